//
// Generated by NVIDIA NVVM Compiler
//
// Compiler Build ID: CL-36424714
// Cuda compilation tools, release 13.0, V13.0.88
// Based on NVVM 20.0.0
//

.version 9.0
.target sm_100
.address_size 64

	// .globl	_ZN3cub18CUB_300001_SM_10006detail11EmptyKernelIvEEvv
// _ZZN3cub18CUB_300001_SM_10006detail10radix_sort31DeviceRadixSortSingleTileKernelINS1_5radix10policy_hubIiNS0_8NullTypeEyE10Policy1000ELNS0_9SortOrderE0EiS6_yNS1_21identity_decomposer_tEEEvPKT1_PSB_PKT2_PSF_T3_iiT4_E12temp_storage has been demoted
// _ZZN3cub18CUB_300001_SM_10006detail10radix_sort30DeviceRadixSortHistogramKernelINS1_5radix10policy_hubIiNS0_8NullTypeEyE10Policy1000ELNS0_9SortOrderE0EiyNS1_21identity_decomposer_tEEEvPT2_PKT1_SB_iiT3_E12temp_storage has been demoted
// _ZZN3cub18CUB_300001_SM_10006detail10radix_sort33DeviceRadixSortExclusiveSumKernelINS1_5radix10policy_hubIiNS0_8NullTypeEyE10Policy1000EyEEvPT0_E12temp_storage has been demoted
// _ZZN3cub18CUB_300001_SM_10006detail10radix_sort29DeviceRadixSortOnesweepKernelINS1_5radix10policy_hubIiNS0_8NullTypeEyE10Policy1000ELNS0_9SortOrderE0EiS6_yiiNS1_21identity_decomposer_tEEEvPT5_SC_PT3_PKSD_PT1_PKSH_PT2_PKSL_T4_iiT6_E1s has been demoted
.global .align 1 .b8 _ZN30_INTERNAL_01878a8d_4_k_cu_main4cuda3std3__45__cpo5beginE[1];
.global .align 1 .b8 _ZN30_INTERNAL_01878a8d_4_k_cu_main4cuda3std3__45__cpo3endE[1];
.global .align 1 .b8 _ZN30_INTERNAL_01878a8d_4_k_cu_main4cuda3std3__45__cpo6cbeginE[1];
.global .align 1 .b8 _ZN30_INTERNAL_01878a8d_4_k_cu_main4cuda3std3__45__cpo4cendE[1];
.global .align 1 .b8 _ZN30_INTERNAL_01878a8d_4_k_cu_main4cuda3std3__45__cpo6rbeginE[1];
.global .align 1 .b8 _ZN30_INTERNAL_01878a8d_4_k_cu_main4cuda3std3__45__cpo4rendE[1];
.global .align 1 .b8 _ZN30_INTERNAL_01878a8d_4_k_cu_main4cuda3std3__45__cpo7crbeginE[1];
.global .align 1 .b8 _ZN30_INTERNAL_01878a8d_4_k_cu_main4cuda3std3__45__cpo5crendE[1];
.global .align 1 .b8 _ZN30_INTERNAL_01878a8d_4_k_cu_main4cuda3std3__432_GLOBAL__N__01878a8d_4_k_cu_main6ignoreE[1];
.global .align 1 .b8 _ZN30_INTERNAL_01878a8d_4_k_cu_main4cuda3std3__419piecewise_constructE[1];
.global .align 1 .b8 _ZN30_INTERNAL_01878a8d_4_k_cu_main4cuda3std3__48in_placeE[1];
.global .align 1 .b8 _ZN30_INTERNAL_01878a8d_4_k_cu_main4cuda3std3__420unreachable_sentinelE[1];
.global .align 1 .b8 _ZN30_INTERNAL_01878a8d_4_k_cu_main4cuda3std3__47nulloptE[1];
.global .align 1 .b8 _ZN30_INTERNAL_01878a8d_4_k_cu_main4cuda3std3__48unexpectE[1];
.global .align 1 .b8 _ZN30_INTERNAL_01878a8d_4_k_cu_main4cuda3std6ranges3__45__cpo4swapE[1];
.global .align 1 .b8 _ZN30_INTERNAL_01878a8d_4_k_cu_main4cuda3std6ranges3__45__cpo9iter_moveE[1];
.global .align 1 .b8 _ZN30_INTERNAL_01878a8d_4_k_cu_main4cuda3std6ranges3__45__cpo5beginE[1];
.global .align 1 .b8 _ZN30_INTERNAL_01878a8d_4_k_cu_main4cuda3std6ranges3__45__cpo3endE[1];
.global .align 1 .b8 _ZN30_INTERNAL_01878a8d_4_k_cu_main4cuda3std6ranges3__45__cpo6cbeginE[1];
.global .align 1 .b8 _ZN30_INTERNAL_01878a8d_4_k_cu_main4cuda3std6ranges3__45__cpo4cendE[1];
.global .align 1 .b8 _ZN30_INTERNAL_01878a8d_4_k_cu_main4cuda3std6ranges3__45__cpo7advanceE[1];
.global .align 1 .b8 _ZN30_INTERNAL_01878a8d_4_k_cu_main4cuda3std6ranges3__45__cpo9iter_swapE[1];
.global .align 1 .b8 _ZN30_INTERNAL_01878a8d_4_k_cu_main4cuda3std6ranges3__45__cpo4nextE[1];
.global .align 1 .b8 _ZN30_INTERNAL_01878a8d_4_k_cu_main4cuda3std6ranges3__45__cpo4prevE[1];
.global .align 1 .b8 _ZN30_INTERNAL_01878a8d_4_k_cu_main4cuda3std6ranges3__45__cpo4dataE[1];
.global .align 1 .b8 _ZN30_INTERNAL_01878a8d_4_k_cu_main4cuda3std6ranges3__45__cpo5cdataE[1];
.global .align 1 .b8 _ZN30_INTERNAL_01878a8d_4_k_cu_main4cuda3std6ranges3__45__cpo4sizeE[1];
.global .align 1 .b8 _ZN30_INTERNAL_01878a8d_4_k_cu_main4cuda3std6ranges3__45__cpo5ssizeE[1];
.global .align 1 .b8 _ZN30_INTERNAL_01878a8d_4_k_cu_main4cuda3std6ranges3__45__cpo8distanceE[1];
.global .align 1 .b8 _ZN30_INTERNAL_01878a8d_4_k_cu_main6thrust24THRUST_300001_SM_1000_NS8cuda_cub3parE[1];
.global .align 1 .b8 _ZN30_INTERNAL_01878a8d_4_k_cu_main6thrust24THRUST_300001_SM_1000_NS8cuda_cub10par_nosyncE[1];
.global .align 1 .b8 _ZN30_INTERNAL_01878a8d_4_k_cu_main6thrust24THRUST_300001_SM_1000_NS6system6detail10sequential3seqE[1];
.global .align 1 .b8 _ZN30_INTERNAL_01878a8d_4_k_cu_main6thrust24THRUST_300001_SM_1000_NS6system3cpp3parE[1];
.global .align 1 .b8 _ZN30_INTERNAL_01878a8d_4_k_cu_main6thrust24THRUST_300001_SM_1000_NS12placeholders2_1E[1];
.global .align 1 .b8 _ZN30_INTERNAL_01878a8d_4_k_cu_main6thrust24THRUST_300001_SM_1000_NS12placeholders2_2E[1];
.global .align 1 .b8 _ZN30_INTERNAL_01878a8d_4_k_cu_main6thrust24THRUST_300001_SM_1000_NS12placeholders2_3E[1];
.global .align 1 .b8 _ZN30_INTERNAL_01878a8d_4_k_cu_main6thrust24THRUST_300001_SM_1000_NS12placeholders2_4E[1];
.global .align 1 .b8 _ZN30_INTERNAL_01878a8d_4_k_cu_main6thrust24THRUST_300001_SM_1000_NS12placeholders2_5E[1];
.global .align 1 .b8 _ZN30_INTERNAL_01878a8d_4_k_cu_main6thrust24THRUST_300001_SM_1000_NS12placeholders2_6E[1];
.global .align 1 .b8 _ZN30_INTERNAL_01878a8d_4_k_cu_main6thrust24THRUST_300001_SM_1000_NS12placeholders2_7E[1];
.global .align 1 .b8 _ZN30_INTERNAL_01878a8d_4_k_cu_main6thrust24THRUST_300001_SM_1000_NS12placeholders2_8E[1];
.global .align 1 .b8 _ZN30_INTERNAL_01878a8d_4_k_cu_main6thrust24THRUST_300001_SM_1000_NS12placeholders2_9E[1];
.global .align 1 .b8 _ZN30_INTERNAL_01878a8d_4_k_cu_main6thrust24THRUST_300001_SM_1000_NS12placeholders3_10E[1];
.global .align 1 .b8 _ZN30_INTERNAL_01878a8d_4_k_cu_main6thrust24THRUST_300001_SM_1000_NS3seqE[1];
.global .align 1 .b8 _ZN30_INTERNAL_01878a8d_4_k_cu_main6thrust24THRUST_300001_SM_1000_NS6deviceE[1];

.visible .entry _ZN3cub18CUB_300001_SM_10006detail11EmptyKernelIvEEvv()
{


	ret;

}
	// .globl	_ZN3cub18CUB_300001_SM_10006detail8for_each13static_kernelINS2_12policy_hub_t12policy_500_tEmN6thrust24THRUST_300001_SM_1000_NS8cuda_cub20__uninitialized_fill7functorINS7_10device_ptrIiEEiEEEEvT0_T1_
.visible .entry _ZN3cub18CUB_300001_SM_10006detail8for_each13static_kernelINS2_12policy_hub_t12policy_500_tEmN6thrust24THRUST_300001_SM_1000_NS8cuda_cub20__uninitialized_fill7functorINS7_10device_ptrIiEEiEEEEvT0_T1_(
	.param .u64 _ZN3cub18CUB_300001_SM_10006detail8for_each13static_kernelINS2_12policy_hub_t12policy_500_tEmN6thrust24THRUST_300001_SM_1000_NS8cuda_cub20__uninitialized_fill7functorINS7_10device_ptrIiEEiEEEEvT0_T1__param_0,
	.param .align 8 .b8 _ZN3cub18CUB_300001_SM_10006detail8for_each13static_kernelINS2_12policy_hub_t12policy_500_tEmN6thrust24THRUST_300001_SM_1000_NS8cuda_cub20__uninitialized_fill7functorINS7_10device_ptrIiEEiEEEEvT0_T1__param_1[16]
)
.maxntid 256
{
	.reg .pred 	%p<4>;
	.reg .b16 	%rs<5>;
	.reg .b32 	%r<12>;
	.reg .b64 	%rd<16>;

	ld.param.u32 	%r3, [_ZN3cub18CUB_300001_SM_10006detail8for_each13static_kernelINS2_12policy_hub_t12policy_500_tEmN6thrust24THRUST_300001_SM_1000_NS8cuda_cub20__uninitialized_fill7functorINS7_10device_ptrIiEEiEEEEvT0_T1__param_1+8];
	ld.param.u64 	%rd4, [_ZN3cub18CUB_300001_SM_10006detail8for_each13static_kernelINS2_12policy_hub_t12policy_500_tEmN6thrust24THRUST_300001_SM_1000_NS8cuda_cub20__uninitialized_fill7functorINS7_10device_ptrIiEEiEEEEvT0_T1__param_1];
	ld.param.u64 	%rd5, [_ZN3cub18CUB_300001_SM_10006detail8for_each13static_kernelINS2_12policy_hub_t12policy_500_tEmN6thrust24THRUST_300001_SM_1000_NS8cuda_cub20__uninitialized_fill7functorINS7_10device_ptrIiEEiEEEEvT0_T1__param_0];
	mov.u32 	%r9, %ctaid.x;
	mul.wide.u32 	%rd1, %r9, 512;
	sub.s64 	%rd2, %rd5, %rd1;
	setp.lt.u64 	%p1, %rd2, 512;
	@%p1 bra 	$L__BB1_2;
	mov.u32 	%r11, %tid.x;
	cvta.to.global.u64 	%rd11, %rd4;
	cvt.u64.u32 	%rd12, %r11;
	add.s64 	%rd13, %rd1, %rd12;
	shl.b64 	%rd14, %rd13, 2;
	add.s64 	%rd15, %rd11, %rd14;
	st.global.u32 	[%rd15], %r3;
	st.global.u32 	[%rd15+1024], %r3;
	bra.uni 	$L__BB1_6;
$L__BB1_2:
	cvta.to.global.u64 	%rd6, %rd4;
	mov.u32 	%r2, %tid.x;
	cvt.u64.u32 	%rd7, %r2;
	setp.le.u64 	%p2, %rd2, %rd7;
	add.s64 	%rd8, %rd1, %rd7;
	shl.b64 	%rd9, %rd8, 2;
	add.s64 	%rd3, %rd6, %rd9;
	@%p2 bra 	$L__BB1_4;
	st.global.u32 	[%rd3], %r3;
$L__BB1_4:
	add.s32 	%r10, %r2, 256;
	cvt.u64.u32 	%rd10, %r10;
	setp.le.u64 	%p3, %rd2, %rd10;
	@%p3 bra 	$L__BB1_6;
	st.global.u32 	[%rd3+1024], %r3;
$L__BB1_6:
	ret;

}
	// .globl	_ZN3cub18CUB_300001_SM_10006detail9transform16transform_kernelINS2_10policy_hubILb1EN4cuda3std3__45tupleIJN6thrust24THRUST_300001_SM_1000_NS17counting_iteratorIiNSA_11use_defaultESC_SC_EEEEEE10policy1000Ei4RandNSA_6detail15normal_iteratorINSA_10device_ptrIiEEEEJSD_EEEvT0_iT1_T2_DpNS2_10kernel_argIT3_EE
.visible .entry _ZN3cub18CUB_300001_SM_10006detail9transform16transform_kernelINS2_10policy_hubILb1EN4cuda3std3__45tupleIJN6thrust24THRUST_300001_SM_1000_NS17counting_iteratorIiNSA_11use_defaultESC_SC_EEEEEE10policy1000Ei4RandNSA_6detail15normal_iteratorINSA_10device_ptrIiEEEEJSD_EEEvT0_iT1_T2_DpNS2_10kernel_argIT3_EE(
	.param .u32 _ZN3cub18CUB_300001_SM_10006detail9transform16transform_kernelINS2_10policy_hubILb1EN4cuda3std3__45tupleIJN6thrust24THRUST_300001_SM_1000_NS17counting_iteratorIiNSA_11use_defaultESC_SC_EEEEEE10policy1000Ei4RandNSA_6detail15normal_iteratorINSA_10device_ptrIiEEEEJSD_EEEvT0_iT1_T2_DpNS2_10kernel_argIT3_EE_param_0,
	.param .u32 _ZN3cub18CUB_300001_SM_10006detail9transform16transform_kernelINS2_10policy_hubILb1EN4cuda3std3__45tupleIJN6thrust24THRUST_300001_SM_1000_NS17counting_iteratorIiNSA_11use_defaultESC_SC_EEEEEE10policy1000Ei4RandNSA_6detail15normal_iteratorINSA_10device_ptrIiEEEEJSD_EEEvT0_iT1_T2_DpNS2_10kernel_argIT3_EE_param_1,
	.param .align 4 .b8 _ZN3cub18CUB_300001_SM_10006detail9transform16transform_kernelINS2_10policy_hubILb1EN4cuda3std3__45tupleIJN6thrust24THRUST_300001_SM_1000_NS17counting_iteratorIiNSA_11use_defaultESC_SC_EEEEEE10policy1000Ei4RandNSA_6detail15normal_iteratorINSA_10device_ptrIiEEEEJSD_EEEvT0_iT1_T2_DpNS2_10kernel_argIT3_EE_param_2[12],
	.param .align 8 .b8 _ZN3cub18CUB_300001_SM_10006detail9transform16transform_kernelINS2_10policy_hubILb1EN4cuda3std3__45tupleIJN6thrust24THRUST_300001_SM_1000_NS17counting_iteratorIiNSA_11use_defaultESC_SC_EEEEEE10policy1000Ei4RandNSA_6detail15normal_iteratorINSA_10device_ptrIiEEEEJSD_EEEvT0_iT1_T2_DpNS2_10kernel_argIT3_EE_param_3[8],
	.param .align 8 .b8 _ZN3cub18CUB_300001_SM_10006detail9transform16transform_kernelINS2_10policy_hubILb1EN4cuda3std3__45tupleIJN6thrust24THRUST_300001_SM_1000_NS17counting_iteratorIiNSA_11use_defaultESC_SC_EEEEEE10policy1000Ei4RandNSA_6detail15normal_iteratorINSA_10device_ptrIiEEEEJSD_EEEvT0_iT1_T2_DpNS2_10kernel_argIT3_EE_param_4[16]
)
.maxntid 128
{
	.reg .pred 	%p<17>;
	.reg .b32 	%r<69>;
	.reg .b64 	%rd<83>;
	.reg .b64 	%fd<15>;

	ld.param.u32 	%r1, [_ZN3cub18CUB_300001_SM_10006detail9transform16transform_kernelINS2_10policy_hubILb1EN4cuda3std3__45tupleIJN6thrust24THRUST_300001_SM_1000_NS17counting_iteratorIiNSA_11use_defaultESC_SC_EEEEEE10policy1000Ei4RandNSA_6detail15normal_iteratorINSA_10device_ptrIiEEEEJSD_EEEvT0_iT1_T2_DpNS2_10kernel_argIT3_EE_param_2];
	ld.param.u32 	%r2, [_ZN3cub18CUB_300001_SM_10006detail9transform16transform_kernelINS2_10policy_hubILb1EN4cuda3std3__45tupleIJN6thrust24THRUST_300001_SM_1000_NS17counting_iteratorIiNSA_11use_defaultESC_SC_EEEEEE10policy1000Ei4RandNSA_6detail15normal_iteratorINSA_10device_ptrIiEEEEJSD_EEEvT0_iT1_T2_DpNS2_10kernel_argIT3_EE_param_2+4];
	ld.param.u32 	%r68, [_ZN3cub18CUB_300001_SM_10006detail9transform16transform_kernelINS2_10policy_hubILb1EN4cuda3std3__45tupleIJN6thrust24THRUST_300001_SM_1000_NS17counting_iteratorIiNSA_11use_defaultESC_SC_EEEEEE10policy1000Ei4RandNSA_6detail15normal_iteratorINSA_10device_ptrIiEEEEJSD_EEEvT0_iT1_T2_DpNS2_10kernel_argIT3_EE_param_2+8];
	ld.param.u32 	%r22, [_ZN3cub18CUB_300001_SM_10006detail9transform16transform_kernelINS2_10policy_hubILb1EN4cuda3std3__45tupleIJN6thrust24THRUST_300001_SM_1000_NS17counting_iteratorIiNSA_11use_defaultESC_SC_EEEEEE10policy1000Ei4RandNSA_6detail15normal_iteratorINSA_10device_ptrIiEEEEJSD_EEEvT0_iT1_T2_DpNS2_10kernel_argIT3_EE_param_4];
	ld.param.u32 	%r23, [_ZN3cub18CUB_300001_SM_10006detail9transform16transform_kernelINS2_10policy_hubILb1EN4cuda3std3__45tupleIJN6thrust24THRUST_300001_SM_1000_NS17counting_iteratorIiNSA_11use_defaultESC_SC_EEEEEE10policy1000Ei4RandNSA_6detail15normal_iteratorINSA_10device_ptrIiEEEEJSD_EEEvT0_iT1_T2_DpNS2_10kernel_argIT3_EE_param_0];
	ld.param.u64 	%rd20, [_ZN3cub18CUB_300001_SM_10006detail9transform16transform_kernelINS2_10policy_hubILb1EN4cuda3std3__45tupleIJN6thrust24THRUST_300001_SM_1000_NS17counting_iteratorIiNSA_11use_defaultESC_SC_EEEEEE10policy1000Ei4RandNSA_6detail15normal_iteratorINSA_10device_ptrIiEEEEJSD_EEEvT0_iT1_T2_DpNS2_10kernel_argIT3_EE_param_3];
	ld.param.u32 	%r21, [_ZN3cub18CUB_300001_SM_10006detail9transform16transform_kernelINS2_10policy_hubILb1EN4cuda3std3__45tupleIJN6thrust24THRUST_300001_SM_1000_NS17counting_iteratorIiNSA_11use_defaultESC_SC_EEEEEE10policy1000Ei4RandNSA_6detail15normal_iteratorINSA_10device_ptrIiEEEEJSD_EEEvT0_iT1_T2_DpNS2_10kernel_argIT3_EE_param_1];
	cvta.to.global.u64 	%rd21, %rd20;
	shl.b32 	%r24, %r21, 7;
	mov.u32 	%r25, %ctaid.x;
	mul.lo.s32 	%r26, %r24, %r25;
	sub.s32 	%r27, %r23, %r26;
	min.s32 	%r4, %r24, %r27;
	add.s32 	%r5, %r22, %r26;
	mul.wide.s32 	%rd22, %r26, 4;
	add.s64 	%rd1, %rd21, %rd22;
	setp.gt.s32 	%p1, %r24, %r27;
	@%p1 bra 	$L__BB2_9;
	setp.lt.s32 	%p2, %r21, 1;
	@%p2 bra 	$L__BB2_19;
	mov.u32 	%r6, %tid.x;
	cvt.rn.f64.s32 	%fd1, %r1;
	cvt.rn.f64.s32 	%fd5, %r2;
	add.f64 	%fd6, %fd5, 0d3FF0000000000000;
	sub.f64 	%fd2, %fd6, %fd1;
	mov.b32 	%r64, 0;
$L__BB2_3:
	shl.b32 	%r29, %r64, 7;
	add.s32 	%r10, %r29, %r6;
	add.s32 	%r11, %r10, %r5;
	setp.eq.s32 	%p3, %r11, 0;
	mov.b64 	%rd76, 1;
	@%p3 bra 	$L__BB2_8;
	cvt.s64.s32 	%rd74, %r11;
	mov.b64 	%rd75, 48271;
	mov.b64 	%rd76, 1;
$L__BB2_5:
	and.b64  	%rd26, %rd74, 1;
	setp.eq.b64 	%p4, %rd26, 1;
	not.pred 	%p5, %p4;
	@%p5 bra 	$L__BB2_7;
	mul.lo.s64 	%rd27, %rd76, %rd75;
	mul.hi.u64 	%rd28, %rd27, 8589934597;
	sub.s64 	%rd29, %rd27, %rd28;
	shr.u64 	%rd30, %rd29, 1;
	add.s64 	%rd31, %rd30, %rd28;
	shr.u64 	%rd32, %rd31, 30;
	mul.lo.s64 	%rd33, %rd32, 2147483647;
	sub.s64 	%rd76, %rd27, %rd33;
$L__BB2_7:
	shr.u64 	%rd8, %rd74, 1;
	mul.lo.s64 	%rd34, %rd75, %rd75;
	mul.hi.u64 	%rd35, %rd34, -9223372032559808509;
	shr.u64 	%rd36, %rd35, 30;
	mul.lo.s64 	%rd37, %rd36, 2147483647;
	sub.s64 	%rd75, %rd34, %rd37;
	setp.gt.u64 	%p6, %rd74, 1;
	mov.u64 	%rd74, %rd8;
	@%p6 bra 	$L__BB2_5;
$L__BB2_8:
	cvt.u64.u32 	%rd38, %r68;
	mul.lo.s64 	%rd39, %rd76, %rd38;
	mul.hi.u64 	%rd40, %rd39, 8589934597;
	sub.s64 	%rd41, %rd39, %rd40;
	shr.u64 	%rd42, %rd41, 1;
	add.s64 	%rd43, %rd42, %rd40;
	shr.u64 	%rd44, %rd43, 30;
	cvt.u32.u64 	%r30, %rd44;
	mov.b64 	%rd45, 2147483647;
	cvt.u32.u64 	%r31, %rd45;
	mul.lo.s32 	%r32, %r30, %r31;
	cvt.u32.u64 	%r33, %rd39;
	sub.s32 	%r34, %r33, %r32;
	mul.hi.u32 	%r35, %r34, 1581746633;
	shr.u32 	%r36, %r35, 14;
	mul.lo.s32 	%r37, %r36, 44488;
	sub.s32 	%r38, %r34, %r37;
	mul.lo.s32 	%r39, %r38, 48271;
	mul.lo.s32 	%r40, %r36, 3399;
	setp.lt.u32 	%p7, %r39, %r40;
	xor.b32  	%r41, %r40, 2147483647;
	neg.s32 	%r42, %r40;
	selp.b32 	%r43, %r41, %r42, %p7;
	add.s32 	%r68, %r43, %r39;
	add.s32 	%r44, %r68, -1;
	cvt.rn.f64.u32 	%fd7, %r44;
	div.rn.f64 	%fd8, %fd7, 0d41DFFFFFFF800000;
	fma.rn.f64 	%fd9, %fd2, %fd8, %fd1;
	cvt.rzi.s32.f64 	%r45, %fd9;
	mul.wide.s32 	%rd46, %r10, 4;
	add.s64 	%rd47, %rd1, %rd46;
	st.global.u32 	[%rd47], %r45;
	add.s32 	%r64, %r64, 1;
	setp.eq.s32 	%p8, %r64, %r21;
	@%p8 bra 	$L__BB2_19;
	bra.uni 	$L__BB2_3;
$L__BB2_9:
	setp.lt.s32 	%p9, %r21, 1;
	@%p9 bra 	$L__BB2_19;
	mov.u32 	%r7, %tid.x;
	cvt.rn.f64.s32 	%fd3, %r1;
	cvt.rn.f64.s32 	%fd10, %r2;
	add.f64 	%fd11, %fd10, 0d3FF0000000000000;
	sub.f64 	%fd4, %fd11, %fd3;
	mov.b32 	%r66, 0;
$L__BB2_11:
	shl.b32 	%r47, %r66, 7;
	add.s32 	%r16, %r47, %r7;
	setp.ge.s32 	%p10, %r16, %r4;
	@%p10 bra 	$L__BB2_18;
	add.s32 	%r17, %r16, %r5;
	setp.eq.s32 	%p11, %r17, 0;
	mov.b64 	%rd81, 1;
	@%p11 bra 	$L__BB2_17;
	cvt.s64.s32 	%rd79, %r17;
	mov.b64 	%rd80, 48271;
	mov.b64 	%rd81, 1;
$L__BB2_14:
	and.b64  	%rd51, %rd79, 1;
	setp.eq.b64 	%p12, %rd51, 1;
	not.pred 	%p13, %p12;
	@%p13 bra 	$L__BB2_16;
	mul.lo.s64 	%rd52, %rd81, %rd80;
	mul.hi.u64 	%rd53, %rd52, 8589934597;
	sub.s64 	%rd54, %rd52, %rd53;
	shr.u64 	%rd55, %rd54, 1;
	add.s64 	%rd56, %rd55, %rd53;
	shr.u64 	%rd57, %rd56, 30;
	mul.lo.s64 	%rd58, %rd57, 2147483647;
	sub.s64 	%rd81, %rd52, %rd58;
$L__BB2_16:
	shr.u64 	%rd17, %rd79, 1;
	mul.lo.s64 	%rd59, %rd80, %rd80;
	mul.hi.u64 	%rd60, %rd59, -9223372032559808509;
	shr.u64 	%rd61, %rd60, 30;
	mul.lo.s64 	%rd62, %rd61, 2147483647;
	sub.s64 	%rd80, %rd59, %rd62;
	setp.gt.u64 	%p14, %rd79, 1;
	mov.u64 	%rd79, %rd17;
	@%p14 bra 	$L__BB2_14;
$L__BB2_17:
	cvt.u64.u32 	%rd63, %r68;
	mul.lo.s64 	%rd64, %rd81, %rd63;
	mul.hi.u64 	%rd65, %rd64, 8589934597;
	sub.s64 	%rd66, %rd64, %rd65;
	shr.u64 	%rd67, %rd66, 1;
	add.s64 	%rd68, %rd67, %rd65;
	shr.u64 	%rd69, %rd68, 30;
	cvt.u32.u64 	%r48, %rd69;
	mov.b64 	%rd70, 2147483647;
	cvt.u32.u64 	%r49, %rd70;
	mul.lo.s32 	%r50, %r48, %r49;
	cvt.u32.u64 	%r51, %rd64;
	sub.s32 	%r52, %r51, %r50;
	mul.hi.u32 	%r53, %r52, 1581746633;
	shr.u32 	%r54, %r53, 14;
	mul.lo.s32 	%r55, %r54, 44488;
	sub.s32 	%r56, %r52, %r55;
	mul.lo.s32 	%r57, %r56, 48271;
	mul.lo.s32 	%r58, %r54, 3399;
	setp.lt.u32 	%p15, %r57, %r58;
	xor.b32  	%r59, %r58, 2147483647;
	neg.s32 	%r60, %r58;
	selp.b32 	%r61, %r59, %r60, %p15;
	add.s32 	%r68, %r61, %r57;
	add.s32 	%r62, %r68, -1;
	cvt.rn.f64.u32 	%fd12, %r62;
	div.rn.f64 	%fd13, %fd12, 0d41DFFFFFFF800000;
	fma.rn.f64 	%fd14, %fd4, %fd13, %fd3;
	cvt.rzi.s32.f64 	%r63, %fd14;
	mul.wide.s32 	%rd71, %r16, 4;
	add.s64 	%rd72, %rd1, %rd71;
	st.global.u32 	[%rd72], %r63;
$L__BB2_18:
	add.s32 	%r66, %r66, 1;
	setp.ne.s32 	%p16, %r66, %r21;
	@%p16 bra 	$L__BB2_11;
$L__BB2_19:
	ret;

}
	// .globl	_ZN3cub18CUB_300001_SM_10006detail9transform16transform_kernelINS2_10policy_hubILb1EN4cuda3std3__45tupleIJN6thrust24THRUST_300001_SM_1000_NS17counting_iteratorIiNSA_11use_defaultESC_SC_EEEEEE10policy1000El4RandNSA_6detail15normal_iteratorINSA_10device_ptrIiEEEEJSD_EEEvT0_iT1_T2_DpNS2_10kernel_argIT3_EE
.visible .entry _ZN3cub18CUB_300001_SM_10006detail9transform16transform_kernelINS2_10policy_hubILb1EN4cuda3std3__45tupleIJN6thrust24THRUST_300001_SM_1000_NS17counting_iteratorIiNSA_11use_defaultESC_SC_EEEEEE10policy1000El4RandNSA_6detail15normal_iteratorINSA_10device_ptrIiEEEEJSD_EEEvT0_iT1_T2_DpNS2_10kernel_argIT3_EE(
	.param .u64 _ZN3cub18CUB_300001_SM_10006detail9transform16transform_kernelINS2_10policy_hubILb1EN4cuda3std3__45tupleIJN6thrust24THRUST_300001_SM_1000_NS17counting_iteratorIiNSA_11use_defaultESC_SC_EEEEEE10policy1000El4RandNSA_6detail15normal_iteratorINSA_10device_ptrIiEEEEJSD_EEEvT0_iT1_T2_DpNS2_10kernel_argIT3_EE_param_0,
	.param .u32 _ZN3cub18CUB_300001_SM_10006detail9transform16transform_kernelINS2_10policy_hubILb1EN4cuda3std3__45tupleIJN6thrust24THRUST_300001_SM_1000_NS17counting_iteratorIiNSA_11use_defaultESC_SC_EEEEEE10policy1000El4RandNSA_6detail15normal_iteratorINSA_10device_ptrIiEEEEJSD_EEEvT0_iT1_T2_DpNS2_10kernel_argIT3_EE_param_1,
	.param .align 4 .b8 _ZN3cub18CUB_300001_SM_10006detail9transform16transform_kernelINS2_10policy_hubILb1EN4cuda3std3__45tupleIJN6thrust24THRUST_300001_SM_1000_NS17counting_iteratorIiNSA_11use_defaultESC_SC_EEEEEE10policy1000El4RandNSA_6detail15normal_iteratorINSA_10device_ptrIiEEEEJSD_EEEvT0_iT1_T2_DpNS2_10kernel_argIT3_EE_param_2[12],
	.param .align 8 .b8 _ZN3cub18CUB_300001_SM_10006detail9transform16transform_kernelINS2_10policy_hubILb1EN4cuda3std3__45tupleIJN6thrust24THRUST_300001_SM_1000_NS17counting_iteratorIiNSA_11use_defaultESC_SC_EEEEEE10policy1000El4RandNSA_6detail15normal_iteratorINSA_10device_ptrIiEEEEJSD_EEEvT0_iT1_T2_DpNS2_10kernel_argIT3_EE_param_3[8],
	.param .align 8 .b8 _ZN3cub18CUB_300001_SM_10006detail9transform16transform_kernelINS2_10policy_hubILb1EN4cuda3std3__45tupleIJN6thrust24THRUST_300001_SM_1000_NS17counting_iteratorIiNSA_11use_defaultESC_SC_EEEEEE10policy1000El4RandNSA_6detail15normal_iteratorINSA_10device_ptrIiEEEEJSD_EEEvT0_iT1_T2_DpNS2_10kernel_argIT3_EE_param_4[16]
)
.maxntid 128
{
	.reg .pred 	%p<17>;
	.reg .b32 	%r<67>;
	.reg .b64 	%rd<89>;
	.reg .b64 	%fd<15>;

	ld.param.u32 	%r1, [_ZN3cub18CUB_300001_SM_10006detail9transform16transform_kernelINS2_10policy_hubILb1EN4cuda3std3__45tupleIJN6thrust24THRUST_300001_SM_1000_NS17counting_iteratorIiNSA_11use_defaultESC_SC_EEEEEE10policy1000El4RandNSA_6detail15normal_iteratorINSA_10device_ptrIiEEEEJSD_EEEvT0_iT1_T2_DpNS2_10kernel_argIT3_EE_param_2];
	ld.param.u32 	%r2, [_ZN3cub18CUB_300001_SM_10006detail9transform16transform_kernelINS2_10policy_hubILb1EN4cuda3std3__45tupleIJN6thrust24THRUST_300001_SM_1000_NS17counting_iteratorIiNSA_11use_defaultESC_SC_EEEEEE10policy1000El4RandNSA_6detail15normal_iteratorINSA_10device_ptrIiEEEEJSD_EEEvT0_iT1_T2_DpNS2_10kernel_argIT3_EE_param_2+4];
	ld.param.u32 	%r66, [_ZN3cub18CUB_300001_SM_10006detail9transform16transform_kernelINS2_10policy_hubILb1EN4cuda3std3__45tupleIJN6thrust24THRUST_300001_SM_1000_NS17counting_iteratorIiNSA_11use_defaultESC_SC_EEEEEE10policy1000El4RandNSA_6detail15normal_iteratorINSA_10device_ptrIiEEEEJSD_EEEvT0_iT1_T2_DpNS2_10kernel_argIT3_EE_param_2+8];
	ld.param.u32 	%r22, [_ZN3cub18CUB_300001_SM_10006detail9transform16transform_kernelINS2_10policy_hubILb1EN4cuda3std3__45tupleIJN6thrust24THRUST_300001_SM_1000_NS17counting_iteratorIiNSA_11use_defaultESC_SC_EEEEEE10policy1000El4RandNSA_6detail15normal_iteratorINSA_10device_ptrIiEEEEJSD_EEEvT0_iT1_T2_DpNS2_10kernel_argIT3_EE_param_4];
	ld.param.u64 	%rd20, [_ZN3cub18CUB_300001_SM_10006detail9transform16transform_kernelINS2_10policy_hubILb1EN4cuda3std3__45tupleIJN6thrust24THRUST_300001_SM_1000_NS17counting_iteratorIiNSA_11use_defaultESC_SC_EEEEEE10policy1000El4RandNSA_6detail15normal_iteratorINSA_10device_ptrIiEEEEJSD_EEEvT0_iT1_T2_DpNS2_10kernel_argIT3_EE_param_0];
	ld.param.u64 	%rd21, [_ZN3cub18CUB_300001_SM_10006detail9transform16transform_kernelINS2_10policy_hubILb1EN4cuda3std3__45tupleIJN6thrust24THRUST_300001_SM_1000_NS17counting_iteratorIiNSA_11use_defaultESC_SC_EEEEEE10policy1000El4RandNSA_6detail15normal_iteratorINSA_10device_ptrIiEEEEJSD_EEEvT0_iT1_T2_DpNS2_10kernel_argIT3_EE_param_3];
	ld.param.u32 	%r21, [_ZN3cub18CUB_300001_SM_10006detail9transform16transform_kernelINS2_10policy_hubILb1EN4cuda3std3__45tupleIJN6thrust24THRUST_300001_SM_1000_NS17counting_iteratorIiNSA_11use_defaultESC_SC_EEEEEE10policy1000El4RandNSA_6detail15normal_iteratorINSA_10device_ptrIiEEEEJSD_EEEvT0_iT1_T2_DpNS2_10kernel_argIT3_EE_param_1];
	cvta.to.global.u64 	%rd22, %rd21;
	shl.b32 	%r23, %r21, 7;
	mov.u32 	%r24, %ctaid.x;
	cvt.u64.u32 	%rd23, %r24;
	cvt.s64.s32 	%rd24, %r23;
	mul.lo.s64 	%rd25, %rd24, %rd23;
	sub.s64 	%rd26, %rd20, %rd25;
	min.s64 	%rd27, %rd26, %rd24;
	cvt.u32.u64 	%r4, %rd27;
	cvt.u32.u64 	%r25, %rd25;
	add.s32 	%r5, %r22, %r25;
	shl.b64 	%rd28, %rd25, 2;
	add.s64 	%rd1, %rd22, %rd28;
	setp.eq.s32 	%p1, %r23, %r4;
	@%p1 bra 	$L__BB3_11;
	setp.lt.s32 	%p2, %r21, 1;
	@%p2 bra 	$L__BB3_19;
	mov.u32 	%r6, %tid.x;
	cvt.rn.f64.s32 	%fd1, %r1;
	cvt.rn.f64.s32 	%fd5, %r2;
	add.f64 	%fd6, %fd5, 0d3FF0000000000000;
	sub.f64 	%fd2, %fd6, %fd1;
	mov.b32 	%r64, 0;
$L__BB3_3:
	shl.b32 	%r27, %r64, 7;
	add.s32 	%r16, %r27, %r6;
	setp.ge.s32 	%p3, %r16, %r4;
	@%p3 bra 	$L__BB3_10;
	add.s32 	%r17, %r16, %r5;
	setp.eq.s32 	%p4, %r17, 0;
	mov.b64 	%rd87, 1;
	@%p4 bra 	$L__BB3_9;
	cvt.s64.s32 	%rd85, %r17;
	mov.b64 	%rd86, 48271;
	mov.b64 	%rd87, 1;
$L__BB3_6:
	and.b64  	%rd32, %rd85, 1;
	setp.eq.b64 	%p5, %rd32, 1;
	not.pred 	%p6, %p5;
	@%p6 bra 	$L__BB3_8;
	mul.lo.s64 	%rd33, %rd87, %rd86;
	mul.hi.u64 	%rd34, %rd33, 8589934597;
	sub.s64 	%rd35, %rd33, %rd34;
	shr.u64 	%rd36, %rd35, 1;
	add.s64 	%rd37, %rd36, %rd34;
	shr.u64 	%rd38, %rd37, 30;
	mul.lo.s64 	%rd39, %rd38, 2147483647;
	sub.s64 	%rd87, %rd33, %rd39;
$L__BB3_8:
	shr.u64 	%rd17, %rd85, 1;
	mul.lo.s64 	%rd40, %rd86, %rd86;
	mul.hi.u64 	%rd41, %rd40, -9223372032559808509;
	shr.u64 	%rd42, %rd41, 30;
	mul.lo.s64 	%rd43, %rd42, 2147483647;
	sub.s64 	%rd86, %rd40, %rd43;
	setp.gt.u64 	%p7, %rd85, 1;
	mov.u64 	%rd85, %rd17;
	@%p7 bra 	$L__BB3_6;
$L__BB3_9:
	cvt.u64.u32 	%rd44, %r66;
	mul.lo.s64 	%rd45, %rd87, %rd44;
	mul.hi.u64 	%rd46, %rd45, 8589934597;
	sub.s64 	%rd47, %rd45, %rd46;
	shr.u64 	%rd48, %rd47, 1;
	add.s64 	%rd49, %rd48, %rd46;
	shr.u64 	%rd50, %rd49, 30;
	cvt.u32.u64 	%r28, %rd50;
	mov.b64 	%rd51, 2147483647;
	cvt.u32.u64 	%r29, %rd51;
	mul.lo.s32 	%r30, %r28, %r29;
	cvt.u32.u64 	%r31, %rd45;
	sub.s32 	%r32, %r31, %r30;
	mul.hi.u32 	%r33, %r32, 1581746633;
	shr.u32 	%r34, %r33, 14;
	mul.lo.s32 	%r35, %r34, 44488;
	sub.s32 	%r36, %r32, %r35;
	mul.lo.s32 	%r37, %r36, 48271;
	mul.lo.s32 	%r38, %r34, 3399;
	setp.lt.u32 	%p8, %r37, %r38;
	xor.b32  	%r39, %r38, 2147483647;
	neg.s32 	%r40, %r38;
	selp.b32 	%r41, %r39, %r40, %p8;
	add.s32 	%r66, %r41, %r37;
	add.s32 	%r42, %r66, -1;
	cvt.rn.f64.u32 	%fd7, %r42;
	div.rn.f64 	%fd8, %fd7, 0d41DFFFFFFF800000;
	fma.rn.f64 	%fd9, %fd2, %fd8, %fd1;
	cvt.rzi.s32.f64 	%r43, %fd9;
	mul.wide.s32 	%rd52, %r16, 4;
	add.s64 	%rd53, %rd1, %rd52;
	st.global.u32 	[%rd53], %r43;
$L__BB3_10:
	add.s32 	%r64, %r64, 1;
	setp.ne.s32 	%p9, %r64, %r21;
	@%p9 bra 	$L__BB3_3;
	bra.uni 	$L__BB3_19;
$L__BB3_11:
	setp.lt.s32 	%p10, %r21, 1;
	@%p10 bra 	$L__BB3_19;
	mov.u32 	%r7, %tid.x;
	cvt.rn.f64.s32 	%fd3, %r1;
	cvt.rn.f64.s32 	%fd10, %r2;
	add.f64 	%fd11, %fd10, 0d3FF0000000000000;
	sub.f64 	%fd4, %fd11, %fd3;
	mov.b32 	%r62, 0;
$L__BB3_13:
	shl.b32 	%r45, %r62, 7;
	add.s32 	%r10, %r45, %r7;
	add.s32 	%r11, %r10, %r5;
	setp.eq.s32 	%p11, %r11, 0;
	mov.b64 	%rd82, 1;
	@%p11 bra 	$L__BB3_18;
	cvt.s64.s32 	%rd80, %r11;
	mov.b64 	%rd81, 48271;
	mov.b64 	%rd82, 1;
$L__BB3_15:
	and.b64  	%rd57, %rd80, 1;
	setp.eq.b64 	%p12, %rd57, 1;
	not.pred 	%p13, %p12;
	@%p13 bra 	$L__BB3_17;
	mul.lo.s64 	%rd58, %rd82, %rd81;
	mul.hi.u64 	%rd59, %rd58, 8589934597;
	sub.s64 	%rd60, %rd58, %rd59;
	shr.u64 	%rd61, %rd60, 1;
	add.s64 	%rd62, %rd61, %rd59;
	shr.u64 	%rd63, %rd62, 30;
	mul.lo.s64 	%rd64, %rd63, 2147483647;
	sub.s64 	%rd82, %rd58, %rd64;
$L__BB3_17:
	shr.u64 	%rd8, %rd80, 1;
	mul.lo.s64 	%rd65, %rd81, %rd81;
	mul.hi.u64 	%rd66, %rd65, -9223372032559808509;
	shr.u64 	%rd67, %rd66, 30;
	mul.lo.s64 	%rd68, %rd67, 2147483647;
	sub.s64 	%rd81, %rd65, %rd68;
	setp.gt.u64 	%p14, %rd80, 1;
	mov.u64 	%rd80, %rd8;
	@%p14 bra 	$L__BB3_15;
$L__BB3_18:
	cvt.u64.u32 	%rd69, %r66;
	mul.lo.s64 	%rd70, %rd82, %rd69;
	mul.hi.u64 	%rd71, %rd70, 8589934597;
	sub.s64 	%rd72, %rd70, %rd71;
	shr.u64 	%rd73, %rd72, 1;
	add.s64 	%rd74, %rd73, %rd71;
	shr.u64 	%rd75, %rd74, 30;
	cvt.u32.u64 	%r46, %rd75;
	mov.b64 	%rd76, 2147483647;
	cvt.u32.u64 	%r47, %rd76;
	mul.lo.s32 	%r48, %r46, %r47;
	cvt.u32.u64 	%r49, %rd70;
	sub.s32 	%r50, %r49, %r48;
	mul.hi.u32 	%r51, %r50, 1581746633;
	shr.u32 	%r52, %r51, 14;
	mul.lo.s32 	%r53, %r52, 44488;
	sub.s32 	%r54, %r50, %r53;
	mul.lo.s32 	%r55, %r54, 48271;
	mul.lo.s32 	%r56, %r52, 3399;
	setp.lt.u32 	%p15, %r55, %r56;
	xor.b32  	%r57, %r56, 2147483647;
	neg.s32 	%r58, %r56;
	selp.b32 	%r59, %r57, %r58, %p15;
	add.s32 	%r66, %r59, %r55;
	add.s32 	%r60, %r66, -1;
	cvt.rn.f64.u32 	%fd12, %r60;
	div.rn.f64 	%fd13, %fd12, 0d41DFFFFFFF800000;
	fma.rn.f64 	%fd14, %fd4, %fd13, %fd3;
	cvt.rzi.s32.f64 	%r61, %fd14;
	mul.wide.s32 	%rd77, %r10, 4;
	add.s64 	%rd78, %rd1, %rd77;
	st.global.u32 	[%rd78], %r61;
	add.s32 	%r62, %r62, 1;
	setp.eq.s32 	%p16, %r62, %r21;
	@%p16 bra 	$L__BB3_19;
	bra.uni 	$L__BB3_13;
$L__BB3_19:
	ret;

}
	// .globl	_ZN3cub18CUB_300001_SM_10006detail10radix_sort31DeviceRadixSortSingleTileKernelINS1_5radix10policy_hubIiNS0_8NullTypeEyE10Policy1000ELNS0_9SortOrderE0EiS6_yNS1_21identity_decomposer_tEEEvPKT1_PSB_PKT2_PSF_T3_iiT4_
.visible .entry _ZN3cub18CUB_300001_SM_10006detail10radix_sort31DeviceRadixSortSingleTileKernelINS1_5radix10policy_hubIiNS0_8NullTypeEyE10Policy1000ELNS0_9SortOrderE0EiS6_yNS1_21identity_decomposer_tEEEvPKT1_PSB_PKT2_PSF_T3_iiT4_(
	.param .u64 .ptr .align 1 _ZN3cub18CUB_300001_SM_10006detail10radix_sort31DeviceRadixSortSingleTileKernelINS1_5radix10policy_hubIiNS0_8NullTypeEyE10Policy1000ELNS0_9SortOrderE0EiS6_yNS1_21identity_decomposer_tEEEvPKT1_PSB_PKT2_PSF_T3_iiT4__param_0,
	.param .u64 .ptr .align 1 _ZN3cub18CUB_300001_SM_10006detail10radix_sort31DeviceRadixSortSingleTileKernelINS1_5radix10policy_hubIiNS0_8NullTypeEyE10Policy1000ELNS0_9SortOrderE0EiS6_yNS1_21identity_decomposer_tEEEvPKT1_PSB_PKT2_PSF_T3_iiT4__param_1,
	.param .u64 .ptr .align 1 _ZN3cub18CUB_300001_SM_10006detail10radix_sort31DeviceRadixSortSingleTileKernelINS1_5radix10policy_hubIiNS0_8NullTypeEyE10Policy1000ELNS0_9SortOrderE0EiS6_yNS1_21identity_decomposer_tEEEvPKT1_PSB_PKT2_PSF_T3_iiT4__param_2,
	.param .u64 .ptr .align 1 _ZN3cub18CUB_300001_SM_10006detail10radix_sort31DeviceRadixSortSingleTileKernelINS1_5radix10policy_hubIiNS0_8NullTypeEyE10Policy1000ELNS0_9SortOrderE0EiS6_yNS1_21identity_decomposer_tEEEvPKT1_PSB_PKT2_PSF_T3_iiT4__param_3,
	.param .u64 _ZN3cub18CUB_300001_SM_10006detail10radix_sort31DeviceRadixSortSingleTileKernelINS1_5radix10policy_hubIiNS0_8NullTypeEyE10Policy1000ELNS0_9SortOrderE0EiS6_yNS1_21identity_decomposer_tEEEvPKT1_PSB_PKT2_PSF_T3_iiT4__param_4,
	.param .u32 _ZN3cub18CUB_300001_SM_10006detail10radix_sort31DeviceRadixSortSingleTileKernelINS1_5radix10policy_hubIiNS0_8NullTypeEyE10Policy1000ELNS0_9SortOrderE0EiS6_yNS1_21identity_decomposer_tEEEvPKT1_PSB_PKT2_PSF_T3_iiT4__param_5,
	.param .u32 _ZN3cub18CUB_300001_SM_10006detail10radix_sort31DeviceRadixSortSingleTileKernelINS1_5radix10policy_hubIiNS0_8NullTypeEyE10Policy1000ELNS0_9SortOrderE0EiS6_yNS1_21identity_decomposer_tEEEvPKT1_PSB_PKT2_PSF_T3_iiT4__param_6,
	.param .align 1 .b8 _ZN3cub18CUB_300001_SM_10006detail10radix_sort31DeviceRadixSortSingleTileKernelINS1_5radix10policy_hubIiNS0_8NullTypeEyE10Policy1000ELNS0_9SortOrderE0EiS6_yNS1_21identity_decomposer_tEEEvPKT1_PSB_PKT2_PSF_T3_iiT4__param_7[1]
)
.maxntid 256
.minnctapersm 1
{
	.reg .pred 	%p<52>;
	.reg .b16 	%rs<39>;
	.reg .b32 	%r<744>;
	.reg .b64 	%rd<29>;
	// demoted variable
	.shared .align 16 .b8 _ZZN3cub18CUB_300001_SM_10006detail10radix_sort31DeviceRadixSortSingleTileKernelINS1_5radix10policy_hubIiNS0_8NullTypeEyE10Policy1000ELNS0_9SortOrderE0EiS6_yNS1_21identity_decomposer_tEEEvPKT1_PSB_PKT2_PSF_T3_iiT4_E12temp_storage[33856];
	ld.param.u64 	%rd5, [_ZN3cub18CUB_300001_SM_10006detail10radix_sort31DeviceRadixSortSingleTileKernelINS1_5radix10policy_hubIiNS0_8NullTypeEyE10Policy1000ELNS0_9SortOrderE0EiS6_yNS1_21identity_decomposer_tEEEvPKT1_PSB_PKT2_PSF_T3_iiT4__param_0];
	ld.param.u64 	%rd3, [_ZN3cub18CUB_300001_SM_10006detail10radix_sort31DeviceRadixSortSingleTileKernelINS1_5radix10policy_hubIiNS0_8NullTypeEyE10Policy1000ELNS0_9SortOrderE0EiS6_yNS1_21identity_decomposer_tEEEvPKT1_PSB_PKT2_PSF_T3_iiT4__param_1];
	ld.param.u64 	%rd4, [_ZN3cub18CUB_300001_SM_10006detail10radix_sort31DeviceRadixSortSingleTileKernelINS1_5radix10policy_hubIiNS0_8NullTypeEyE10Policy1000ELNS0_9SortOrderE0EiS6_yNS1_21identity_decomposer_tEEEvPKT1_PSB_PKT2_PSF_T3_iiT4__param_4];
	ld.param.u32 	%r189, [_ZN3cub18CUB_300001_SM_10006detail10radix_sort31DeviceRadixSortSingleTileKernelINS1_5radix10policy_hubIiNS0_8NullTypeEyE10Policy1000ELNS0_9SortOrderE0EiS6_yNS1_21identity_decomposer_tEEEvPKT1_PSB_PKT2_PSF_T3_iiT4__param_5];
	ld.param.u32 	%r190, [_ZN3cub18CUB_300001_SM_10006detail10radix_sort31DeviceRadixSortSingleTileKernelINS1_5radix10policy_hubIiNS0_8NullTypeEyE10Policy1000ELNS0_9SortOrderE0EiS6_yNS1_21identity_decomposer_tEEEvPKT1_PSB_PKT2_PSF_T3_iiT4__param_6];
	cvta.to.global.u64 	%rd6, %rd5;
	cvt.u32.u64 	%r1, %rd4;
	mov.u32 	%r2, %tid.x;
	mul.lo.s32 	%r3, %r2, 19;
	setp.ge.s32 	%p1, %r3, %r1;
	mul.wide.u32 	%rd7, %r3, 4;
	add.s64 	%rd1, %rd6, %rd7;
	mov.b32 	%r741, -1;
	@%p1 bra 	$L__BB4_2;
	ld.global.u32 	%r192, [%rd1];
	xor.b32  	%r741, %r192, -2147483648;
$L__BB4_2:
	add.s32 	%r194, %r3, 1;
	setp.ge.s32 	%p2, %r194, %r1;
	mov.b32 	%r740, -1;
	@%p2 bra 	$L__BB4_4;
	ld.global.u32 	%r195, [%rd1+4];
	xor.b32  	%r740, %r195, -2147483648;
$L__BB4_4:
	add.s32 	%r197, %r3, 2;
	setp.ge.s32 	%p3, %r197, %r1;
	mov.b32 	%r739, -1;
	@%p3 bra 	$L__BB4_6;
	ld.global.u32 	%r198, [%rd1+8];
	xor.b32  	%r739, %r198, -2147483648;
$L__BB4_6:
	add.s32 	%r200, %r3, 3;
	setp.ge.s32 	%p4, %r200, %r1;
	mov.b32 	%r738, -1;
	@%p4 bra 	$L__BB4_8;
	ld.global.u32 	%r201, [%rd1+12];
	xor.b32  	%r738, %r201, -2147483648;
$L__BB4_8:
	add.s32 	%r203, %r3, 4;
	setp.ge.s32 	%p5, %r203, %r1;
	mov.b32 	%r737, -1;
	@%p5 bra 	$L__BB4_10;
	ld.global.u32 	%r204, [%rd1+16];
	xor.b32  	%r737, %r204, -2147483648;
$L__BB4_10:
	add.s32 	%r206, %r3, 5;
	setp.ge.s32 	%p6, %r206, %r1;
	mov.b32 	%r736, -1;
	@%p6 bra 	$L__BB4_12;
	ld.global.u32 	%r207, [%rd1+20];
	xor.b32  	%r736, %r207, -2147483648;
$L__BB4_12:
	add.s32 	%r209, %r3, 6;
	setp.ge.s32 	%p7, %r209, %r1;
	mov.b32 	%r735, -1;
	@%p7 bra 	$L__BB4_14;
	ld.global.u32 	%r210, [%rd1+24];
	xor.b32  	%r735, %r210, -2147483648;
$L__BB4_14:
	add.s32 	%r212, %r3, 7;
	setp.ge.s32 	%p8, %r212, %r1;
	mov.b32 	%r734, -1;
	@%p8 bra 	$L__BB4_16;
	ld.global.u32 	%r213, [%rd1+28];
	xor.b32  	%r734, %r213, -2147483648;
$L__BB4_16:
	add.s32 	%r215, %r3, 8;
	setp.ge.s32 	%p9, %r215, %r1;
	mov.b32 	%r733, -1;
	@%p9 bra 	$L__BB4_18;
	ld.global.u32 	%r216, [%rd1+32];
	xor.b32  	%r733, %r216, -2147483648;
$L__BB4_18:
	add.s32 	%r218, %r3, 9;
	setp.ge.s32 	%p10, %r218, %r1;
	mov.b32 	%r732, -1;
	@%p10 bra 	$L__BB4_20;
	ld.global.u32 	%r219, [%rd1+36];
	xor.b32  	%r732, %r219, -2147483648;
$L__BB4_20:
	add.s32 	%r221, %r3, 10;
	setp.ge.s32 	%p11, %r221, %r1;
	mov.b32 	%r731, -1;
	@%p11 bra 	$L__BB4_22;
	ld.global.u32 	%r222, [%rd1+40];
	xor.b32  	%r731, %r222, -2147483648;
$L__BB4_22:
	add.s32 	%r224, %r3, 11;
	setp.ge.s32 	%p12, %r224, %r1;
	mov.b32 	%r730, -1;
	@%p12 bra 	$L__BB4_24;
	ld.global.u32 	%r225, [%rd1+44];
	xor.b32  	%r730, %r225, -2147483648;
$L__BB4_24:
	add.s32 	%r227, %r3, 12;
	setp.ge.s32 	%p13, %r227, %r1;
	mov.b32 	%r729, -1;
	@%p13 bra 	$L__BB4_26;
	ld.global.u32 	%r228, [%rd1+48];
	xor.b32  	%r729, %r228, -2147483648;
$L__BB4_26:
	add.s32 	%r230, %r3, 13;
	setp.ge.s32 	%p14, %r230, %r1;
	mov.b32 	%r728, -1;
	@%p14 bra 	$L__BB4_28;
	ld.global.u32 	%r231, [%rd1+52];
	xor.b32  	%r728, %r231, -2147483648;
$L__BB4_28:
	add.s32 	%r233, %r3, 14;
	setp.ge.s32 	%p15, %r233, %r1;
	mov.b32 	%r727, -1;
	@%p15 bra 	$L__BB4_30;
	ld.global.u32 	%r234, [%rd1+56];
	xor.b32  	%r727, %r234, -2147483648;
$L__BB4_30:
	add.s32 	%r236, %r3, 15;
	setp.ge.s32 	%p16, %r236, %r1;
	mov.b32 	%r726, -1;
	@%p16 bra 	$L__BB4_32;
	ld.global.u32 	%r237, [%rd1+60];
	xor.b32  	%r726, %r237, -2147483648;
$L__BB4_32:
	add.s32 	%r239, %r3, 16;
	setp.ge.s32 	%p17, %r239, %r1;
	mov.b32 	%r725, -1;
	@%p17 bra 	$L__BB4_34;
	ld.global.u32 	%r240, [%rd1+64];
	xor.b32  	%r725, %r240, -2147483648;
$L__BB4_34:
	add.s32 	%r242, %r3, 17;
	setp.ge.s32 	%p18, %r242, %r1;
	mov.b32 	%r724, -1;
	@%p18 bra 	$L__BB4_36;
	ld.global.u32 	%r243, [%rd1+68];
	xor.b32  	%r724, %r243, -2147483648;
$L__BB4_36:
	add.s32 	%r245, %r3, 18;
	setp.ge.s32 	%p19, %r245, %r1;
	mov.b32 	%r723, -1;
	@%p19 bra 	$L__BB4_38;
	ld.global.u32 	%r246, [%rd1+72];
	xor.b32  	%r723, %r246, -2147483648;
$L__BB4_38:
	bar.sync 	0;
	shr.u32 	%r42, %r2, 5;
	shl.b32 	%r248, %r2, 2;
	mov.u32 	%r249, _ZZN3cub18CUB_300001_SM_10006detail10radix_sort31DeviceRadixSortSingleTileKernelINS1_5radix10policy_hubIiNS0_8NullTypeEyE10Policy1000ELNS0_9SortOrderE0EiS6_yNS1_21identity_decomposer_tEEEvPKT1_PSB_PKT2_PSF_T3_iiT4_E12temp_storage;
	add.s32 	%r43, %r249, %r248;
	shl.b32 	%r250, %r2, 7;
	add.s32 	%r44, %r43, %r250;
	shl.b32 	%r251, %r42, 2;
	add.s32 	%r252, %r249, %r251;
	add.s32 	%r45, %r252, 33792;
	mad.lo.s32 	%r46, %r2, -56, %r44;
	add.s32 	%r722, %r189, 6;
	sub.s32 	%r721, %r190, %r189;
$L__BB4_39:
	add.s32 	%r312, %r722, -6;
	min.s32 	%r255, %r721, 6;
	mov.b32 	%r341, 0;
	st.shared.u32 	[%r43], %r341;
	st.shared.u32 	[%r43+1024], %r341;
	st.shared.u32 	[%r43+2048], %r341;
	st.shared.u32 	[%r43+3072], %r341;
	st.shared.u32 	[%r43+4096], %r341;
	st.shared.u32 	[%r43+5120], %r341;
	st.shared.u32 	[%r43+6144], %r341;
	st.shared.u32 	[%r43+7168], %r341;
	st.shared.u32 	[%r43+8192], %r341;
	st.shared.u32 	[%r43+9216], %r341;
	st.shared.u32 	[%r43+10240], %r341;
	st.shared.u32 	[%r43+11264], %r341;
	st.shared.u32 	[%r43+12288], %r341;
	st.shared.u32 	[%r43+13312], %r341;
	st.shared.u32 	[%r43+14336], %r341;
	st.shared.u32 	[%r43+15360], %r341;
	st.shared.u32 	[%r43+16384], %r341;
	st.shared.u32 	[%r43+17408], %r341;
	st.shared.u32 	[%r43+18432], %r341;
	st.shared.u32 	[%r43+19456], %r341;
	st.shared.u32 	[%r43+20480], %r341;
	st.shared.u32 	[%r43+21504], %r341;
	st.shared.u32 	[%r43+22528], %r341;
	st.shared.u32 	[%r43+23552], %r341;
	st.shared.u32 	[%r43+24576], %r341;
	st.shared.u32 	[%r43+25600], %r341;
	st.shared.u32 	[%r43+26624], %r341;
	st.shared.u32 	[%r43+27648], %r341;
	st.shared.u32 	[%r43+28672], %r341;
	st.shared.u32 	[%r43+29696], %r341;
	st.shared.u32 	[%r43+30720], %r341;
	st.shared.u32 	[%r43+31744], %r341;
	st.shared.u32 	[%r43+32768], %r341;
	// begin inline asm
	bmsk.clamp.b32 %r253, %r341, %r255;
	// end inline asm
	// begin inline asm
	shr.b32 %r256, %r741, %r312;
	// end inline asm
	and.b32  	%r344, %r253, %r256;
	shl.b32 	%r345, %r344, 10;
	and.b32  	%r346, %r345, 31744;
	add.s32 	%r347, %r43, %r346;
	shr.u32 	%r348, %r344, 4;
	and.b32  	%r349, %r348, 268435454;
	add.s32 	%r71, %r347, %r349;
	ld.shared.u16 	%rs1, [%r71];
	add.s16 	%rs20, %rs1, 1;
	st.shared.u16 	[%r71], %rs20;
	// begin inline asm
	shr.b32 %r259, %r740, %r312;
	// end inline asm
	and.b32  	%r350, %r253, %r259;
	shl.b32 	%r351, %r350, 10;
	and.b32  	%r352, %r351, 31744;
	add.s32 	%r353, %r43, %r352;
	shr.u32 	%r354, %r350, 4;
	and.b32  	%r355, %r354, 268435454;
	add.s32 	%r72, %r353, %r355;
	ld.shared.u16 	%rs2, [%r72];
	add.s16 	%rs21, %rs2, 1;
	st.shared.u16 	[%r72], %rs21;
	// begin inline asm
	shr.b32 %r262, %r739, %r312;
	// end inline asm
	and.b32  	%r356, %r253, %r262;
	shl.b32 	%r357, %r356, 10;
	and.b32  	%r358, %r357, 31744;
	add.s32 	%r359, %r43, %r358;
	shr.u32 	%r360, %r356, 4;
	and.b32  	%r361, %r360, 268435454;
	add.s32 	%r73, %r359, %r361;
	ld.shared.u16 	%rs3, [%r73];
	add.s16 	%rs22, %rs3, 1;
	st.shared.u16 	[%r73], %rs22;
	// begin inline asm
	shr.b32 %r265, %r738, %r312;
	// end inline asm
	and.b32  	%r362, %r253, %r265;
	shl.b32 	%r363, %r362, 10;
	and.b32  	%r364, %r363, 31744;
	add.s32 	%r365, %r43, %r364;
	shr.u32 	%r366, %r362, 4;
	and.b32  	%r367, %r366, 268435454;
	add.s32 	%r74, %r365, %r367;
	ld.shared.u16 	%rs4, [%r74];
	add.s16 	%rs23, %rs4, 1;
	st.shared.u16 	[%r74], %rs23;
	// begin inline asm
	shr.b32 %r268, %r737, %r312;
	// end inline asm
	and.b32  	%r368, %r253, %r268;
	shl.b32 	%r369, %r368, 10;
	and.b32  	%r370, %r369, 31744;
	add.s32 	%r371, %r43, %r370;
	shr.u32 	%r372, %r368, 4;
	and.b32  	%r373, %r372, 268435454;
	add.s32 	%r75, %r371, %r373;
	ld.shared.u16 	%rs5, [%r75];
	add.s16 	%rs24, %rs5, 1;
	st.shared.u16 	[%r75], %rs24;
	// begin inline asm
	shr.b32 %r271, %r736, %r312;
	// end inline asm
	and.b32  	%r374, %r253, %r271;
	shl.b32 	%r375, %r374, 10;
	and.b32  	%r376, %r375, 31744;
	add.s32 	%r377, %r43, %r376;
	shr.u32 	%r378, %r374, 4;
	and.b32  	%r379, %r378, 268435454;
	add.s32 	%r76, %r377, %r379;
	ld.shared.u16 	%rs6, [%r76];
	add.s16 	%rs25, %rs6, 1;
	st.shared.u16 	[%r76], %rs25;
	// begin inline asm
	shr.b32 %r274, %r735, %r312;
	// end inline asm
	and.b32  	%r380, %r253, %r274;
	shl.b32 	%r381, %r380, 10;
	and.b32  	%r382, %r381, 31744;
	add.s32 	%r383, %r43, %r382;
	shr.u32 	%r384, %r380, 4;
	and.b32  	%r385, %r384, 268435454;
	add.s32 	%r77, %r383, %r385;
	ld.shared.u16 	%rs7, [%r77];
	add.s16 	%rs26, %rs7, 1;
	st.shared.u16 	[%r77], %rs26;
	// begin inline asm
	shr.b32 %r277, %r734, %r312;
	// end inline asm
	and.b32  	%r386, %r253, %r277;
	shl.b32 	%r387, %r386, 10;
	and.b32  	%r388, %r387, 31744;
	add.s32 	%r389, %r43, %r388;
	shr.u32 	%r390, %r386, 4;
	and.b32  	%r391, %r390, 268435454;
	add.s32 	%r78, %r389, %r391;
	ld.shared.u16 	%rs8, [%r78];
	add.s16 	%rs27, %rs8, 1;
	st.shared.u16 	[%r78], %rs27;
	// begin inline asm
	shr.b32 %r280, %r733, %r312;
	// end inline asm
	and.b32  	%r392, %r253, %r280;
	shl.b32 	%r393, %r392, 10;
	and.b32  	%r394, %r393, 31744;
	add.s32 	%r395, %r43, %r394;
	shr.u32 	%r396, %r392, 4;
	and.b32  	%r397, %r396, 268435454;
	add.s32 	%r79, %r395, %r397;
	ld.shared.u16 	%rs9, [%r79];
	add.s16 	%rs28, %rs9, 1;
	st.shared.u16 	[%r79], %rs28;
	// begin inline asm
	shr.b32 %r283, %r732, %r312;
	// end inline asm
	and.b32  	%r398, %r253, %r283;
	shl.b32 	%r399, %r398, 10;
	and.b32  	%r400, %r399, 31744;
	add.s32 	%r401, %r43, %r400;
	shr.u32 	%r402, %r398, 4;
	and.b32  	%r403, %r402, 268435454;
	add.s32 	%r80, %r401, %r403;
	ld.shared.u16 	%rs10, [%r80];
	add.s16 	%rs29, %rs10, 1;
	st.shared.u16 	[%r80], %rs29;
	// begin inline asm
	shr.b32 %r286, %r731, %r312;
	// end inline asm
	and.b32  	%r404, %r253, %r286;
	shl.b32 	%r405, %r404, 10;
	and.b32  	%r406, %r405, 31744;
	add.s32 	%r407, %r43, %r406;
	shr.u32 	%r408, %r404, 4;
	and.b32  	%r409, %r408, 268435454;
	add.s32 	%r81, %r407, %r409;
	ld.shared.u16 	%rs11, [%r81];
	add.s16 	%rs30, %rs11, 1;
	st.shared.u16 	[%r81], %rs30;
	// begin inline asm
	shr.b32 %r289, %r730, %r312;
	// end inline asm
	and.b32  	%r410, %r253, %r289;
	shl.b32 	%r411, %r410, 10;
	and.b32  	%r412, %r411, 31744;
	add.s32 	%r413, %r43, %r412;
	shr.u32 	%r414, %r410, 4;
	and.b32  	%r415, %r414, 268435454;
	add.s32 	%r82, %r413, %r415;
	ld.shared.u16 	%rs12, [%r82];
	add.s16 	%rs31, %rs12, 1;
	st.shared.u16 	[%r82], %rs31;
	// begin inline asm
	shr.b32 %r292, %r729, %r312;
	// end inline asm
	and.b32  	%r416, %r253, %r292;
	shl.b32 	%r417, %r416, 10;
	and.b32  	%r418, %r417, 31744;
	add.s32 	%r419, %r43, %r418;
	shr.u32 	%r420, %r416, 4;
	and.b32  	%r421, %r420, 268435454;
	add.s32 	%r83, %r419, %r421;
	ld.shared.u16 	%rs13, [%r83];
	add.s16 	%rs32, %rs13, 1;
	st.shared.u16 	[%r83], %rs32;
	// begin inline asm
	shr.b32 %r295, %r728, %r312;
	// end inline asm
	and.b32  	%r422, %r253, %r295;
	shl.b32 	%r423, %r422, 10;
	and.b32  	%r424, %r423, 31744;
	add.s32 	%r425, %r43, %r424;
	shr.u32 	%r426, %r422, 4;
	and.b32  	%r427, %r426, 268435454;
	add.s32 	%r84, %r425, %r427;
	ld.shared.u16 	%rs14, [%r84];
	add.s16 	%rs33, %rs14, 1;
	st.shared.u16 	[%r84], %rs33;
	// begin inline asm
	shr.b32 %r298, %r727, %r312;
	// end inline asm
	and.b32  	%r428, %r253, %r298;
	shl.b32 	%r429, %r428, 10;
	and.b32  	%r430, %r429, 31744;
	add.s32 	%r431, %r43, %r430;
	shr.u32 	%r432, %r428, 4;
	and.b32  	%r433, %r432, 268435454;
	add.s32 	%r85, %r431, %r433;
	ld.shared.u16 	%rs15, [%r85];
	add.s16 	%rs34, %rs15, 1;
	st.shared.u16 	[%r85], %rs34;
	// begin inline asm
	shr.b32 %r301, %r726, %r312;
	// end inline asm
	and.b32  	%r434, %r253, %r301;
	shl.b32 	%r435, %r434, 10;
	and.b32  	%r436, %r435, 31744;
	add.s32 	%r437, %r43, %r436;
	shr.u32 	%r438, %r434, 4;
	and.b32  	%r439, %r438, 268435454;
	add.s32 	%r86, %r437, %r439;
	ld.shared.u16 	%rs16, [%r86];
	add.s16 	%rs35, %rs16, 1;
	st.shared.u16 	[%r86], %rs35;
	// begin inline asm
	shr.b32 %r304, %r725, %r312;
	// end inline asm
	and.b32  	%r440, %r253, %r304;
	shl.b32 	%r441, %r440, 10;
	and.b32  	%r442, %r441, 31744;
	add.s32 	%r443, %r43, %r442;
	shr.u32 	%r444, %r440, 4;
	and.b32  	%r445, %r444, 268435454;
	add.s32 	%r87, %r443, %r445;
	ld.shared.u16 	%rs17, [%r87];
	add.s16 	%rs36, %rs17, 1;
	st.shared.u16 	[%r87], %rs36;
	// begin inline asm
	shr.b32 %r307, %r724, %r312;
	// end inline asm
	and.b32  	%r446, %r253, %r307;
	shl.b32 	%r447, %r446, 10;
	and.b32  	%r448, %r447, 31744;
	add.s32 	%r449, %r43, %r448;
	shr.u32 	%r450, %r446, 4;
	and.b32  	%r451, %r450, 268435454;
	add.s32 	%r88, %r449, %r451;
	ld.shared.u16 	%rs18, [%r88];
	add.s16 	%rs37, %rs18, 1;
	st.shared.u16 	[%r88], %rs37;
	// begin inline asm
	shr.b32 %r310, %r723, %r312;
	// end inline asm
	and.b32  	%r452, %r253, %r310;
	shl.b32 	%r453, %r452, 10;
	and.b32  	%r454, %r453, 31744;
	add.s32 	%r455, %r43, %r454;
	shr.u32 	%r456, %r452, 4;
	and.b32  	%r457, %r456, 268435454;
	add.s32 	%r89, %r455, %r457;
	ld.shared.u16 	%rs19, [%r89];
	add.s16 	%rs38, %rs19, 1;
	st.shared.u16 	[%r89], %rs38;
	bar.sync 	0;
	ld.shared.u32 	%r90, [%r44];
	ld.shared.u32 	%r458, [%r44+4];
	ld.shared.u32 	%r459, [%r44+8];
	ld.shared.u32 	%r460, [%r44+12];
	ld.shared.u32 	%r461, [%r44+16];
	ld.shared.u32 	%r462, [%r44+20];
	ld.shared.u32 	%r463, [%r44+24];
	ld.shared.u32 	%r464, [%r44+28];
	ld.shared.u32 	%r465, [%r44+32];
	ld.shared.u32 	%r466, [%r44+36];
	ld.shared.u32 	%r467, [%r44+40];
	ld.shared.u32 	%r468, [%r44+44];
	ld.shared.u32 	%r469, [%r44+48];
	ld.shared.u32 	%r470, [%r44+52];
	ld.shared.u32 	%r471, [%r44+56];
	ld.shared.u32 	%r472, [%r44+60];
	ld.shared.u32 	%r473, [%r44+64];
	ld.shared.u32 	%r474, [%r44+68];
	ld.shared.u32 	%r475, [%r44+72];
	ld.shared.u32 	%r476, [%r44+76];
	ld.shared.u32 	%r477, [%r44+80];
	ld.shared.u32 	%r478, [%r44+84];
	ld.shared.u32 	%r479, [%r44+88];
	ld.shared.u32 	%r480, [%r44+92];
	ld.shared.u32 	%r481, [%r44+96];
	ld.shared.u32 	%r482, [%r44+100];
	ld.shared.u32 	%r483, [%r44+104];
	ld.shared.u32 	%r484, [%r44+108];
	ld.shared.u32 	%r485, [%r44+112];
	ld.shared.u32 	%r486, [%r44+116];
	ld.shared.u32 	%r487, [%r44+120];
	ld.shared.u32 	%r488, [%r44+124];
	ld.shared.u32 	%r489, [%r44+128];
	add.s32 	%r91, %r458, %r90;
	add.s32 	%r92, %r459, %r91;
	add.s32 	%r93, %r460, %r92;
	add.s32 	%r94, %r461, %r93;
	add.s32 	%r95, %r462, %r94;
	add.s32 	%r96, %r463, %r95;
	add.s32 	%r97, %r464, %r96;
	add.s32 	%r98, %r465, %r97;
	add.s32 	%r99, %r466, %r98;
	add.s32 	%r100, %r467, %r99;
	add.s32 	%r101, %r468, %r100;
	add.s32 	%r102, %r469, %r101;
	add.s32 	%r103, %r470, %r102;
	add.s32 	%r104, %r471, %r103;
	add.s32 	%r105, %r472, %r104;
	add.s32 	%r106, %r473, %r105;
	add.s32 	%r107, %r474, %r106;
	add.s32 	%r108, %r475, %r107;
	add.s32 	%r109, %r476, %r108;
	add.s32 	%r110, %r477, %r109;
	add.s32 	%r111, %r478, %r110;
	add.s32 	%r112, %r479, %r111;
	add.s32 	%r113, %r480, %r112;
	add.s32 	%r114, %r481, %r113;
	add.s32 	%r115, %r482, %r114;
	add.s32 	%r116, %r483, %r115;
	add.s32 	%r117, %r484, %r116;
	add.s32 	%r118, %r485, %r117;
	add.s32 	%r119, %r486, %r118;
	add.s32 	%r120, %r487, %r119;
	add.s32 	%r121, %r488, %r120;
	add.s32 	%r318, %r489, %r121;
	// begin inline asm
	mov.u32 %r313, %laneid;
	// end inline asm
	mov.b32 	%r316, 1;
	mov.b32 	%r343, -1;
	// begin inline asm
	{  .reg .u32 r0;  .reg .pred p;  shfl.sync.up.b32 r0|p, %r318, %r316, %r341, %r343;  @p add.u32 r0, r0, %r318;  mov.u32 %r314, r0;}
	// end inline asm
	mov.b32 	%r322, 2;
	// begin inline asm
	{  .reg .u32 r0;  .reg .pred p;  shfl.sync.up.b32 r0|p, %r314, %r322, %r341, %r343;  @p add.u32 r0, r0, %r314;  mov.u32 %r320, r0;}
	// end inline asm
	mov.b32 	%r328, 4;
	// begin inline asm
	{  .reg .u32 r0;  .reg .pred p;  shfl.sync.up.b32 r0|p, %r320, %r328, %r341, %r343;  @p add.u32 r0, r0, %r320;  mov.u32 %r326, r0;}
	// end inline asm
	mov.b32 	%r334, 8;
	// begin inline asm
	{  .reg .u32 r0;  .reg .pred p;  shfl.sync.up.b32 r0|p, %r326, %r334, %r341, %r343;  @p add.u32 r0, r0, %r326;  mov.u32 %r332, r0;}
	// end inline asm
	mov.b32 	%r340, 16;
	// begin inline asm
	{  .reg .u32 r0;  .reg .pred p;  shfl.sync.up.b32 r0|p, %r332, %r340, %r341, %r343;  @p add.u32 r0, r0, %r332;  mov.u32 %r338, r0;}
	// end inline asm
	setp.ne.s32 	%p20, %r313, 31;
	@%p20 bra 	$L__BB4_41;
	st.shared.u32 	[%r45], %r338;
$L__BB4_41:
	sub.s32 	%r490, %r338, %r318;
	setp.gt.u32 	%p21, %r2, 31;
	setp.eq.s32 	%p22, %r42, 7;
	setp.eq.s32 	%p23, %r42, 6;
	setp.eq.s32 	%p24, %r42, 5;
	setp.eq.s32 	%p25, %r42, 4;
	setp.eq.s32 	%p26, %r42, 3;
	setp.eq.s32 	%p27, %r42, 2;
	setp.eq.s32 	%p28, %r42, 1;
	bar.sync 	0;
	ld.shared.v4.u32 	{%r491, %r492, %r493, %r494}, [_ZZN3cub18CUB_300001_SM_10006detail10radix_sort31DeviceRadixSortSingleTileKernelINS1_5radix10policy_hubIiNS0_8NullTypeEyE10Policy1000ELNS0_9SortOrderE0EiS6_yNS1_21identity_decomposer_tEEEvPKT1_PSB_PKT2_PSF_T3_iiT4_E12temp_storage+33792];
	selp.b32 	%r495, %r491, %r742, %p28;
	add.s32 	%r496, %r492, %r491;
	selp.b32 	%r497, %r496, %r495, %p27;
	add.s32 	%r498, %r496, %r493;
	selp.b32 	%r499, %r498, %r497, %p26;
	add.s32 	%r500, %r498, %r494;
	selp.b32 	%r501, %r500, %r499, %p25;
	ld.shared.v4.u32 	{%r502, %r503, %r504, %r505}, [_ZZN3cub18CUB_300001_SM_10006detail10radix_sort31DeviceRadixSortSingleTileKernelINS1_5radix10policy_hubIiNS0_8NullTypeEyE10Policy1000ELNS0_9SortOrderE0EiS6_yNS1_21identity_decomposer_tEEEvPKT1_PSB_PKT2_PSF_T3_iiT4_E12temp_storage+33808];
	add.s32 	%r506, %r500, %r502;
	selp.b32 	%r507, %r506, %r501, %p24;
	add.s32 	%r508, %r506, %r503;
	selp.b32 	%r509, %r508, %r507, %p23;
	add.s32 	%r510, %r508, %r504;
	selp.b32 	%r742, %r510, %r509, %p22;
	add.s32 	%r126, %r510, %r505;
	setp.ne.s32 	%p29, %r313, 0;
	selp.b32 	%r511, %r490, 0, %p29;
	add.s32 	%r512, %r742, %r511;
	or.pred  	%p30, %p21, %p29;
	selp.b32 	%r743, %r512, %r490, %p21;
	@%p30 bra 	$L__BB4_43;
	shl.b32 	%r743, %r126, 16;
	st.shared.u32 	[_ZZN3cub18CUB_300001_SM_10006detail10radix_sort31DeviceRadixSortSingleTileKernelINS1_5radix10policy_hubIiNS0_8NullTypeEyE10Policy1000ELNS0_9SortOrderE0EiS6_yNS1_21identity_decomposer_tEEEvPKT1_PSB_PKT2_PSF_T3_iiT4_E12temp_storage+33832], %r743;
$L__BB4_43:
	setp.eq.s32 	%p31, %r2, 0;
	bar.sync 	0;
	ld.shared.u32 	%r513, [_ZZN3cub18CUB_300001_SM_10006detail10radix_sort31DeviceRadixSortSingleTileKernelINS1_5radix10policy_hubIiNS0_8NullTypeEyE10Policy1000ELNS0_9SortOrderE0EiS6_yNS1_21identity_decomposer_tEEEvPKT1_PSB_PKT2_PSF_T3_iiT4_E12temp_storage+33832];
	selp.b32 	%r514, 0, %r513, %p31;
	add.s32 	%r515, %r743, %r514;
	add.s32 	%r516, %r90, %r515;
	add.s32 	%r517, %r91, %r515;
	add.s32 	%r518, %r92, %r515;
	add.s32 	%r519, %r93, %r515;
	add.s32 	%r520, %r94, %r515;
	add.s32 	%r521, %r95, %r515;
	add.s32 	%r522, %r96, %r515;
	add.s32 	%r523, %r97, %r515;
	add.s32 	%r524, %r98, %r515;
	add.s32 	%r525, %r99, %r515;
	add.s32 	%r526, %r100, %r515;
	add.s32 	%r527, %r101, %r515;
	add.s32 	%r528, %r102, %r515;
	add.s32 	%r529, %r103, %r515;
	add.s32 	%r530, %r104, %r515;
	add.s32 	%r531, %r105, %r515;
	add.s32 	%r532, %r106, %r515;
	add.s32 	%r533, %r107, %r515;
	add.s32 	%r534, %r108, %r515;
	add.s32 	%r535, %r109, %r515;
	add.s32 	%r536, %r110, %r515;
	add.s32 	%r537, %r111, %r515;
	add.s32 	%r538, %r112, %r515;
	add.s32 	%r539, %r113, %r515;
	add.s32 	%r540, %r114, %r515;
	add.s32 	%r541, %r115, %r515;
	add.s32 	%r542, %r116, %r515;
	add.s32 	%r543, %r117, %r515;
	add.s32 	%r544, %r118, %r515;
	add.s32 	%r545, %r119, %r515;
	add.s32 	%r546, %r120, %r515;
	add.s32 	%r547, %r121, %r515;
	st.shared.u32 	[%r44], %r515;
	st.shared.u32 	[%r44+4], %r516;
	st.shared.u32 	[%r44+8], %r517;
	st.shared.u32 	[%r44+12], %r518;
	st.shared.u32 	[%r44+16], %r519;
	st.shared.u32 	[%r44+20], %r520;
	st.shared.u32 	[%r44+24], %r521;
	st.shared.u32 	[%r44+28], %r522;
	st.shared.u32 	[%r44+32], %r523;
	st.shared.u32 	[%r44+36], %r524;
	st.shared.u32 	[%r44+40], %r525;
	st.shared.u32 	[%r44+44], %r526;
	st.shared.u32 	[%r44+48], %r527;
	st.shared.u32 	[%r44+52], %r528;
	st.shared.u32 	[%r44+56], %r529;
	st.shared.u32 	[%r44+60], %r530;
	st.shared.u32 	[%r44+64], %r531;
	st.shared.u32 	[%r44+68], %r532;
	st.shared.u32 	[%r44+72], %r533;
	st.shared.u32 	[%r44+76], %r534;
	st.shared.u32 	[%r44+80], %r535;
	st.shared.u32 	[%r44+84], %r536;
	st.shared.u32 	[%r44+88], %r537;
	st.shared.u32 	[%r44+92], %r538;
	st.shared.u32 	[%r44+96], %r539;
	st.shared.u32 	[%r44+100], %r540;
	st.shared.u32 	[%r44+104], %r541;
	st.shared.u32 	[%r44+108], %r542;
	st.shared.u32 	[%r44+112], %r543;
	st.shared.u32 	[%r44+116], %r544;
	st.shared.u32 	[%r44+120], %r545;
	st.shared.u32 	[%r44+124], %r546;
	st.shared.u32 	[%r44+128], %r547;
	bar.sync 	0;
	cvt.u32.u16 	%r548, %rs1;
	ld.shared.u16 	%r549, [%r71];
	add.s32 	%r130, %r549, %r548;
	cvt.u32.u16 	%r550, %rs2;
	ld.shared.u16 	%r551, [%r72];
	add.s32 	%r131, %r551, %r550;
	cvt.u32.u16 	%r552, %rs3;
	ld.shared.u16 	%r553, [%r73];
	add.s32 	%r132, %r553, %r552;
	cvt.u32.u16 	%r554, %rs4;
	ld.shared.u16 	%r555, [%r74];
	add.s32 	%r133, %r555, %r554;
	cvt.u32.u16 	%r556, %rs5;
	ld.shared.u16 	%r557, [%r75];
	add.s32 	%r134, %r557, %r556;
	cvt.u32.u16 	%r558, %rs6;
	ld.shared.u16 	%r559, [%r76];
	add.s32 	%r135, %r559, %r558;
	cvt.u32.u16 	%r560, %rs7;
	ld.shared.u16 	%r561, [%r77];
	add.s32 	%r136, %r561, %r560;
	cvt.u32.u16 	%r562, %rs8;
	ld.shared.u16 	%r563, [%r78];
	add.s32 	%r137, %r563, %r562;
	cvt.u32.u16 	%r564, %rs9;
	ld.shared.u16 	%r565, [%r79];
	add.s32 	%r138, %r565, %r564;
	cvt.u32.u16 	%r566, %rs10;
	ld.shared.u16 	%r567, [%r80];
	add.s32 	%r139, %r567, %r566;
	cvt.u32.u16 	%r568, %rs11;
	ld.shared.u16 	%r569, [%r81];
	add.s32 	%r140, %r569, %r568;
	cvt.u32.u16 	%r570, %rs12;
	ld.shared.u16 	%r571, [%r82];
	add.s32 	%r141, %r571, %r570;
	cvt.u32.u16 	%r572, %rs13;
	ld.shared.u16 	%r573, [%r83];
	add.s32 	%r142, %r573, %r572;
	cvt.u32.u16 	%r574, %rs14;
	ld.shared.u16 	%r575, [%r84];
	add.s32 	%r143, %r575, %r574;
	cvt.u32.u16 	%r576, %rs15;
	ld.shared.u16 	%r577, [%r85];
	add.s32 	%r144, %r577, %r576;
	cvt.u32.u16 	%r578, %rs16;
	ld.shared.u16 	%r579, [%r86];
	add.s32 	%r145, %r579, %r578;
	cvt.u32.u16 	%r580, %rs17;
	ld.shared.u16 	%r581, [%r87];
	add.s32 	%r146, %r581, %r580;
	cvt.u32.u16 	%r582, %rs18;
	ld.shared.u16 	%r583, [%r88];
	add.s32 	%r147, %r583, %r582;
	cvt.u32.u16 	%r584, %rs19;
	ld.shared.u16 	%r585, [%r89];
	add.s32 	%r148, %r585, %r584;
	bar.sync 	0;
	setp.lt.s32 	%p32, %r722, %r190;
	@%p32 bra 	$L__BB4_83;
	cvt.u64.u32 	%rd8, %r2;
	shl.b32 	%r586, %r130, 2;
	mov.u32 	%r587, _ZZN3cub18CUB_300001_SM_10006detail10radix_sort31DeviceRadixSortSingleTileKernelINS1_5radix10policy_hubIiNS0_8NullTypeEyE10Policy1000ELNS0_9SortOrderE0EiS6_yNS1_21identity_decomposer_tEEEvPKT1_PSB_PKT2_PSF_T3_iiT4_E12temp_storage;
	add.s32 	%r588, %r587, %r586;
	st.shared.u32 	[%r588], %r741;
	shl.b32 	%r589, %r131, 2;
	add.s32 	%r590, %r587, %r589;
	st.shared.u32 	[%r590], %r740;
	shl.b32 	%r591, %r132, 2;
	add.s32 	%r592, %r587, %r591;
	st.shared.u32 	[%r592], %r739;
	shl.b32 	%r593, %r133, 2;
	add.s32 	%r594, %r587, %r593;
	st.shared.u32 	[%r594], %r738;
	shl.b32 	%r595, %r134, 2;
	add.s32 	%r596, %r587, %r595;
	st.shared.u32 	[%r596], %r737;
	shl.b32 	%r597, %r135, 2;
	add.s32 	%r598, %r587, %r597;
	st.shared.u32 	[%r598], %r736;
	shl.b32 	%r599, %r136, 2;
	add.s32 	%r600, %r587, %r599;
	st.shared.u32 	[%r600], %r735;
	shl.b32 	%r601, %r137, 2;
	add.s32 	%r602, %r587, %r601;
	st.shared.u32 	[%r602], %r734;
	shl.b32 	%r603, %r138, 2;
	add.s32 	%r604, %r587, %r603;
	st.shared.u32 	[%r604], %r733;
	shl.b32 	%r605, %r139, 2;
	add.s32 	%r606, %r587, %r605;
	st.shared.u32 	[%r606], %r732;
	shl.b32 	%r607, %r140, 2;
	add.s32 	%r608, %r587, %r607;
	st.shared.u32 	[%r608], %r731;
	shl.b32 	%r609, %r141, 2;
	add.s32 	%r610, %r587, %r609;
	st.shared.u32 	[%r610], %r730;
	shl.b32 	%r611, %r142, 2;
	add.s32 	%r612, %r587, %r611;
	st.shared.u32 	[%r612], %r729;
	shl.b32 	%r613, %r143, 2;
	add.s32 	%r614, %r587, %r613;
	st.shared.u32 	[%r614], %r728;
	shl.b32 	%r615, %r144, 2;
	add.s32 	%r616, %r587, %r615;
	st.shared.u32 	[%r616], %r727;
	shl.b32 	%r617, %r145, 2;
	add.s32 	%r618, %r587, %r617;
	st.shared.u32 	[%r618], %r726;
	shl.b32 	%r619, %r146, 2;
	add.s32 	%r620, %r587, %r619;
	st.shared.u32 	[%r620], %r725;
	shl.b32 	%r621, %r147, 2;
	add.s32 	%r622, %r587, %r621;
	st.shared.u32 	[%r622], %r724;
	shl.b32 	%r623, %r148, 2;
	add.s32 	%r624, %r587, %r623;
	st.shared.u32 	[%r624], %r723;
	bar.sync 	0;
	mad.lo.s32 	%r149, %r2, -72, %r46;
	ld.shared.u32 	%r150, [%r149+1024];
	ld.shared.u32 	%r151, [%r149+2048];
	ld.shared.u32 	%r152, [%r149+3072];
	ld.shared.u32 	%r153, [%r149+4096];
	ld.shared.u32 	%r154, [%r149+5120];
	ld.shared.u32 	%r155, [%r149+6144];
	ld.shared.u32 	%r156, [%r149+7168];
	ld.shared.u32 	%r157, [%r149+8192];
	ld.shared.u32 	%r158, [%r149+9216];
	ld.shared.u32 	%r159, [%r149+10240];
	ld.shared.u32 	%r160, [%r149+11264];
	ld.shared.u32 	%r161, [%r149+12288];
	ld.shared.u32 	%r162, [%r149+13312];
	ld.shared.u32 	%r163, [%r149+14336];
	ld.shared.u32 	%r164, [%r149+15360];
	ld.shared.u32 	%r165, [%r149+16384];
	ld.shared.u32 	%r166, [%r149+17408];
	ld.shared.u32 	%r167, [%r149+18432];
	setp.gt.u64 	%p33, %rd4, %rd8;
	cvta.to.global.u64 	%rd9, %rd3;
	mul.wide.u32 	%rd10, %r2, 4;
	add.s64 	%rd2, %rd9, %rd10;
	@%p33 bra 	$L__BB4_45;
	bra.uni 	$L__BB4_46;
$L__BB4_45:
	ld.shared.u32 	%r625, [%r149];
	xor.b32  	%r626, %r625, -2147483648;
	st.global.u32 	[%rd2], %r626;
$L__BB4_46:
	add.s32 	%r627, %r2, 256;
	cvt.u64.u32 	%rd11, %r627;
	setp.le.u64 	%p34, %rd4, %rd11;
	@%p34 bra 	$L__BB4_48;
	xor.b32  	%r628, %r150, -2147483648;
	st.global.u32 	[%rd2+1024], %r628;
$L__BB4_48:
	add.s32 	%r629, %r2, 512;
	cvt.u64.u32 	%rd12, %r629;
	setp.le.u64 	%p35, %rd4, %rd12;
	@%p35 bra 	$L__BB4_50;
	xor.b32  	%r630, %r151, -2147483648;
	st.global.u32 	[%rd2+2048], %r630;
$L__BB4_50:
	add.s32 	%r631, %r2, 768;
	cvt.u64.u32 	%rd13, %r631;
	setp.le.u64 	%p36, %rd4, %rd13;
	@%p36 bra 	$L__BB4_52;
	xor.b32  	%r632, %r152, -2147483648;
	st.global.u32 	[%rd2+3072], %r632;
$L__BB4_52:
	or.b32  	%r633, %r2, 1024;
	cvt.u64.u32 	%rd14, %r633;
	setp.le.u64 	%p37, %rd4, %rd14;
	@%p37 bra 	$L__BB4_54;
	xor.b32  	%r634, %r153, -2147483648;
	st.global.u32 	[%rd2+4096], %r634;
$L__BB4_54:
	add.s32 	%r635, %r2, 1280;
	cvt.u64.u32 	%rd15, %r635;
	setp.le.u64 	%p38, %rd4, %rd15;
	@%p38 bra 	$L__BB4_56;
	xor.b32  	%r636, %r154, -2147483648;
	st.global.u32 	[%rd2+5120], %r636;
$L__BB4_56:
	add.s32 	%r637, %r2, 1536;
	cvt.u64.u32 	%rd16, %r637;
	setp.le.u64 	%p39, %rd4, %rd16;
	@%p39 bra 	$L__BB4_58;
	xor.b32  	%r638, %r155, -2147483648;
	st.global.u32 	[%rd2+6144], %r638;
$L__BB4_58:
	add.s32 	%r639, %r2, 1792;
	cvt.u64.u32 	%rd17, %r639;
	setp.le.u64 	%p40, %rd4, %rd17;
	@%p40 bra 	$L__BB4_60;
	xor.b32  	%r640, %r156, -2147483648;
	st.global.u32 	[%rd2+7168], %r640;
$L__BB4_60:
	or.b32  	%r641, %r2, 2048;
	cvt.u64.u32 	%rd18, %r641;
	setp.le.u64 	%p41, %rd4, %rd18;
	@%p41 bra 	$L__BB4_62;
	xor.b32  	%r642, %r157, -2147483648;
	st.global.u32 	[%rd2+8192], %r642;
$L__BB4_62:
	add.s32 	%r643, %r2, 2304;
	cvt.u64.u32 	%rd19, %r643;
	setp.le.u64 	%p42, %rd4, %rd19;
	@%p42 bra 	$L__BB4_64;
	xor.b32  	%r644, %r158, -2147483648;
	st.global.u32 	[%rd2+9216], %r644;
$L__BB4_64:
	add.s32 	%r645, %r2, 2560;
	cvt.u64.u32 	%rd20, %r645;
	setp.le.u64 	%p43, %rd4, %rd20;
	@%p43 bra 	$L__BB4_66;
	xor.b32  	%r646, %r159, -2147483648;
	st.global.u32 	[%rd2+10240], %r646;
$L__BB4_66:
	add.s32 	%r647, %r2, 2816;
	cvt.u64.u32 	%rd21, %r647;
	setp.le.u64 	%p44, %rd4, %rd21;
	@%p44 bra 	$L__BB4_68;
	xor.b32  	%r648, %r160, -2147483648;
	st.global.u32 	[%rd2+11264], %r648;
$L__BB4_68:
	or.b32  	%r649, %r2, 3072;
	cvt.u64.u32 	%rd22, %r649;
	setp.le.u64 	%p45, %rd4, %rd22;
	@%p45 bra 	$L__BB4_70;
	xor.b32  	%r650, %r161, -2147483648;
	st.global.u32 	[%rd2+12288], %r650;
$L__BB4_70:
	add.s32 	%r651, %r2, 3328;
	cvt.u64.u32 	%rd23, %r651;
	setp.le.u64 	%p46, %rd4, %rd23;
	@%p46 bra 	$L__BB4_72;
	xor.b32  	%r652, %r162, -2147483648;
	st.global.u32 	[%rd2+13312], %r652;
$L__BB4_72:
	add.s32 	%r653, %r2, 3584;
	cvt.u64.u32 	%rd24, %r653;
	setp.le.u64 	%p47, %rd4, %rd24;
	@%p47 bra 	$L__BB4_74;
	xor.b32  	%r654, %r163, -2147483648;
	st.global.u32 	[%rd2+14336], %r654;
$L__BB4_74:
	add.s32 	%r655, %r2, 3840;
	cvt.u64.u32 	%rd25, %r655;
	setp.le.u64 	%p48, %rd4, %rd25;
	@%p48 bra 	$L__BB4_76;
	xor.b32  	%r656, %r164, -2147483648;
	st.global.u32 	[%rd2+15360], %r656;
$L__BB4_76:
	or.b32  	%r657, %r2, 4096;
	cvt.u64.u32 	%rd26, %r657;
	setp.le.u64 	%p49, %rd4, %rd26;
	@%p49 bra 	$L__BB4_78;
	xor.b32  	%r658, %r165, -2147483648;
	st.global.u32 	[%rd2+16384], %r658;
$L__BB4_78:
	add.s32 	%r659, %r2, 4352;
	cvt.u64.u32 	%rd27, %r659;
	setp.le.u64 	%p50, %rd4, %rd27;
	@%p50 bra 	$L__BB4_80;
	xor.b32  	%r660, %r166, -2147483648;
	st.global.u32 	[%rd2+17408], %r660;
$L__BB4_80:
	add.s32 	%r661, %r2, 4608;
	cvt.u64.u32 	%rd28, %r661;
	setp.le.u64 	%p51, %rd4, %rd28;
	@%p51 bra 	$L__BB4_82;
	xor.b32  	%r662, %r167, -2147483648;
	st.global.u32 	[%rd2+18432], %r662;
$L__BB4_82:
	ret;
$L__BB4_83:
	shl.b32 	%r663, %r130, 2;
	mov.u32 	%r664, _ZZN3cub18CUB_300001_SM_10006detail10radix_sort31DeviceRadixSortSingleTileKernelINS1_5radix10policy_hubIiNS0_8NullTypeEyE10Policy1000ELNS0_9SortOrderE0EiS6_yNS1_21identity_decomposer_tEEEvPKT1_PSB_PKT2_PSF_T3_iiT4_E12temp_storage;
	add.s32 	%r665, %r664, %r663;
	st.shared.u32 	[%r665], %r741;
	shl.b32 	%r666, %r131, 2;
	add.s32 	%r667, %r664, %r666;
	st.shared.u32 	[%r667], %r740;
	shl.b32 	%r668, %r132, 2;
	add.s32 	%r669, %r664, %r668;
	st.shared.u32 	[%r669], %r739;
	shl.b32 	%r670, %r133, 2;
	add.s32 	%r671, %r664, %r670;
	st.shared.u32 	[%r671], %r738;
	shl.b32 	%r672, %r134, 2;
	add.s32 	%r673, %r664, %r672;
	st.shared.u32 	[%r673], %r737;
	shl.b32 	%r674, %r135, 2;
	add.s32 	%r675, %r664, %r674;
	st.shared.u32 	[%r675], %r736;
	shl.b32 	%r676, %r136, 2;
	add.s32 	%r677, %r664, %r676;
	st.shared.u32 	[%r677], %r735;
	shl.b32 	%r678, %r137, 2;
	add.s32 	%r679, %r664, %r678;
	st.shared.u32 	[%r679], %r734;
	shl.b32 	%r680, %r138, 2;
	add.s32 	%r681, %r664, %r680;
	st.shared.u32 	[%r681], %r733;
	shl.b32 	%r682, %r139, 2;
	add.s32 	%r683, %r664, %r682;
	st.shared.u32 	[%r683], %r732;
	shl.b32 	%r684, %r140, 2;
	add.s32 	%r685, %r664, %r684;
	st.shared.u32 	[%r685], %r731;
	shl.b32 	%r686, %r141, 2;
	add.s32 	%r687, %r664, %r686;
	st.shared.u32 	[%r687], %r730;
	shl.b32 	%r688, %r142, 2;
	add.s32 	%r689, %r664, %r688;
	st.shared.u32 	[%r689], %r729;
	shl.b32 	%r690, %r143, 2;
	add.s32 	%r691, %r664, %r690;
	st.shared.u32 	[%r691], %r728;
	shl.b32 	%r692, %r144, 2;
	add.s32 	%r693, %r664, %r692;
	st.shared.u32 	[%r693], %r727;
	shl.b32 	%r694, %r145, 2;
	add.s32 	%r695, %r664, %r694;
	st.shared.u32 	[%r695], %r726;
	shl.b32 	%r696, %r146, 2;
	add.s32 	%r697, %r664, %r696;
	st.shared.u32 	[%r697], %r725;
	shl.b32 	%r698, %r147, 2;
	add.s32 	%r699, %r664, %r698;
	st.shared.u32 	[%r699], %r724;
	shl.b32 	%r700, %r148, 2;
	add.s32 	%r701, %r664, %r700;
	st.shared.u32 	[%r701], %r723;
	bar.sync 	0;
	ld.shared.u32 	%r741, [%r46];
	ld.shared.u32 	%r740, [%r46+4];
	ld.shared.u32 	%r739, [%r46+8];
	ld.shared.u32 	%r738, [%r46+12];
	ld.shared.u32 	%r737, [%r46+16];
	ld.shared.u32 	%r736, [%r46+20];
	ld.shared.u32 	%r735, [%r46+24];
	ld.shared.u32 	%r734, [%r46+28];
	ld.shared.u32 	%r733, [%r46+32];
	ld.shared.u32 	%r732, [%r46+36];
	ld.shared.u32 	%r731, [%r46+40];
	ld.shared.u32 	%r730, [%r46+44];
	ld.shared.u32 	%r729, [%r46+48];
	ld.shared.u32 	%r728, [%r46+52];
	ld.shared.u32 	%r727, [%r46+56];
	ld.shared.u32 	%r726, [%r46+60];
	ld.shared.u32 	%r725, [%r46+64];
	ld.shared.u32 	%r724, [%r46+68];
	ld.shared.u32 	%r723, [%r46+72];
	bar.sync 	0;
	add.s32 	%r722, %r722, 6;
	add.s32 	%r721, %r721, -6;
	bra.uni 	$L__BB4_39;

}
	// .globl	_ZN3cub18CUB_300001_SM_10006detail10radix_sort30DeviceRadixSortHistogramKernelINS1_5radix10policy_hubIiNS0_8NullTypeEyE10Policy1000ELNS0_9SortOrderE0EiyNS1_21identity_decomposer_tEEEvPT2_PKT1_SB_iiT3_
.visible .entry _ZN3cub18CUB_300001_SM_10006detail10radix_sort30DeviceRadixSortHistogramKernelINS1_5radix10policy_hubIiNS0_8NullTypeEyE10Policy1000ELNS0_9SortOrderE0EiyNS1_21identity_decomposer_tEEEvPT2_PKT1_SB_iiT3_(
	.param .u64 .ptr .align 1 _ZN3cub18CUB_300001_SM_10006detail10radix_sort30DeviceRadixSortHistogramKernelINS1_5radix10policy_hubIiNS0_8NullTypeEyE10Policy1000ELNS0_9SortOrderE0EiyNS1_21identity_decomposer_tEEEvPT2_PKT1_SB_iiT3__param_0,
	.param .u64 .ptr .align 1 _ZN3cub18CUB_300001_SM_10006detail10radix_sort30DeviceRadixSortHistogramKernelINS1_5radix10policy_hubIiNS0_8NullTypeEyE10Policy1000ELNS0_9SortOrderE0EiyNS1_21identity_decomposer_tEEEvPT2_PKT1_SB_iiT3__param_1,
	.param .u64 _ZN3cub18CUB_300001_SM_10006detail10radix_sort30DeviceRadixSortHistogramKernelINS1_5radix10policy_hubIiNS0_8NullTypeEyE10Policy1000ELNS0_9SortOrderE0EiyNS1_21identity_decomposer_tEEEvPT2_PKT1_SB_iiT3__param_2,
	.param .u32 _ZN3cub18CUB_300001_SM_10006detail10radix_sort30DeviceRadixSortHistogramKernelINS1_5radix10policy_hubIiNS0_8NullTypeEyE10Policy1000ELNS0_9SortOrderE0EiyNS1_21identity_decomposer_tEEEvPT2_PKT1_SB_iiT3__param_3,
	.param .u32 _ZN3cub18CUB_300001_SM_10006detail10radix_sort30DeviceRadixSortHistogramKernelINS1_5radix10policy_hubIiNS0_8NullTypeEyE10Policy1000ELNS0_9SortOrderE0EiyNS1_21identity_decomposer_tEEEvPT2_PKT1_SB_iiT3__param_4,
	.param .align 1 .b8 _ZN3cub18CUB_300001_SM_10006detail10radix_sort30DeviceRadixSortHistogramKernelINS1_5radix10policy_hubIiNS0_8NullTypeEyE10Policy1000ELNS0_9SortOrderE0EiyNS1_21identity_decomposer_tEEEvPT2_PKT1_SB_iiT3__param_5[1]
)
.maxntid 128
{
	.reg .pred 	%p<91>;
	.reg .b32 	%r<486>;
	.reg .b64 	%rd<137>;
	// demoted variable
	.shared .align 4 .b8 _ZZN3cub18CUB_300001_SM_10006detail10radix_sort30DeviceRadixSortHistogramKernelINS1_5radix10policy_hubIiNS0_8NullTypeEyE10Policy1000ELNS0_9SortOrderE0EiyNS1_21identity_decomposer_tEEEvPT2_PKT1_SB_iiT3_E12temp_storage[4096];
	ld.param.u64 	%rd18, [_ZN3cub18CUB_300001_SM_10006detail10radix_sort30DeviceRadixSortHistogramKernelINS1_5radix10policy_hubIiNS0_8NullTypeEyE10Policy1000ELNS0_9SortOrderE0EiyNS1_21identity_decomposer_tEEEvPT2_PKT1_SB_iiT3__param_0];
	ld.param.u64 	%rd19, [_ZN3cub18CUB_300001_SM_10006detail10radix_sort30DeviceRadixSortHistogramKernelINS1_5radix10policy_hubIiNS0_8NullTypeEyE10Policy1000ELNS0_9SortOrderE0EiyNS1_21identity_decomposer_tEEEvPT2_PKT1_SB_iiT3__param_1];
	ld.param.u64 	%rd17, [_ZN3cub18CUB_300001_SM_10006detail10radix_sort30DeviceRadixSortHistogramKernelINS1_5radix10policy_hubIiNS0_8NullTypeEyE10Policy1000ELNS0_9SortOrderE0EiyNS1_21identity_decomposer_tEEEvPT2_PKT1_SB_iiT3__param_2];
	ld.param.u32 	%r174, [_ZN3cub18CUB_300001_SM_10006detail10radix_sort30DeviceRadixSortHistogramKernelINS1_5radix10policy_hubIiNS0_8NullTypeEyE10Policy1000ELNS0_9SortOrderE0EiyNS1_21identity_decomposer_tEEEvPT2_PKT1_SB_iiT3__param_3];
	ld.param.u32 	%r175, [_ZN3cub18CUB_300001_SM_10006detail10radix_sort30DeviceRadixSortHistogramKernelINS1_5radix10policy_hubIiNS0_8NullTypeEyE10Policy1000ELNS0_9SortOrderE0EiyNS1_21identity_decomposer_tEEEvPT2_PKT1_SB_iiT3__param_4];
	cvta.to.global.u64 	%rd1, %rd19;
	cvta.to.global.u64 	%rd2, %rd18;
	setp.eq.s64 	%p2, %rd17, 0;
	@%p2 bra 	$L__BB5_153;
	sub.s32 	%r176, %r175, %r174;
	add.s32 	%r177, %r176, 7;
	shr.s32 	%r178, %r177, 31;
	shr.u32 	%r179, %r178, 29;
	add.s32 	%r180, %r177, %r179;
	shr.s32 	%r181, %r180, 3;
	mov.u32 	%r182, %tid.x;
	setp.gt.u32 	%p3, %r182, 255;
	setp.lt.s32 	%p4, %r177, 8;
	mov.u32 	%r183, %ctaid.x;
	shl.b32 	%r184, %r183, 11;
	cvt.u64.u32 	%rd3, %r184;
	mov.u32 	%r185, %nctaid.x;
	shl.b32 	%r186, %r185, 11;
	cvt.u64.u32 	%rd4, %r186;
	add.s32 	%r1, %r181, -1;
	and.b32  	%r2, %r181, 15;
	and.b32  	%r3, %r181, 7;
	add.s32 	%r4, %r3, -1;
	and.b32  	%r5, %r181, 3;
	or.pred  	%p1, %p3, %p4;
	shl.b32 	%r187, %r182, 2;
	mov.u32 	%r188, _ZZN3cub18CUB_300001_SM_10006detail10radix_sort30DeviceRadixSortHistogramKernelINS1_5radix10policy_hubIiNS0_8NullTypeEyE10Policy1000ELNS0_9SortOrderE0EiyNS1_21identity_decomposer_tEEEvPT2_PKT1_SB_iiT3_E12temp_storage;
	add.s32 	%r6, %r188, %r187;
	and.b32  	%r7, %r181, 268435440;
	cvt.u64.u32 	%rd5, %r182;
	add.s32 	%r8, %r182, 128;
	add.s32 	%r9, %r182, 256;
	add.s32 	%r10, %r182, 384;
	add.s32 	%r11, %r182, 512;
	add.s32 	%r12, %r182, 640;
	add.s32 	%r13, %r182, 768;
	or.b32  	%r14, %r182, 1024;
	add.s32 	%r15, %r182, 1920;
	and.b32  	%r16, %r181, 268435448;
	and.b32  	%r17, %r181, 1;
	neg.s32 	%r18, %r7;
	add.s32 	%r19, %r6, 8192;
	add.s64 	%rd21, %rd17, -1;
	shr.u64 	%rd22, %rd21, 30;
	add.s64 	%rd23, %rd22, 1;
	min.u64 	%rd6, %rd23, %rd17;
	mov.b64 	%rd135, 0;
$L__BB5_2:
	@%p1 bra 	$L__BB5_30;
	setp.lt.u32 	%p5, %r1, 15;
	mov.b32 	%r439, 0;
	@%p5 bra 	$L__BB5_6;
	mov.u32 	%r436, %r19;
	mov.u32 	%r437, %r18;
$L__BB5_5:
	.pragma "nounroll";
	mov.b32 	%r190, 0;
	st.shared.u32 	[%r436+-8192], %r190;
	st.shared.u32 	[%r436+-7168], %r190;
	st.shared.u32 	[%r436+-6144], %r190;
	st.shared.u32 	[%r436+-5120], %r190;
	st.shared.u32 	[%r436+-4096], %r190;
	st.shared.u32 	[%r436+-3072], %r190;
	st.shared.u32 	[%r436+-2048], %r190;
	st.shared.u32 	[%r436+-1024], %r190;
	st.shared.u32 	[%r436], %r190;
	st.shared.u32 	[%r436+1024], %r190;
	st.shared.u32 	[%r436+2048], %r190;
	st.shared.u32 	[%r436+3072], %r190;
	st.shared.u32 	[%r436+4096], %r190;
	st.shared.u32 	[%r436+5120], %r190;
	st.shared.u32 	[%r436+6144], %r190;
	st.shared.u32 	[%r436+7168], %r190;
	add.s32 	%r437, %r437, 16;
	add.s32 	%r436, %r436, 16384;
	setp.ne.s32 	%p6, %r437, 0;
	mov.u32 	%r439, %r7;
	@%p6 bra 	$L__BB5_5;
$L__BB5_6:
	add.s32 	%r25, %r2, -1;
	setp.eq.s32 	%p7, %r2, 0;
	@%p7 bra 	$L__BB5_16;
	setp.lt.u32 	%p8, %r25, 7;
	@%p8 bra 	$L__BB5_9;
	shl.b32 	%r191, %r439, 10;
	add.s32 	%r192, %r6, %r191;
	mov.b32 	%r193, 0;
	st.shared.u32 	[%r192], %r193;
	st.shared.u32 	[%r192+1024], %r193;
	st.shared.u32 	[%r192+2048], %r193;
	st.shared.u32 	[%r192+3072], %r193;
	st.shared.u32 	[%r192+4096], %r193;
	st.shared.u32 	[%r192+5120], %r193;
	st.shared.u32 	[%r192+6144], %r193;
	st.shared.u32 	[%r192+7168], %r193;
	add.s32 	%r439, %r439, 8;
$L__BB5_9:
	setp.eq.s32 	%p9, %r3, 0;
	@%p9 bra 	$L__BB5_16;
	setp.lt.u32 	%p10, %r4, 3;
	@%p10 bra 	$L__BB5_12;
	shl.b32 	%r194, %r439, 10;
	add.s32 	%r195, %r6, %r194;
	mov.b32 	%r196, 0;
	st.shared.u32 	[%r195], %r196;
	st.shared.u32 	[%r195+1024], %r196;
	st.shared.u32 	[%r195+2048], %r196;
	st.shared.u32 	[%r195+3072], %r196;
	add.s32 	%r439, %r439, 4;
$L__BB5_12:
	setp.eq.s32 	%p11, %r5, 0;
	@%p11 bra 	$L__BB5_16;
	setp.eq.s32 	%p12, %r5, 1;
	shl.b32 	%r197, %r439, 10;
	add.s32 	%r30, %r6, %r197;
	mov.b32 	%r198, 0;
	st.shared.u32 	[%r30], %r198;
	@%p12 bra 	$L__BB5_16;
	setp.eq.s32 	%p13, %r5, 2;
	mov.b32 	%r199, 0;
	st.shared.u32 	[%r30+1024], %r199;
	@%p13 bra 	$L__BB5_16;
	mov.b32 	%r200, 0;
	st.shared.u32 	[%r30+2048], %r200;
$L__BB5_16:
	cvt.u32.u64 	%r201, %rd5;
	setp.gt.u32 	%p14, %r201, 127;
	@%p14 bra 	$L__BB5_30;
	setp.lt.u32 	%p15, %r1, 15;
	mov.b32 	%r443, 0;
	@%p15 bra 	$L__BB5_20;
	mov.b32 	%r441, 0;
$L__BB5_19:
	.pragma "nounroll";
	shl.b32 	%r204, %r441, 10;
	add.s32 	%r205, %r6, %r204;
	mov.b32 	%r206, 0;
	st.shared.u32 	[%r205+512], %r206;
	st.shared.u32 	[%r205+1536], %r206;
	st.shared.u32 	[%r205+2560], %r206;
	st.shared.u32 	[%r205+3584], %r206;
	st.shared.u32 	[%r205+4608], %r206;
	st.shared.u32 	[%r205+5632], %r206;
	st.shared.u32 	[%r205+6656], %r206;
	st.shared.u32 	[%r205+7680], %r206;
	st.shared.u32 	[%r205+8704], %r206;
	st.shared.u32 	[%r205+9728], %r206;
	st.shared.u32 	[%r205+10752], %r206;
	st.shared.u32 	[%r205+11776], %r206;
	st.shared.u32 	[%r205+12800], %r206;
	st.shared.u32 	[%r205+13824], %r206;
	st.shared.u32 	[%r205+14848], %r206;
	st.shared.u32 	[%r205+15872], %r206;
	add.s32 	%r441, %r441, 16;
	setp.ne.s32 	%p16, %r441, %r7;
	mov.u32 	%r443, %r7;
	@%p16 bra 	$L__BB5_19;
$L__BB5_20:
	setp.eq.s32 	%p17, %r2, 0;
	@%p17 bra 	$L__BB5_30;
	setp.lt.u32 	%p18, %r25, 7;
	@%p18 bra 	$L__BB5_23;
	shl.b32 	%r207, %r443, 10;
	add.s32 	%r208, %r6, %r207;
	mov.b32 	%r209, 0;
	st.shared.u32 	[%r208+512], %r209;
	st.shared.u32 	[%r208+1536], %r209;
	st.shared.u32 	[%r208+2560], %r209;
	st.shared.u32 	[%r208+3584], %r209;
	st.shared.u32 	[%r208+4608], %r209;
	st.shared.u32 	[%r208+5632], %r209;
	st.shared.u32 	[%r208+6656], %r209;
	st.shared.u32 	[%r208+7680], %r209;
	add.s32 	%r443, %r443, 8;
$L__BB5_23:
	setp.eq.s32 	%p19, %r3, 0;
	@%p19 bra 	$L__BB5_30;
	setp.lt.u32 	%p20, %r4, 3;
	@%p20 bra 	$L__BB5_26;
	shl.b32 	%r210, %r443, 10;
	add.s32 	%r211, %r6, %r210;
	mov.b32 	%r212, 0;
	st.shared.u32 	[%r211+512], %r212;
	st.shared.u32 	[%r211+1536], %r212;
	st.shared.u32 	[%r211+2560], %r212;
	st.shared.u32 	[%r211+3584], %r212;
	add.s32 	%r443, %r443, 4;
$L__BB5_26:
	setp.eq.s32 	%p21, %r5, 0;
	@%p21 bra 	$L__BB5_30;
	setp.eq.s32 	%p22, %r5, 1;
	shl.b32 	%r213, %r443, 10;
	add.s32 	%r38, %r6, %r213;
	mov.b32 	%r214, 0;
	st.shared.u32 	[%r38+512], %r214;
	@%p22 bra 	$L__BB5_30;
	setp.eq.s32 	%p23, %r5, 2;
	mov.b32 	%r215, 0;
	st.shared.u32 	[%r38+1536], %r215;
	@%p23 bra 	$L__BB5_30;
	mov.b32 	%r216, 0;
	st.shared.u32 	[%r38+2560], %r216;
$L__BB5_30:
	bar.sync 	0;
	bar.sync 	0;
	shl.b64 	%rd8, %rd135, 30;
	sub.s64 	%rd24, %rd17, %rd8;
	min.u64 	%rd9, %rd24, 1073741824;
	setp.le.u64 	%p24, %rd9, %rd3;
	@%p24 bra 	$L__BB5_70;
	mov.u64 	%rd136, %rd3;
$L__BB5_32:
	add.s64 	%rd11, %rd136, %rd8;
	sub.s64 	%rd12, %rd17, %rd11;
	setp.lt.u64 	%p25, %rd12, 2048;
	@%p25 bra 	$L__BB5_34;
	add.s64 	%rd27, %rd11, %rd5;
	shl.b64 	%rd28, %rd27, 2;
	add.s64 	%rd29, %rd1, %rd28;
	ld.global.u32 	%r475, [%rd29];
	ld.global.u32 	%r474, [%rd29+512];
	ld.global.u32 	%r473, [%rd29+1024];
	ld.global.u32 	%r472, [%rd29+1536];
	ld.global.u32 	%r471, [%rd29+2048];
	ld.global.u32 	%r470, [%rd29+2560];
	ld.global.u32 	%r469, [%rd29+3072];
	ld.global.u32 	%r468, [%rd29+3584];
	ld.global.u32 	%r467, [%rd29+4096];
	ld.global.u32 	%r466, [%rd29+4608];
	ld.global.u32 	%r465, [%rd29+5120];
	ld.global.u32 	%r464, [%rd29+5632];
	ld.global.u32 	%r463, [%rd29+6144];
	ld.global.u32 	%r462, [%rd29+6656];
	ld.global.u32 	%r461, [%rd29+7168];
	ld.global.u32 	%r460, [%rd29+7680];
	bra.uni 	$L__BB5_66;
$L__BB5_34:
	cvt.u32.u64 	%r218, %rd5;
	cvt.u32.u64 	%r55, %rd12;
	setp.ge.s32 	%p26, %r218, %r55;
	add.s64 	%rd25, %rd11, %rd5;
	shl.b64 	%rd26, %rd25, 2;
	add.s64 	%rd13, %rd1, %rd26;
	mov.b32 	%r475, 2147483647;
	@%p26 bra 	$L__BB5_36;
	ld.global.u32 	%r475, [%rd13];
$L__BB5_36:
	setp.ge.s32 	%p27, %r8, %r55;
	mov.b32 	%r474, 2147483647;
	@%p27 bra 	$L__BB5_38;
	ld.global.u32 	%r474, [%rd13+512];
$L__BB5_38:
	setp.ge.s32 	%p28, %r9, %r55;
	mov.b32 	%r473, 2147483647;
	@%p28 bra 	$L__BB5_40;
	ld.global.u32 	%r473, [%rd13+1024];
$L__BB5_40:
	setp.ge.s32 	%p29, %r10, %r55;
	mov.b32 	%r472, 2147483647;
	@%p29 bra 	$L__BB5_42;
	ld.global.u32 	%r472, [%rd13+1536];
$L__BB5_42:
	setp.ge.s32 	%p30, %r11, %r55;
	mov.b32 	%r471, 2147483647;
	@%p30 bra 	$L__BB5_44;
	ld.global.u32 	%r471, [%rd13+2048];
$L__BB5_44:
	setp.ge.s32 	%p31, %r12, %r55;
	mov.b32 	%r470, 2147483647;
	@%p31 bra 	$L__BB5_46;
	ld.global.u32 	%r470, [%rd13+2560];
$L__BB5_46:
	setp.ge.s32 	%p32, %r13, %r55;
	mov.b32 	%r469, 2147483647;
	@%p32 bra 	$L__BB5_48;
	ld.global.u32 	%r469, [%rd13+3072];
$L__BB5_48:
	mov.u32 	%r226, %tid.x;
	add.s32 	%r227, %r226, 896;
	setp.ge.s32 	%p33, %r227, %r55;
	mov.b32 	%r468, 2147483647;
	@%p33 bra 	$L__BB5_50;
	ld.global.u32 	%r468, [%rd13+3584];
$L__BB5_50:
	setp.ge.s32 	%p34, %r14, %r55;
	mov.b32 	%r467, 2147483647;
	@%p34 bra 	$L__BB5_52;
	ld.global.u32 	%r467, [%rd13+4096];
$L__BB5_52:
	add.s32 	%r231, %r226, 1152;
	setp.ge.s32 	%p35, %r231, %r55;
	mov.b32 	%r466, 2147483647;
	@%p35 bra 	$L__BB5_54;
	ld.global.u32 	%r466, [%rd13+4608];
$L__BB5_54:
	add.s32 	%r234, %r226, 1280;
	setp.ge.s32 	%p36, %r234, %r55;
	mov.b32 	%r465, 2147483647;
	@%p36 bra 	$L__BB5_56;
	ld.global.u32 	%r465, [%rd13+5120];
$L__BB5_56:
	add.s32 	%r237, %r226, 1408;
	setp.ge.s32 	%p37, %r237, %r55;
	mov.b32 	%r464, 2147483647;
	@%p37 bra 	$L__BB5_58;
	ld.global.u32 	%r464, [%rd13+5632];
$L__BB5_58:
	add.s32 	%r240, %r226, 1536;
	setp.ge.s32 	%p38, %r240, %r55;
	mov.b32 	%r463, 2147483647;
	@%p38 bra 	$L__BB5_60;
	ld.global.u32 	%r463, [%rd13+6144];
$L__BB5_60:
	add.s32 	%r243, %r226, 1664;
	setp.ge.s32 	%p39, %r243, %r55;
	mov.b32 	%r462, 2147483647;
	@%p39 bra 	$L__BB5_62;
	ld.global.u32 	%r462, [%rd13+6656];
$L__BB5_62:
	add.s32 	%r246, %r226, 1792;
	setp.ge.s32 	%p40, %r246, %r55;
	mov.b32 	%r461, 2147483647;
	@%p40 bra 	$L__BB5_64;
	ld.global.u32 	%r461, [%rd13+7168];
$L__BB5_64:
	setp.ge.s32 	%p41, %r15, %r55;
	mov.b32 	%r460, 2147483647;
	@%p41 bra 	$L__BB5_66;
	ld.global.u32 	%r460, [%rd13+7680];
$L__BB5_66:
	setp.le.s32 	%p42, %r175, %r174;
	@%p42 bra 	$L__BB5_69;
	xor.b32  	%r103, %r460, -2147483648;
	xor.b32  	%r104, %r461, -2147483648;
	xor.b32  	%r105, %r462, -2147483648;
	xor.b32  	%r106, %r463, -2147483648;
	xor.b32  	%r107, %r464, -2147483648;
	xor.b32  	%r108, %r465, -2147483648;
	xor.b32  	%r109, %r466, -2147483648;
	xor.b32  	%r110, %r467, -2147483648;
	xor.b32  	%r111, %r468, -2147483648;
	xor.b32  	%r112, %r469, -2147483648;
	xor.b32  	%r113, %r470, -2147483648;
	xor.b32  	%r114, %r471, -2147483648;
	xor.b32  	%r115, %r472, -2147483648;
	xor.b32  	%r116, %r473, -2147483648;
	xor.b32  	%r117, %r474, -2147483648;
	xor.b32  	%r118, %r475, -2147483648;
	mov.b32 	%r476, 0;
	mov.u32 	%r477, %r174;
$L__BB5_68:
	sub.s32 	%r249, %r175, %r477;
	shl.b32 	%r250, %r476, 10;
	mov.u32 	%r251, _ZZN3cub18CUB_300001_SM_10006detail10radix_sort30DeviceRadixSortHistogramKernelINS1_5radix10policy_hubIiNS0_8NullTypeEyE10Policy1000ELNS0_9SortOrderE0EiyNS1_21identity_decomposer_tEEEvPT2_PKT1_SB_iiT3_E12temp_storage;
	add.s32 	%r252, %r251, %r250;
	min.s32 	%r253, %r249, 8;
	mov.b32 	%r254, -1;
	shl.b32 	%r255, %r254, %r253;
	not.b32 	%r256, %r255;
	shr.u32 	%r257, %r118, %r477;
	and.b32  	%r258, %r257, %r256;
	shl.b32 	%r259, %r258, 2;
	add.s32 	%r260, %r252, %r259;
	atom.shared.add.u32 	%r261, [%r260], 1;
	shr.u32 	%r262, %r117, %r477;
	and.b32  	%r263, %r262, %r256;
	shl.b32 	%r264, %r263, 2;
	add.s32 	%r265, %r252, %r264;
	atom.shared.add.u32 	%r266, [%r265], 1;
	shr.u32 	%r267, %r116, %r477;
	and.b32  	%r268, %r267, %r256;
	shl.b32 	%r269, %r268, 2;
	add.s32 	%r270, %r252, %r269;
	atom.shared.add.u32 	%r271, [%r270], 1;
	shr.u32 	%r272, %r115, %r477;
	and.b32  	%r273, %r272, %r256;
	shl.b32 	%r274, %r273, 2;
	add.s32 	%r275, %r252, %r274;
	atom.shared.add.u32 	%r276, [%r275], 1;
	shr.u32 	%r277, %r114, %r477;
	and.b32  	%r278, %r277, %r256;
	shl.b32 	%r279, %r278, 2;
	add.s32 	%r280, %r252, %r279;
	atom.shared.add.u32 	%r281, [%r280], 1;
	shr.u32 	%r282, %r113, %r477;
	and.b32  	%r283, %r282, %r256;
	shl.b32 	%r284, %r283, 2;
	add.s32 	%r285, %r252, %r284;
	atom.shared.add.u32 	%r286, [%r285], 1;
	shr.u32 	%r287, %r112, %r477;
	and.b32  	%r288, %r287, %r256;
	shl.b32 	%r289, %r288, 2;
	add.s32 	%r290, %r252, %r289;
	atom.shared.add.u32 	%r291, [%r290], 1;
	shr.u32 	%r292, %r111, %r477;
	and.b32  	%r293, %r292, %r256;
	shl.b32 	%r294, %r293, 2;
	add.s32 	%r295, %r252, %r294;
	atom.shared.add.u32 	%r296, [%r295], 1;
	shr.u32 	%r297, %r110, %r477;
	and.b32  	%r298, %r297, %r256;
	shl.b32 	%r299, %r298, 2;
	add.s32 	%r300, %r252, %r299;
	atom.shared.add.u32 	%r301, [%r300], 1;
	shr.u32 	%r302, %r109, %r477;
	and.b32  	%r303, %r302, %r256;
	shl.b32 	%r304, %r303, 2;
	add.s32 	%r305, %r252, %r304;
	atom.shared.add.u32 	%r306, [%r305], 1;
	shr.u32 	%r307, %r108, %r477;
	and.b32  	%r308, %r307, %r256;
	shl.b32 	%r309, %r308, 2;
	add.s32 	%r310, %r252, %r309;
	atom.shared.add.u32 	%r311, [%r310], 1;
	shr.u32 	%r312, %r107, %r477;
	and.b32  	%r313, %r312, %r256;
	shl.b32 	%r314, %r313, 2;
	add.s32 	%r315, %r252, %r314;
	atom.shared.add.u32 	%r316, [%r315], 1;
	shr.u32 	%r317, %r106, %r477;
	and.b32  	%r318, %r317, %r256;
	shl.b32 	%r319, %r318, 2;
	add.s32 	%r320, %r252, %r319;
	atom.shared.add.u32 	%r321, [%r320], 1;
	shr.u32 	%r322, %r105, %r477;
	and.b32  	%r323, %r322, %r256;
	shl.b32 	%r324, %r323, 2;
	add.s32 	%r325, %r252, %r324;
	atom.shared.add.u32 	%r326, [%r325], 1;
	shr.u32 	%r327, %r104, %r477;
	and.b32  	%r328, %r327, %r256;
	shl.b32 	%r329, %r328, 2;
	add.s32 	%r330, %r252, %r329;
	atom.shared.add.u32 	%r331, [%r330], 1;
	shr.u32 	%r332, %r103, %r477;
	and.b32  	%r333, %r332, %r256;
	shl.b32 	%r334, %r333, 2;
	add.s32 	%r335, %r252, %r334;
	atom.shared.add.u32 	%r336, [%r335], 1;
	add.s32 	%r477, %r477, 8;
	add.s32 	%r476, %r476, 1;
	setp.lt.s32 	%p43, %r477, %r175;
	@%p43 bra 	$L__BB5_68;
$L__BB5_69:
	add.s64 	%rd136, %rd136, %rd4;
	setp.lt.u64 	%p44, %rd136, %rd9;
	@%p44 bra 	$L__BB5_32;
$L__BB5_70:
	bar.sync 	0;
	@%p1 bra 	$L__BB5_152;
	setp.lt.u32 	%p45, %r1, 7;
	mov.b32 	%r480, 0;
	@%p45 bra 	$L__BB5_90;
	mov.b32 	%r478, 0;
$L__BB5_73:
	.pragma "nounroll";
	shl.b32 	%r339, %r478, 10;
	add.s32 	%r124, %r6, %r339;
	ld.shared.u32 	%r125, [%r124];
	setp.eq.s32 	%p46, %r125, 0;
	@%p46 bra 	$L__BB5_75;
	cvt.u32.u64 	%r340, %rd5;
	shl.b32 	%r341, %r478, 8;
	add.s32 	%r342, %r341, %r340;
	mul.wide.u32 	%rd30, %r342, 8;
	add.s64 	%rd31, %rd2, %rd30;
	cvt.u64.u32 	%rd32, %r125;
	atom.global.add.u64 	%rd33, [%rd31], %rd32;
$L__BB5_75:
	ld.shared.u32 	%r126, [%r124+1024];
	setp.eq.s32 	%p47, %r126, 0;
	@%p47 bra 	$L__BB5_77;
	cvt.u32.u64 	%r343, %rd5;
	shl.b32 	%r344, %r478, 8;
	add.s32 	%r345, %r344, %r343;
	add.s32 	%r346, %r345, 256;
	mul.wide.u32 	%rd34, %r346, 8;
	add.s64 	%rd35, %rd2, %rd34;
	cvt.u64.u32 	%rd36, %r126;
	atom.global.add.u64 	%rd37, [%rd35], %rd36;
$L__BB5_77:
	ld.shared.u32 	%r127, [%r124+2048];
	setp.eq.s32 	%p48, %r127, 0;
	@%p48 bra 	$L__BB5_79;
	cvt.u32.u64 	%r347, %rd5;
	shl.b32 	%r348, %r478, 8;
	add.s32 	%r349, %r348, %r347;
	add.s32 	%r350, %r349, 512;
	mul.wide.u32 	%rd38, %r350, 8;
	add.s64 	%rd39, %rd2, %rd38;
	cvt.u64.u32 	%rd40, %r127;
	atom.global.add.u64 	%rd41, [%rd39], %rd40;
$L__BB5_79:
	ld.shared.u32 	%r128, [%r124+3072];
	setp.eq.s32 	%p49, %r128, 0;
	@%p49 bra 	$L__BB5_81;
	cvt.u32.u64 	%r351, %rd5;
	shl.b32 	%r352, %r478, 8;
	add.s32 	%r353, %r352, %r351;
	add.s32 	%r354, %r353, 768;
	mul.wide.u32 	%rd42, %r354, 8;
	add.s64 	%rd43, %rd2, %rd42;
	cvt.u64.u32 	%rd44, %r128;
	atom.global.add.u64 	%rd45, [%rd43], %rd44;
$L__BB5_81:
	ld.shared.u32 	%r129, [%r124+4096];
	setp.eq.s32 	%p50, %r129, 0;
	@%p50 bra 	$L__BB5_83;
	cvt.u32.u64 	%r355, %rd5;
	shl.b32 	%r356, %r478, 8;
	add.s32 	%r357, %r356, %r355;
	add.s32 	%r358, %r357, 1024;
	mul.wide.u32 	%rd46, %r358, 8;
	add.s64 	%rd47, %rd2, %rd46;
	cvt.u64.u32 	%rd48, %r129;
	atom.global.add.u64 	%rd49, [%rd47], %rd48;
$L__BB5_83:
	ld.shared.u32 	%r130, [%r124+5120];
	setp.eq.s32 	%p51, %r130, 0;
	@%p51 bra 	$L__BB5_85;
	cvt.u32.u64 	%r359, %rd5;
	shl.b32 	%r360, %r478, 8;
	add.s32 	%r361, %r360, %r359;
	add.s32 	%r362, %r361, 1280;
	mul.wide.u32 	%rd50, %r362, 8;
	add.s64 	%rd51, %rd2, %rd50;
	cvt.u64.u32 	%rd52, %r130;
	atom.global.add.u64 	%rd53, [%rd51], %rd52;
$L__BB5_85:
	ld.shared.u32 	%r131, [%r124+6144];
	setp.eq.s32 	%p52, %r131, 0;
	@%p52 bra 	$L__BB5_87;
	cvt.u32.u64 	%r363, %rd5;
	shl.b32 	%r364, %r478, 8;
	add.s32 	%r365, %r364, %r363;
	add.s32 	%r366, %r365, 1536;
	mul.wide.u32 	%rd54, %r366, 8;
	add.s64 	%rd55, %rd2, %rd54;
	cvt.u64.u32 	%rd56, %r131;
	atom.global.add.u64 	%rd57, [%rd55], %rd56;
$L__BB5_87:
	ld.shared.u32 	%r132, [%r124+7168];
	setp.eq.s32 	%p53, %r132, 0;
	@%p53 bra 	$L__BB5_89;
	cvt.u32.u64 	%r367, %rd5;
	shl.b32 	%r368, %r478, 8;
	add.s32 	%r369, %r368, %r367;
	add.s32 	%r370, %r369, 1792;
	mul.wide.u32 	%rd58, %r370, 8;
	add.s64 	%rd59, %rd2, %rd58;
	cvt.u64.u32 	%rd60, %r132;
	atom.global.add.u64 	%rd61, [%rd59], %rd60;
$L__BB5_89:
	add.s32 	%r478, %r478, 8;
	setp.ne.s32 	%p54, %r478, %r16;
	mov.u32 	%r480, %r16;
	@%p54 bra 	$L__BB5_73;
$L__BB5_90:
	add.s32 	%r135, %r5, -1;
	setp.eq.s32 	%p55, %r3, 0;
	@%p55 bra 	$L__BB5_111;
	setp.lt.u32 	%p56, %r4, 3;
	@%p56 bra 	$L__BB5_101;
	shl.b32 	%r371, %r480, 10;
	add.s32 	%r136, %r6, %r371;
	ld.shared.u32 	%r137, [%r136];
	setp.eq.s32 	%p57, %r137, 0;
	@%p57 bra 	$L__BB5_94;
	cvt.u32.u64 	%r372, %rd5;
	shl.b32 	%r373, %r480, 8;
	add.s32 	%r374, %r373, %r372;
	mul.wide.u32 	%rd62, %r374, 8;
	add.s64 	%rd63, %rd2, %rd62;
	cvt.u64.u32 	%rd64, %r137;
	atom.global.add.u64 	%rd65, [%rd63], %rd64;
$L__BB5_94:
	ld.shared.u32 	%r138, [%r136+1024];
	setp.eq.s32 	%p58, %r138, 0;
	@%p58 bra 	$L__BB5_96;
	cvt.u32.u64 	%r375, %rd5;
	shl.b32 	%r376, %r480, 8;
	add.s32 	%r377, %r376, %r375;
	add.s32 	%r378, %r377, 256;
	mul.wide.u32 	%rd66, %r378, 8;
	add.s64 	%rd67, %rd2, %rd66;
	cvt.u64.u32 	%rd68, %r138;
	atom.global.add.u64 	%rd69, [%rd67], %rd68;
$L__BB5_96:
	ld.shared.u32 	%r139, [%r136+2048];
	setp.eq.s32 	%p59, %r139, 0;
	@%p59 bra 	$L__BB5_98;
	cvt.u32.u64 	%r379, %rd5;
	shl.b32 	%r380, %r480, 8;
	add.s32 	%r381, %r380, %r379;
	add.s32 	%r382, %r381, 512;
	mul.wide.u32 	%rd70, %r382, 8;
	add.s64 	%rd71, %rd2, %rd70;
	cvt.u64.u32 	%rd72, %r139;
	atom.global.add.u64 	%rd73, [%rd71], %rd72;
$L__BB5_98:
	ld.shared.u32 	%r140, [%r136+3072];
	setp.eq.s32 	%p60, %r140, 0;
	@%p60 bra 	$L__BB5_100;
	cvt.u32.u64 	%r383, %rd5;
	shl.b32 	%r384, %r480, 8;
	add.s32 	%r385, %r384, %r383;
	add.s32 	%r386, %r385, 768;
	mul.wide.u32 	%rd74, %r386, 8;
	add.s64 	%rd75, %rd2, %rd74;
	cvt.u64.u32 	%rd76, %r140;
	atom.global.add.u64 	%rd77, [%rd75], %rd76;
$L__BB5_100:
	add.s32 	%r480, %r480, 4;
$L__BB5_101:
	setp.eq.s32 	%p61, %r5, 0;
	@%p61 bra 	$L__BB5_111;
	setp.eq.s32 	%p62, %r135, 0;
	@%p62 bra 	$L__BB5_108;
	shl.b32 	%r387, %r480, 10;
	add.s32 	%r143, %r6, %r387;
	ld.shared.u32 	%r144, [%r143];
	setp.eq.s32 	%p63, %r144, 0;
	@%p63 bra 	$L__BB5_105;
	cvt.u32.u64 	%r388, %rd5;
	shl.b32 	%r389, %r480, 8;
	add.s32 	%r390, %r389, %r388;
	mul.wide.u32 	%rd78, %r390, 8;
	add.s64 	%rd79, %rd2, %rd78;
	cvt.u64.u32 	%rd80, %r144;
	atom.global.add.u64 	%rd81, [%rd79], %rd80;
$L__BB5_105:
	ld.shared.u32 	%r145, [%r143+1024];
	setp.eq.s32 	%p64, %r145, 0;
	@%p64 bra 	$L__BB5_107;
	cvt.u32.u64 	%r391, %rd5;
	shl.b32 	%r392, %r480, 8;
	add.s32 	%r393, %r392, %r391;
	add.s32 	%r394, %r393, 256;
	mul.wide.u32 	%rd82, %r394, 8;
	add.s64 	%rd83, %rd2, %rd82;
	cvt.u64.u32 	%rd84, %r145;
	atom.global.add.u64 	%rd85, [%rd83], %rd84;
$L__BB5_107:
	add.s32 	%r480, %r480, 2;
$L__BB5_108:
	setp.eq.s32 	%p65, %r17, 0;
	@%p65 bra 	$L__BB5_111;
	shl.b32 	%r395, %r480, 10;
	add.s32 	%r396, %r6, %r395;
	ld.shared.u32 	%r148, [%r396];
	setp.eq.s32 	%p66, %r148, 0;
	@%p66 bra 	$L__BB5_111;
	cvt.u32.u64 	%r397, %rd5;
	shl.b32 	%r398, %r480, 8;
	add.s32 	%r399, %r398, %r397;
	mul.wide.u32 	%rd86, %r399, 8;
	add.s64 	%rd87, %rd2, %rd86;
	cvt.u64.u32 	%rd88, %r148;
	atom.global.add.u64 	%rd89, [%rd87], %rd88;
$L__BB5_111:
	cvt.u32.u64 	%r400, %rd5;
	setp.gt.u32 	%p67, %r400, 127;
	@%p67 bra 	$L__BB5_152;
	setp.lt.u32 	%p68, %r1, 7;
	mov.b32 	%r484, 0;
	@%p68 bra 	$L__BB5_131;
	mov.b32 	%r482, 0;
$L__BB5_114:
	.pragma "nounroll";
	shl.b32 	%r404, %r482, 10;
	add.s32 	%r150, %r6, %r404;
	ld.shared.u32 	%r151, [%r150+512];
	setp.eq.s32 	%p69, %r151, 0;
	shl.b32 	%r405, %r482, 8;
	add.s32 	%r406, %r405, %r400;
	mul.wide.u32 	%rd90, %r406, 8;
	add.s64 	%rd15, %rd2, %rd90;
	@%p69 bra 	$L__BB5_116;
	cvt.u64.u32 	%rd91, %r151;
	atom.global.add.u64 	%rd92, [%rd15+1024], %rd91;
$L__BB5_116:
	ld.shared.u32 	%r152, [%r150+1536];
	setp.eq.s32 	%p70, %r152, 0;
	@%p70 bra 	$L__BB5_118;
	cvt.u64.u32 	%rd93, %r152;
	atom.global.add.u64 	%rd94, [%rd15+3072], %rd93;
$L__BB5_118:
	ld.shared.u32 	%r153, [%r150+2560];
	setp.eq.s32 	%p71, %r153, 0;
	@%p71 bra 	$L__BB5_120;
	cvt.u64.u32 	%rd95, %r153;
	atom.global.add.u64 	%rd96, [%rd15+5120], %rd95;
$L__BB5_120:
	ld.shared.u32 	%r154, [%r150+3584];
	setp.eq.s32 	%p72, %r154, 0;
	@%p72 bra 	$L__BB5_122;
	cvt.u64.u32 	%rd97, %r154;
	atom.global.add.u64 	%rd98, [%rd15+7168], %rd97;
$L__BB5_122:
	ld.shared.u32 	%r155, [%r150+4608];
	setp.eq.s32 	%p73, %r155, 0;
	@%p73 bra 	$L__BB5_124;
	cvt.u64.u32 	%rd99, %r155;
	atom.global.add.u64 	%rd100, [%rd15+9216], %rd99;
$L__BB5_124:
	ld.shared.u32 	%r156, [%r150+5632];
	setp.eq.s32 	%p74, %r156, 0;
	@%p74 bra 	$L__BB5_126;
	cvt.u64.u32 	%rd101, %r156;
	atom.global.add.u64 	%rd102, [%rd15+11264], %rd101;
$L__BB5_126:
	ld.shared.u32 	%r157, [%r150+6656];
	setp.eq.s32 	%p75, %r157, 0;
	@%p75 bra 	$L__BB5_128;
	cvt.u64.u32 	%rd103, %r157;
	atom.global.add.u64 	%rd104, [%rd15+13312], %rd103;
$L__BB5_128:
	ld.shared.u32 	%r158, [%r150+7680];
	setp.eq.s32 	%p76, %r158, 0;
	@%p76 bra 	$L__BB5_130;
	cvt.u64.u32 	%rd105, %r158;
	atom.global.add.u64 	%rd106, [%rd15+15360], %rd105;
$L__BB5_130:
	add.s32 	%r482, %r482, 8;
	setp.ne.s32 	%p77, %r482, %r16;
	mov.u32 	%r484, %r16;
	@%p77 bra 	$L__BB5_114;
$L__BB5_131:
	setp.eq.s32 	%p78, %r3, 0;
	@%p78 bra 	$L__BB5_152;
	setp.lt.u32 	%p79, %r4, 3;
	@%p79 bra 	$L__BB5_142;
	shl.b32 	%r407, %r484, 10;
	add.s32 	%r161, %r6, %r407;
	ld.shared.u32 	%r162, [%r161+512];
	setp.eq.s32 	%p80, %r162, 0;
	@%p80 bra 	$L__BB5_135;
	shl.b32 	%r409, %r484, 8;
	add.s32 	%r410, %r409, %r400;
	mul.wide.u32 	%rd107, %r410, 8;
	add.s64 	%rd108, %rd2, %rd107;
	cvt.u64.u32 	%rd109, %r162;
	atom.global.add.u64 	%rd110, [%rd108+1024], %rd109;
$L__BB5_135:
	ld.shared.u32 	%r163, [%r161+1536];
	setp.eq.s32 	%p81, %r163, 0;
	@%p81 bra 	$L__BB5_137;
	shl.b32 	%r412, %r484, 8;
	add.s32 	%r413, %r412, %r400;
	add.s32 	%r414, %r413, 256;
	mul.wide.u32 	%rd111, %r414, 8;
	add.s64 	%rd112, %rd2, %rd111;
	cvt.u64.u32 	%rd113, %r163;
	atom.global.add.u64 	%rd114, [%rd112+1024], %rd113;
$L__BB5_137:
	ld.shared.u32 	%r164, [%r161+2560];
	setp.eq.s32 	%p82, %r164, 0;
	@%p82 bra 	$L__BB5_139;
	shl.b32 	%r416, %r484, 8;
	add.s32 	%r417, %r416, %r400;
	add.s32 	%r418, %r417, 512;
	mul.wide.u32 	%rd115, %r418, 8;
	add.s64 	%rd116, %rd2, %rd115;
	cvt.u64.u32 	%rd117, %r164;
	atom.global.add.u64 	%rd118, [%rd116+1024], %rd117;
$L__BB5_139:
	ld.shared.u32 	%r165, [%r161+3584];
	setp.eq.s32 	%p83, %r165, 0;
	@%p83 bra 	$L__BB5_141;
	shl.b32 	%r420, %r484, 8;
	add.s32 	%r421, %r420, %r400;
	add.s32 	%r422, %r421, 768;
	mul.wide.u32 	%rd119, %r422, 8;
	add.s64 	%rd120, %rd2, %rd119;
	cvt.u64.u32 	%rd121, %r165;
	atom.global.add.u64 	%rd122, [%rd120+1024], %rd121;
$L__BB5_141:
	add.s32 	%r484, %r484, 4;
$L__BB5_142:
	setp.eq.s32 	%p84, %r5, 0;
	@%p84 bra 	$L__BB5_152;
	setp.eq.s32 	%p85, %r135, 0;
	@%p85 bra 	$L__BB5_149;
	shl.b32 	%r423, %r484, 10;
	add.s32 	%r168, %r6, %r423;
	ld.shared.u32 	%r169, [%r168+512];
	setp.eq.s32 	%p86, %r169, 0;
	@%p86 bra 	$L__BB5_146;
	shl.b32 	%r425, %r484, 8;
	add.s32 	%r426, %r425, %r400;
	mul.wide.u32 	%rd123, %r426, 8;
	add.s64 	%rd124, %rd2, %rd123;
	cvt.u64.u32 	%rd125, %r169;
	atom.global.add.u64 	%rd126, [%rd124+1024], %rd125;
$L__BB5_146:
	ld.shared.u32 	%r170, [%r168+1536];
	setp.eq.s32 	%p87, %r170, 0;
	@%p87 bra 	$L__BB5_148;
	shl.b32 	%r428, %r484, 8;
	add.s32 	%r429, %r428, %r400;
	add.s32 	%r430, %r429, 256;
	mul.wide.u32 	%rd127, %r430, 8;
	add.s64 	%rd128, %rd2, %rd127;
	cvt.u64.u32 	%rd129, %r170;
	atom.global.add.u64 	%rd130, [%rd128+1024], %rd129;
$L__BB5_148:
	add.s32 	%r484, %r484, 2;
$L__BB5_149:
	setp.eq.s32 	%p88, %r17, 0;
	@%p88 bra 	$L__BB5_152;
	shl.b32 	%r431, %r484, 10;
	add.s32 	%r432, %r6, %r431;
	ld.shared.u32 	%r173, [%r432+512];
	setp.eq.s32 	%p89, %r173, 0;
	@%p89 bra 	$L__BB5_152;
	shl.b32 	%r434, %r484, 8;
	add.s32 	%r435, %r434, %r400;
	mul.wide.u32 	%rd131, %r435, 8;
	add.s64 	%rd132, %rd2, %rd131;
	cvt.u64.u32 	%rd133, %r173;
	atom.global.add.u64 	%rd134, [%rd132+1024], %rd133;
$L__BB5_152:
	bar.sync 	0;
	add.s64 	%rd135, %rd135, 1;
	setp.ne.s64 	%p90, %rd135, %rd6;
	@%p90 bra 	$L__BB5_2;
$L__BB5_153:
	ret;

}
	// .globl	_ZN3cub18CUB_300001_SM_10006detail10radix_sort33DeviceRadixSortExclusiveSumKernelINS1_5radix10policy_hubIiNS0_8NullTypeEyE10Policy1000EyEEvPT0_
.visible .entry _ZN3cub18CUB_300001_SM_10006detail10radix_sort33DeviceRadixSortExclusiveSumKernelINS1_5radix10policy_hubIiNS0_8NullTypeEyE10Policy1000EyEEvPT0_(
	.param .u64 .ptr .align 1 _ZN3cub18CUB_300001_SM_10006detail10radix_sort33DeviceRadixSortExclusiveSumKernelINS1_5radix10policy_hubIiNS0_8NullTypeEyE10Policy1000EyEEvPT0__param_0
)
{
	.reg .pred 	%p<4>;
	.reg .b32 	%r<28>;
	.reg .b64 	%rd<54>;
	// demoted variable
	.shared .align 16 .b8 _ZZN3cub18CUB_300001_SM_10006detail10radix_sort33DeviceRadixSortExclusiveSumKernelINS1_5radix10policy_hubIiNS0_8NullTypeEyE10Policy1000EyEEvPT0_E12temp_storage[2336];
	ld.param.u64 	%rd5, [_ZN3cub18CUB_300001_SM_10006detail10radix_sort33DeviceRadixSortExclusiveSumKernelINS1_5radix10policy_hubIiNS0_8NullTypeEyE10Policy1000EyEEvPT0__param_0];
	cvta.to.global.u64 	%rd6, %rd5;
	mov.u32 	%r3, %ctaid.x;
	shl.b32 	%r4, %r3, 8;
	mov.u32 	%r1, %tid.x;
	setp.gt.u32 	%p1, %r1, 255;
	add.s32 	%r5, %r4, %r1;
	mul.wide.s32 	%rd7, %r5, 8;
	add.s64 	%rd1, %rd6, %rd7;
	@%p1 bra 	$L__BB6_2;
	ld.global.u64 	%rd53, [%rd1];
$L__BB6_2:
	shr.u32 	%r6, %r1, 3;
	add.s32 	%r7, %r6, %r1;
	shl.b32 	%r8, %r7, 3;
	mov.u32 	%r9, _ZZN3cub18CUB_300001_SM_10006detail10radix_sort33DeviceRadixSortExclusiveSumKernelINS1_5radix10policy_hubIiNS0_8NullTypeEyE10Policy1000EyEEvPT0_E12temp_storage;
	add.s32 	%r10, %r9, %r8;
	add.s32 	%r2, %r10, 16;
	st.shared.u64 	[%r10+16], %rd53;
	bar.sync 	0;
	setp.gt.u32 	%p2, %r1, 31;
	@%p2 bra 	$L__BB6_4;
	mad.lo.s32 	%r27, %r1, 72, %r9;
	ld.shared.u64 	%rd23, [%r27+16];
	ld.shared.u64 	%rd24, [%r27+24];
	ld.shared.u64 	%rd25, [%r27+32];
	ld.shared.u64 	%rd26, [%r27+40];
	ld.shared.u64 	%rd27, [%r27+48];
	ld.shared.u64 	%rd28, [%r27+56];
	ld.shared.u64 	%rd29, [%r27+64];
	ld.shared.u64 	%rd30, [%r27+72];
	add.s64 	%rd31, %rd24, %rd23;
	add.s64 	%rd32, %rd31, %rd25;
	add.s64 	%rd33, %rd32, %rd26;
	add.s64 	%rd34, %rd33, %rd27;
	add.s64 	%rd35, %rd34, %rd28;
	add.s64 	%rd36, %rd35, %rd29;
	add.s64 	%rd10, %rd36, %rd30;
	mov.b32 	%r11, 1;
	mov.b32 	%r24, 0;
	mov.b32 	%r25, -1;
	// begin inline asm
	{  .reg .u64 r0;  .reg .u32 lo;  .reg .u32 hi;  .reg .pred p;  mov.b64 {lo, hi}, %rd10;  shfl.sync.up.b32 lo|p, lo, %r11, %r24, %r25;  shfl.sync.up.b32 hi|p, hi, %r11, %r24, %r25;  mov.b64 r0, {lo, hi};  @p add.u64 r0, r0, %rd10;  mov.u64 %rd8, r0;}
	// end inline asm
	mov.b32 	%r14, 2;
	// begin inline asm
	{  .reg .u64 r0;  .reg .u32 lo;  .reg .u32 hi;  .reg .pred p;  mov.b64 {lo, hi}, %rd8;  shfl.sync.up.b32 lo|p, lo, %r14, %r24, %r25;  shfl.sync.up.b32 hi|p, hi, %r14, %r24, %r25;  mov.b64 r0, {lo, hi};  @p add.u64 r0, r0, %rd8;  mov.u64 %rd11, r0;}
	// end inline asm
	mov.b32 	%r17, 4;
	// begin inline asm
	{  .reg .u64 r0;  .reg .u32 lo;  .reg .u32 hi;  .reg .pred p;  mov.b64 {lo, hi}, %rd11;  shfl.sync.up.b32 lo|p, lo, %r17, %r24, %r25;  shfl.sync.up.b32 hi|p, hi, %r17, %r24, %r25;  mov.b64 r0, {lo, hi};  @p add.u64 r0, r0, %rd11;  mov.u64 %rd14, r0;}
	// end inline asm
	mov.b32 	%r20, 8;
	// begin inline asm
	{  .reg .u64 r0;  .reg .u32 lo;  .reg .u32 hi;  .reg .pred p;  mov.b64 {lo, hi}, %rd14;  shfl.sync.up.b32 lo|p, lo, %r20, %r24, %r25;  shfl.sync.up.b32 hi|p, hi, %r20, %r24, %r25;  mov.b64 r0, {lo, hi};  @p add.u64 r0, r0, %rd14;  mov.u64 %rd17, r0;}
	// end inline asm
	mov.b32 	%r23, 16;
	// begin inline asm
	{  .reg .u64 r0;  .reg .u32 lo;  .reg .u32 hi;  .reg .pred p;  mov.b64 {lo, hi}, %rd17;  shfl.sync.up.b32 lo|p, lo, %r23, %r24, %r25;  shfl.sync.up.b32 hi|p, hi, %r23, %r24, %r25;  mov.b64 r0, {lo, hi};  @p add.u64 r0, r0, %rd17;  mov.u64 %rd20, r0;}
	// end inline asm
	sub.s64 	%rd37, %rd20, %rd10;
	ld.shared.u64 	%rd38, [%r27+16];
	ld.shared.u64 	%rd39, [%r27+24];
	ld.shared.u64 	%rd40, [%r27+32];
	ld.shared.u64 	%rd41, [%r27+40];
	ld.shared.u64 	%rd42, [%r27+48];
	ld.shared.u64 	%rd43, [%r27+56];
	ld.shared.u64 	%rd44, [%r27+64];
	add.s64 	%rd45, %rd38, %rd37;
	add.s64 	%rd46, %rd39, %rd45;
	add.s64 	%rd47, %rd40, %rd46;
	add.s64 	%rd48, %rd41, %rd47;
	add.s64 	%rd49, %rd42, %rd48;
	add.s64 	%rd50, %rd43, %rd49;
	add.s64 	%rd51, %rd44, %rd50;
	st.shared.u64 	[%r27+16], %rd37;
	st.shared.u64 	[%r27+24], %rd45;
	st.shared.u64 	[%r27+32], %rd46;
	st.shared.u64 	[%r27+40], %rd47;
	st.shared.u64 	[%r27+48], %rd48;
	st.shared.u64 	[%r27+56], %rd49;
	st.shared.u64 	[%r27+64], %rd50;
	st.shared.u64 	[%r27+72], %rd51;
$L__BB6_4:
	setp.gt.u32 	%p3, %r1, 255;
	bar.sync 	0;
	@%p3 bra 	$L__BB6_6;
	ld.shared.u64 	%rd52, [%r2];
	st.global.u64 	[%rd1], %rd52;
$L__BB6_6:
	ret;

}
	// .globl	_ZN3cub18CUB_300001_SM_10006detail10radix_sort29DeviceRadixSortOnesweepKernelINS1_5radix10policy_hubIiNS0_8NullTypeEyE10Policy1000ELNS0_9SortOrderE0EiS6_yiiNS1_21identity_decomposer_tEEEvPT5_SC_PT3_PKSD_PT1_PKSH_PT2_PKSL_T4_iiT6_
.visible .entry _ZN3cub18CUB_300001_SM_10006detail10radix_sort29DeviceRadixSortOnesweepKernelINS1_5radix10policy_hubIiNS0_8NullTypeEyE10Policy1000ELNS0_9SortOrderE0EiS6_yiiNS1_21identity_decomposer_tEEEvPT5_SC_PT3_PKSD_PT1_PKSH_PT2_PKSL_T4_iiT6_(
	.param .u64 .ptr .align 1 _ZN3cub18CUB_300001_SM_10006detail10radix_sort29DeviceRadixSortOnesweepKernelINS1_5radix10policy_hubIiNS0_8NullTypeEyE10Policy1000ELNS0_9SortOrderE0EiS6_yiiNS1_21identity_decomposer_tEEEvPT5_SC_PT3_PKSD_PT1_PKSH_PT2_PKSL_T4_iiT6__param_0,
	.param .u64 .ptr .align 1 _ZN3cub18CUB_300001_SM_10006detail10radix_sort29DeviceRadixSortOnesweepKernelINS1_5radix10policy_hubIiNS0_8NullTypeEyE10Policy1000ELNS0_9SortOrderE0EiS6_yiiNS1_21identity_decomposer_tEEEvPT5_SC_PT3_PKSD_PT1_PKSH_PT2_PKSL_T4_iiT6__param_1,
	.param .u64 .ptr .align 1 _ZN3cub18CUB_300001_SM_10006detail10radix_sort29DeviceRadixSortOnesweepKernelINS1_5radix10policy_hubIiNS0_8NullTypeEyE10Policy1000ELNS0_9SortOrderE0EiS6_yiiNS1_21identity_decomposer_tEEEvPT5_SC_PT3_PKSD_PT1_PKSH_PT2_PKSL_T4_iiT6__param_2,
	.param .u64 .ptr .align 1 _ZN3cub18CUB_300001_SM_10006detail10radix_sort29DeviceRadixSortOnesweepKernelINS1_5radix10policy_hubIiNS0_8NullTypeEyE10Policy1000ELNS0_9SortOrderE0EiS6_yiiNS1_21identity_decomposer_tEEEvPT5_SC_PT3_PKSD_PT1_PKSH_PT2_PKSL_T4_iiT6__param_3,
	.param .u64 .ptr .align 1 _ZN3cub18CUB_300001_SM_10006detail10radix_sort29DeviceRadixSortOnesweepKernelINS1_5radix10policy_hubIiNS0_8NullTypeEyE10Policy1000ELNS0_9SortOrderE0EiS6_yiiNS1_21identity_decomposer_tEEEvPT5_SC_PT3_PKSD_PT1_PKSH_PT2_PKSL_T4_iiT6__param_4,
	.param .u64 .ptr .align 1 _ZN3cub18CUB_300001_SM_10006detail10radix_sort29DeviceRadixSortOnesweepKernelINS1_5radix10policy_hubIiNS0_8NullTypeEyE10Policy1000ELNS0_9SortOrderE0EiS6_yiiNS1_21identity_decomposer_tEEEvPT5_SC_PT3_PKSD_PT1_PKSH_PT2_PKSL_T4_iiT6__param_5,
	.param .u64 .ptr .align 1 _ZN3cub18CUB_300001_SM_10006detail10radix_sort29DeviceRadixSortOnesweepKernelINS1_5radix10policy_hubIiNS0_8NullTypeEyE10Policy1000ELNS0_9SortOrderE0EiS6_yiiNS1_21identity_decomposer_tEEEvPT5_SC_PT3_PKSD_PT1_PKSH_PT2_PKSL_T4_iiT6__param_6,
	.param .u64 .ptr .align 1 _ZN3cub18CUB_300001_SM_10006detail10radix_sort29DeviceRadixSortOnesweepKernelINS1_5radix10policy_hubIiNS0_8NullTypeEyE10Policy1000ELNS0_9SortOrderE0EiS6_yiiNS1_21identity_decomposer_tEEEvPT5_SC_PT3_PKSD_PT1_PKSH_PT2_PKSL_T4_iiT6__param_7,
	.param .u32 _ZN3cub18CUB_300001_SM_10006detail10radix_sort29DeviceRadixSortOnesweepKernelINS1_5radix10policy_hubIiNS0_8NullTypeEyE10Policy1000ELNS0_9SortOrderE0EiS6_yiiNS1_21identity_decomposer_tEEEvPT5_SC_PT3_PKSD_PT1_PKSH_PT2_PKSL_T4_iiT6__param_8,
	.param .u32 _ZN3cub18CUB_300001_SM_10006detail10radix_sort29DeviceRadixSortOnesweepKernelINS1_5radix10policy_hubIiNS0_8NullTypeEyE10Policy1000ELNS0_9SortOrderE0EiS6_yiiNS1_21identity_decomposer_tEEEvPT5_SC_PT3_PKSD_PT1_PKSH_PT2_PKSL_T4_iiT6__param_9,
	.param .u32 _ZN3cub18CUB_300001_SM_10006detail10radix_sort29DeviceRadixSortOnesweepKernelINS1_5radix10policy_hubIiNS0_8NullTypeEyE10Policy1000ELNS0_9SortOrderE0EiS6_yiiNS1_21identity_decomposer_tEEEvPT5_SC_PT3_PKSD_PT1_PKSH_PT2_PKSL_T4_iiT6__param_10,
	.param .align 1 .b8 _ZN3cub18CUB_300001_SM_10006detail10radix_sort29DeviceRadixSortOnesweepKernelINS1_5radix10policy_hubIiNS0_8NullTypeEyE10Policy1000ELNS0_9SortOrderE0EiS6_yiiNS1_21identity_decomposer_tEEEvPT5_SC_PT3_PKSD_PT1_PKSH_PT2_PKSL_T4_iiT6__param_11[1]
)
.maxntid 384
{
	.reg .pred 	%p<142>;
	.reg .b32 	%r<1806>;
	.reg .b64 	%rd<239>;
	// demoted variable
	.shared .align 16 .b8 _ZZN3cub18CUB_300001_SM_10006detail10radix_sort29DeviceRadixSortOnesweepKernelINS1_5radix10policy_hubIiNS0_8NullTypeEyE10Policy1000ELNS0_9SortOrderE0EiS6_yiiNS1_21identity_decomposer_tEEEvPT5_SC_PT3_PKSD_PT1_PKSH_PT2_PKSL_T4_iiT6_E1s[31232];
	ld.param.u64 	%rd21, [_ZN3cub18CUB_300001_SM_10006detail10radix_sort29DeviceRadixSortOnesweepKernelINS1_5radix10policy_hubIiNS0_8NullTypeEyE10Policy1000ELNS0_9SortOrderE0EiS6_yiiNS1_21identity_decomposer_tEEEvPT5_SC_PT3_PKSD_PT1_PKSH_PT2_PKSL_T4_iiT6__param_1];
	ld.param.u64 	%rd24, [_ZN3cub18CUB_300001_SM_10006detail10radix_sort29DeviceRadixSortOnesweepKernelINS1_5radix10policy_hubIiNS0_8NullTypeEyE10Policy1000ELNS0_9SortOrderE0EiS6_yiiNS1_21identity_decomposer_tEEEvPT5_SC_PT3_PKSD_PT1_PKSH_PT2_PKSL_T4_iiT6__param_4];
	ld.param.u64 	%rd25, [_ZN3cub18CUB_300001_SM_10006detail10radix_sort29DeviceRadixSortOnesweepKernelINS1_5radix10policy_hubIiNS0_8NullTypeEyE10Policy1000ELNS0_9SortOrderE0EiS6_yiiNS1_21identity_decomposer_tEEEvPT5_SC_PT3_PKSD_PT1_PKSH_PT2_PKSL_T4_iiT6__param_5];
	ld.param.u32 	%r293, [_ZN3cub18CUB_300001_SM_10006detail10radix_sort29DeviceRadixSortOnesweepKernelINS1_5radix10policy_hubIiNS0_8NullTypeEyE10Policy1000ELNS0_9SortOrderE0EiS6_yiiNS1_21identity_decomposer_tEEEvPT5_SC_PT3_PKSD_PT1_PKSH_PT2_PKSL_T4_iiT6__param_9];
	ld.param.u32 	%r294, [_ZN3cub18CUB_300001_SM_10006detail10radix_sort29DeviceRadixSortOnesweepKernelINS1_5radix10policy_hubIiNS0_8NullTypeEyE10Policy1000ELNS0_9SortOrderE0EiS6_yiiNS1_21identity_decomposer_tEEEvPT5_SC_PT3_PKSD_PT1_PKSH_PT2_PKSL_T4_iiT6__param_10];
	cvta.to.global.u64 	%rd1, %rd24;
	cvta.to.global.u64 	%rd2, %rd25;
	mov.u32 	%r1, %tid.x;
	// begin inline asm
	mov.u32 %r295, %laneid;
	// end inline asm
	setp.ne.s32 	%p1, %r1, 0;
	@%p1 bra 	$L__BB7_2;
	cvta.to.global.u64 	%rd26, %rd21;
	atom.global.add.u32 	%r296, [%rd26], 1;
	st.shared.u32 	[_ZZN3cub18CUB_300001_SM_10006detail10radix_sort29DeviceRadixSortOnesweepKernelINS1_5radix10policy_hubIiNS0_8NullTypeEyE10Policy1000ELNS0_9SortOrderE0EiS6_yiiNS1_21identity_decomposer_tEEEvPT5_SC_PT3_PKSD_PT1_PKSH_PT2_PKSL_T4_iiT6_E1s+29184], %r296;
$L__BB7_2:
	ld.param.u32 	%r1706, [_ZN3cub18CUB_300001_SM_10006detail10radix_sort29DeviceRadixSortOnesweepKernelINS1_5radix10policy_hubIiNS0_8NullTypeEyE10Policy1000ELNS0_9SortOrderE0EiS6_yiiNS1_21identity_decomposer_tEEEvPT5_SC_PT3_PKSD_PT1_PKSH_PT2_PKSL_T4_iiT6__param_8];
	bar.sync 	0;
	ld.shared.u32 	%r3, [_ZZN3cub18CUB_300001_SM_10006detail10radix_sort29DeviceRadixSortOnesweepKernelINS1_5radix10policy_hubIiNS0_8NullTypeEyE10Policy1000ELNS0_9SortOrderE0EiS6_yiiNS1_21identity_decomposer_tEEEvPT5_SC_PT3_PKSD_PT1_PKSH_PT2_PKSL_T4_iiT6_E1s+29184];
	mul.lo.s32 	%r297, %r3, 7296;
	add.s32 	%r4, %r297, 7296;
	setp.gt.s32 	%p2, %r4, %r1706;
	cvt.s64.s32 	%rd3, %r297;
	@%p2 bra 	$L__BB7_4;
	and.b32  	%r298, %r1, 31;
	and.b32  	%r299, %r1, 992;
	mul.lo.s32 	%r300, %r299, 19;
	or.b32  	%r301, %r300, %r298;
	cvt.u64.u32 	%rd27, %r301;
	add.s64 	%rd28, %rd27, %rd3;
	shl.b64 	%rd29, %rd28, 2;
	add.s64 	%rd30, %rd2, %rd29;
	ld.global.u32 	%r1732, [%rd30];
	ld.global.u32 	%r1733, [%rd30+128];
	ld.global.u32 	%r1734, [%rd30+256];
	ld.global.u32 	%r1735, [%rd30+384];
	ld.global.u32 	%r1736, [%rd30+512];
	ld.global.u32 	%r1737, [%rd30+640];
	ld.global.u32 	%r1738, [%rd30+768];
	ld.global.u32 	%r1739, [%rd30+896];
	ld.global.u32 	%r1740, [%rd30+1024];
	ld.global.u32 	%r1741, [%rd30+1152];
	ld.global.u32 	%r1742, [%rd30+1280];
	ld.global.u32 	%r1743, [%rd30+1408];
	ld.global.u32 	%r1744, [%rd30+1536];
	ld.global.u32 	%r1745, [%rd30+1664];
	ld.global.u32 	%r1746, [%rd30+1792];
	ld.global.u32 	%r1747, [%rd30+1920];
	ld.global.u32 	%r1748, [%rd30+2048];
	ld.global.u32 	%r1749, [%rd30+2176];
	ld.global.u32 	%r1750, [%rd30+2304];
	bra.uni 	$L__BB7_42;
$L__BB7_4:
	ld.param.u32 	%r1707, [_ZN3cub18CUB_300001_SM_10006detail10radix_sort29DeviceRadixSortOnesweepKernelINS1_5radix10policy_hubIiNS0_8NullTypeEyE10Policy1000ELNS0_9SortOrderE0EiS6_yiiNS1_21identity_decomposer_tEEEvPT5_SC_PT3_PKSD_PT1_PKSH_PT2_PKSL_T4_iiT6__param_8];
	cvt.u32.u64 	%r303, %rd3;
	sub.s32 	%r24, %r1707, %r303;
	and.b32  	%r304, %r1, 31;
	and.b32  	%r305, %r1, 992;
	mul.lo.s32 	%r306, %r305, 19;
	or.b32  	%r25, %r306, %r304;
	setp.ge.s32 	%p3, %r25, %r24;
	cvt.u64.u32 	%rd31, %r25;
	add.s64 	%rd32, %rd31, %rd3;
	shl.b64 	%rd33, %rd32, 2;
	add.s64 	%rd4, %rd2, %rd33;
	mov.b32 	%r1732, 2147483647;
	@%p3 bra 	$L__BB7_6;
	ld.global.u32 	%r1732, [%rd4];
$L__BB7_6:
	add.s32 	%r308, %r25, 32;
	setp.ge.s32 	%p4, %r308, %r24;
	mov.b32 	%r1733, 2147483647;
	@%p4 bra 	$L__BB7_8;
	ld.global.u32 	%r1733, [%rd4+128];
$L__BB7_8:
	add.s32 	%r310, %r25, 64;
	setp.ge.s32 	%p5, %r310, %r24;
	mov.b32 	%r1734, 2147483647;
	@%p5 bra 	$L__BB7_10;
	ld.global.u32 	%r1734, [%rd4+256];
$L__BB7_10:
	add.s32 	%r312, %r25, 96;
	setp.ge.s32 	%p6, %r312, %r24;
	mov.b32 	%r1735, 2147483647;
	@%p6 bra 	$L__BB7_12;
	ld.global.u32 	%r1735, [%rd4+384];
$L__BB7_12:
	add.s32 	%r314, %r25, 128;
	setp.ge.s32 	%p7, %r314, %r24;
	mov.b32 	%r1736, 2147483647;
	@%p7 bra 	$L__BB7_14;
	ld.global.u32 	%r1736, [%rd4+512];
$L__BB7_14:
	add.s32 	%r316, %r25, 160;
	setp.ge.s32 	%p8, %r316, %r24;
	mov.b32 	%r1737, 2147483647;
	@%p8 bra 	$L__BB7_16;
	ld.global.u32 	%r1737, [%rd4+640];
$L__BB7_16:
	add.s32 	%r318, %r25, 192;
	setp.ge.s32 	%p9, %r318, %r24;
	mov.b32 	%r1738, 2147483647;
	@%p9 bra 	$L__BB7_18;
	ld.global.u32 	%r1738, [%rd4+768];
$L__BB7_18:
	add.s32 	%r320, %r25, 224;
	setp.ge.s32 	%p10, %r320, %r24;
	mov.b32 	%r1739, 2147483647;
	@%p10 bra 	$L__BB7_20;
	ld.global.u32 	%r1739, [%rd4+896];
$L__BB7_20:
	add.s32 	%r322, %r25, 256;
	setp.ge.s32 	%p11, %r322, %r24;
	mov.b32 	%r1740, 2147483647;
	@%p11 bra 	$L__BB7_22;
	ld.global.u32 	%r1740, [%rd4+1024];
$L__BB7_22:
	add.s32 	%r324, %r25, 288;
	setp.ge.s32 	%p12, %r324, %r24;
	mov.b32 	%r1741, 2147483647;
	@%p12 bra 	$L__BB7_24;
	ld.global.u32 	%r1741, [%rd4+1152];
$L__BB7_24:
	add.s32 	%r326, %r25, 320;
	setp.ge.s32 	%p13, %r326, %r24;
	mov.b32 	%r1742, 2147483647;
	@%p13 bra 	$L__BB7_26;
	ld.global.u32 	%r1742, [%rd4+1280];
$L__BB7_26:
	add.s32 	%r328, %r25, 352;
	setp.ge.s32 	%p14, %r328, %r24;
	mov.b32 	%r1743, 2147483647;
	@%p14 bra 	$L__BB7_28;
	ld.global.u32 	%r1743, [%rd4+1408];
$L__BB7_28:
	add.s32 	%r330, %r25, 384;
	setp.ge.s32 	%p15, %r330, %r24;
	mov.b32 	%r1744, 2147483647;
	@%p15 bra 	$L__BB7_30;
	ld.global.u32 	%r1744, [%rd4+1536];
$L__BB7_30:
	add.s32 	%r332, %r25, 416;
	setp.ge.s32 	%p16, %r332, %r24;
	mov.b32 	%r1745, 2147483647;
	@%p16 bra 	$L__BB7_32;
	ld.global.u32 	%r1745, [%rd4+1664];
$L__BB7_32:
	add.s32 	%r334, %r25, 448;
	setp.ge.s32 	%p17, %r334, %r24;
	mov.b32 	%r1746, 2147483647;
	@%p17 bra 	$L__BB7_34;
	ld.global.u32 	%r1746, [%rd4+1792];
$L__BB7_34:
	add.s32 	%r336, %r25, 480;
	setp.ge.s32 	%p18, %r336, %r24;
	mov.b32 	%r1747, 2147483647;
	@%p18 bra 	$L__BB7_36;
	ld.global.u32 	%r1747, [%rd4+1920];
$L__BB7_36:
	add.s32 	%r338, %r25, 512;
	setp.ge.s32 	%p19, %r338, %r24;
	mov.b32 	%r1748, 2147483647;
	@%p19 bra 	$L__BB7_38;
	ld.global.u32 	%r1748, [%rd4+2048];
$L__BB7_38:
	add.s32 	%r340, %r25, 544;
	setp.ge.s32 	%p20, %r340, %r24;
	mov.b32 	%r1749, 2147483647;
	@%p20 bra 	$L__BB7_40;
	ld.global.u32 	%r1749, [%rd4+2176];
$L__BB7_40:
	add.s32 	%r342, %r25, 576;
	setp.ge.s32 	%p21, %r342, %r24;
	mov.b32 	%r1750, 2147483647;
	@%p21 bra 	$L__BB7_42;
	ld.global.u32 	%r1750, [%rd4+2304];
$L__BB7_42:
	mov.b32 	%r343, -1;
	shl.b32 	%r344, %r343, %r294;
	not.b32 	%r82, %r344;
	shr.u32 	%r83, %r1, 5;
	shl.b32 	%r345, %r83, 10;
	mov.u32 	%r346, _ZZN3cub18CUB_300001_SM_10006detail10radix_sort29DeviceRadixSortOnesweepKernelINS1_5radix10policy_hubIiNS0_8NullTypeEyE10Policy1000ELNS0_9SortOrderE0EiS6_yiiNS1_21identity_decomposer_tEEEvPT5_SC_PT3_PKSD_PT1_PKSH_PT2_PKSL_T4_iiT6_E1s;
	add.s32 	%r84, %r346, %r345;
	setp.gt.s32 	%p22, %r295, 255;
	@%p22 bra 	$L__BB7_55;
	max.s32 	%r347, %r295, 224;
	sub.s32 	%r348, %r347, %r295;
	add.s32 	%r349, %r348, 31;
	shr.u32 	%r350, %r349, 5;
	add.s32 	%r85, %r350, 1;
	and.b32  	%r86, %r85, 15;
	setp.lt.u32 	%p23, %r349, 480;
	mov.u32 	%r1754, %r295;
	@%p23 bra 	$L__BB7_46;
	and.b32  	%r351, %r85, 268435440;
	neg.s32 	%r1752, %r351;
	shl.b32 	%r353, %r295, 2;
	add.s32 	%r354, %r345, %r353;
	add.s32 	%r356, %r354, %r346;
	add.s32 	%r1751, %r356, 1024;
	mov.u32 	%r1754, %r295;
$L__BB7_45:
	.pragma "nounroll";
	mov.b32 	%r357, 0;
	st.shared.u32 	[%r1751+-1024], %r357;
	st.shared.u32 	[%r1751+-896], %r357;
	st.shared.u32 	[%r1751+-768], %r357;
	st.shared.u32 	[%r1751+-640], %r357;
	st.shared.u32 	[%r1751+-512], %r357;
	st.shared.u32 	[%r1751+-384], %r357;
	st.shared.u32 	[%r1751+-256], %r357;
	st.shared.u32 	[%r1751+-128], %r357;
	st.shared.u32 	[%r1751], %r357;
	st.shared.u32 	[%r1751+128], %r357;
	st.shared.u32 	[%r1751+256], %r357;
	st.shared.u32 	[%r1751+384], %r357;
	st.shared.u32 	[%r1751+512], %r357;
	st.shared.u32 	[%r1751+640], %r357;
	st.shared.u32 	[%r1751+768], %r357;
	st.shared.u32 	[%r1751+896], %r357;
	add.s32 	%r1754, %r1754, 512;
	add.s32 	%r1752, %r1752, 16;
	add.s32 	%r1751, %r1751, 2048;
	setp.ne.s32 	%p24, %r1752, 0;
	@%p24 bra 	$L__BB7_45;
$L__BB7_46:
	setp.eq.s32 	%p25, %r86, 0;
	@%p25 bra 	$L__BB7_55;
	and.b32  	%r96, %r85, 7;
	setp.lt.u32 	%p26, %r86, 8;
	@%p26 bra 	$L__BB7_49;
	shl.b32 	%r358, %r1754, 2;
	add.s32 	%r359, %r84, %r358;
	mov.b32 	%r360, 0;
	st.shared.u32 	[%r359], %r360;
	st.shared.u32 	[%r359+128], %r360;
	st.shared.u32 	[%r359+256], %r360;
	st.shared.u32 	[%r359+384], %r360;
	st.shared.u32 	[%r359+512], %r360;
	st.shared.u32 	[%r359+640], %r360;
	st.shared.u32 	[%r359+768], %r360;
	st.shared.u32 	[%r359+896], %r360;
	add.s32 	%r1754, %r1754, 256;
$L__BB7_49:
	setp.eq.s32 	%p27, %r96, 0;
	@%p27 bra 	$L__BB7_55;
	and.b32  	%r99, %r85, 3;
	setp.lt.u32 	%p28, %r96, 4;
	@%p28 bra 	$L__BB7_52;
	shl.b32 	%r361, %r1754, 2;
	add.s32 	%r362, %r84, %r361;
	mov.b32 	%r363, 0;
	st.shared.u32 	[%r362], %r363;
	st.shared.u32 	[%r362+128], %r363;
	st.shared.u32 	[%r362+256], %r363;
	st.shared.u32 	[%r362+384], %r363;
	add.s32 	%r1754, %r1754, 128;
$L__BB7_52:
	setp.eq.s32 	%p29, %r99, 0;
	@%p29 bra 	$L__BB7_55;
	shl.b32 	%r365, %r1754, 2;
	add.s32 	%r366, %r345, %r365;
	add.s32 	%r1758, %r346, %r366;
	neg.s32 	%r1757, %r99;
$L__BB7_54:
	.pragma "nounroll";
	mov.b32 	%r368, 0;
	st.shared.u32 	[%r1758], %r368;
	add.s32 	%r1758, %r1758, 128;
	add.s32 	%r1757, %r1757, 1;
	setp.ne.s32 	%p30, %r1757, 0;
	@%p30 bra 	$L__BB7_54;
$L__BB7_55:
	bar.warp.sync 	-1;
	xor.b32  	%r370, %r1732, -2147483648;
	shr.u32 	%r371, %r370, %r293;
	and.b32  	%r108, %r371, %r82;
	shl.b32 	%r372, %r108, 2;
	add.s32 	%r373, %r84, %r372;
	atom.shared.add.u32 	%r374, [%r373], 1;
	xor.b32  	%r375, %r1733, -2147483648;
	shr.u32 	%r376, %r375, %r293;
	and.b32  	%r377, %r376, %r82;
	shl.b32 	%r378, %r377, 2;
	add.s32 	%r379, %r84, %r378;
	atom.shared.add.u32 	%r380, [%r379], 1;
	xor.b32  	%r381, %r1734, -2147483648;
	shr.u32 	%r382, %r381, %r293;
	and.b32  	%r383, %r382, %r82;
	shl.b32 	%r384, %r383, 2;
	add.s32 	%r385, %r84, %r384;
	atom.shared.add.u32 	%r386, [%r385], 1;
	xor.b32  	%r387, %r1735, -2147483648;
	shr.u32 	%r388, %r387, %r293;
	and.b32  	%r389, %r388, %r82;
	shl.b32 	%r390, %r389, 2;
	add.s32 	%r391, %r84, %r390;
	atom.shared.add.u32 	%r392, [%r391], 1;
	xor.b32  	%r393, %r1736, -2147483648;
	shr.u32 	%r394, %r393, %r293;
	and.b32  	%r395, %r394, %r82;
	shl.b32 	%r396, %r395, 2;
	add.s32 	%r397, %r84, %r396;
	atom.shared.add.u32 	%r398, [%r397], 1;
	xor.b32  	%r399, %r1737, -2147483648;
	shr.u32 	%r400, %r399, %r293;
	and.b32  	%r401, %r400, %r82;
	shl.b32 	%r402, %r401, 2;
	add.s32 	%r403, %r84, %r402;
	atom.shared.add.u32 	%r404, [%r403], 1;
	xor.b32  	%r405, %r1738, -2147483648;
	shr.u32 	%r406, %r405, %r293;
	and.b32  	%r407, %r406, %r82;
	shl.b32 	%r408, %r407, 2;
	add.s32 	%r409, %r84, %r408;
	atom.shared.add.u32 	%r410, [%r409], 1;
	xor.b32  	%r1771, %r1739, -2147483648;
	shr.u32 	%r411, %r1771, %r293;
	and.b32  	%r412, %r411, %r82;
	shl.b32 	%r413, %r412, 2;
	add.s32 	%r414, %r84, %r413;
	atom.shared.add.u32 	%r415, [%r414], 1;
	xor.b32  	%r1772, %r1740, -2147483648;
	shr.u32 	%r416, %r1772, %r293;
	and.b32  	%r417, %r416, %r82;
	shl.b32 	%r418, %r417, 2;
	add.s32 	%r419, %r84, %r418;
	atom.shared.add.u32 	%r420, [%r419], 1;
	xor.b32  	%r421, %r1741, -2147483648;
	shr.u32 	%r422, %r421, %r293;
	and.b32  	%r423, %r422, %r82;
	shl.b32 	%r424, %r423, 2;
	add.s32 	%r425, %r84, %r424;
	atom.shared.add.u32 	%r426, [%r425], 1;
	xor.b32  	%r427, %r1742, -2147483648;
	shr.u32 	%r428, %r427, %r293;
	and.b32  	%r429, %r428, %r82;
	shl.b32 	%r430, %r429, 2;
	add.s32 	%r431, %r84, %r430;
	atom.shared.add.u32 	%r432, [%r431], 1;
	xor.b32  	%r433, %r1743, -2147483648;
	shr.u32 	%r434, %r433, %r293;
	and.b32  	%r435, %r434, %r82;
	shl.b32 	%r436, %r435, 2;
	add.s32 	%r437, %r84, %r436;
	atom.shared.add.u32 	%r438, [%r437], 1;
	xor.b32  	%r439, %r1744, -2147483648;
	shr.u32 	%r440, %r439, %r293;
	and.b32  	%r441, %r440, %r82;
	shl.b32 	%r442, %r441, 2;
	add.s32 	%r443, %r84, %r442;
	atom.shared.add.u32 	%r444, [%r443], 1;
	xor.b32  	%r445, %r1745, -2147483648;
	shr.u32 	%r446, %r445, %r293;
	and.b32  	%r447, %r446, %r82;
	shl.b32 	%r448, %r447, 2;
	add.s32 	%r449, %r84, %r448;
	atom.shared.add.u32 	%r450, [%r449], 1;
	xor.b32  	%r451, %r1746, -2147483648;
	shr.u32 	%r452, %r451, %r293;
	and.b32  	%r453, %r452, %r82;
	shl.b32 	%r454, %r453, 2;
	add.s32 	%r455, %r84, %r454;
	atom.shared.add.u32 	%r456, [%r455], 1;
	xor.b32  	%r457, %r1747, -2147483648;
	shr.u32 	%r458, %r457, %r293;
	and.b32  	%r459, %r458, %r82;
	shl.b32 	%r460, %r459, 2;
	add.s32 	%r461, %r84, %r460;
	atom.shared.add.u32 	%r462, [%r461], 1;
	xor.b32  	%r463, %r1748, -2147483648;
	shr.u32 	%r464, %r463, %r293;
	and.b32  	%r465, %r464, %r82;
	shl.b32 	%r466, %r465, 2;
	add.s32 	%r467, %r84, %r466;
	atom.shared.add.u32 	%r468, [%r467], 1;
	xor.b32  	%r469, %r1749, -2147483648;
	shr.u32 	%r470, %r469, %r293;
	and.b32  	%r471, %r470, %r82;
	shl.b32 	%r472, %r471, 2;
	add.s32 	%r473, %r84, %r472;
	atom.shared.add.u32 	%r474, [%r473], 1;
	xor.b32  	%r475, %r1750, -2147483648;
	shr.u32 	%r476, %r475, %r293;
	and.b32  	%r477, %r476, %r82;
	shl.b32 	%r478, %r477, 2;
	add.s32 	%r479, %r84, %r478;
	atom.shared.add.u32 	%r480, [%r479], 1;
	bar.sync 	0;
	setp.gt.u32 	%p31, %r1, 255;
	shl.b32 	%r481, %r1, 2;
	add.s32 	%r111, %r346, %r481;
	mov.b32 	%r1759, 0;
	@%p31 bra 	$L__BB7_57;
	ld.shared.u32 	%r483, [%r111];
	mov.b32 	%r484, 0;
	st.shared.u32 	[%r111], %r484;
	ld.shared.u32 	%r485, [%r111+1024];
	st.shared.u32 	[%r111+1024], %r483;
	add.s32 	%r486, %r485, %r483;
	ld.shared.u32 	%r487, [%r111+2048];
	st.shared.u32 	[%r111+2048], %r486;
	add.s32 	%r488, %r487, %r486;
	ld.shared.u32 	%r489, [%r111+3072];
	st.shared.u32 	[%r111+3072], %r488;
	add.s32 	%r490, %r489, %r488;
	ld.shared.u32 	%r491, [%r111+4096];
	st.shared.u32 	[%r111+4096], %r490;
	add.s32 	%r492, %r491, %r490;
	ld.shared.u32 	%r493, [%r111+5120];
	st.shared.u32 	[%r111+5120], %r492;
	add.s32 	%r494, %r493, %r492;
	ld.shared.u32 	%r495, [%r111+6144];
	st.shared.u32 	[%r111+6144], %r494;
	add.s32 	%r496, %r495, %r494;
	ld.shared.u32 	%r497, [%r111+7168];
	st.shared.u32 	[%r111+7168], %r496;
	add.s32 	%r498, %r497, %r496;
	ld.shared.u32 	%r499, [%r111+8192];
	st.shared.u32 	[%r111+8192], %r498;
	add.s32 	%r500, %r499, %r498;
	ld.shared.u32 	%r501, [%r111+9216];
	st.shared.u32 	[%r111+9216], %r500;
	add.s32 	%r502, %r501, %r500;
	ld.shared.u32 	%r503, [%r111+10240];
	st.shared.u32 	[%r111+10240], %r502;
	add.s32 	%r504, %r503, %r502;
	ld.shared.u32 	%r505, [%r111+11264];
	st.shared.u32 	[%r111+11264], %r504;
	add.s32 	%r1759, %r505, %r504;
$L__BB7_57:
	ld.param.u64 	%rd228, [_ZN3cub18CUB_300001_SM_10006detail10radix_sort29DeviceRadixSortOnesweepKernelINS1_5radix10policy_hubIiNS0_8NullTypeEyE10Policy1000ELNS0_9SortOrderE0EiS6_yiiNS1_21identity_decomposer_tEEEvPT5_SC_PT3_PKSD_PT1_PKSH_PT2_PKSL_T4_iiT6__param_0];
	setp.gt.u32 	%p32, %r1, 255;
	shl.b32 	%r506, %r3, 8;
	add.s32 	%r507, %r506, %r1;
	cvta.to.global.u64 	%rd5, %rd228;
	mul.wide.s32 	%rd34, %r507, 4;
	add.s64 	%rd6, %rd5, %rd34;
	@%p32 bra 	$L__BB7_59;
	or.b32  	%r508, %r1759, 1073741824;
	st.volatile.global.u32 	[%rd6], %r508;
$L__BB7_59:
	ld.param.u64 	%rd235, [_ZN3cub18CUB_300001_SM_10006detail10radix_sort29DeviceRadixSortOnesweepKernelINS1_5radix10policy_hubIiNS0_8NullTypeEyE10Policy1000ELNS0_9SortOrderE0EiS6_yiiNS1_21identity_decomposer_tEEEvPT5_SC_PT3_PKSD_PT1_PKSH_PT2_PKSL_T4_iiT6__param_3];
	xor.b32  	%r1773, %r1741, -2147483648;
	xor.b32  	%r1774, %r1742, -2147483648;
	xor.b32  	%r1765, %r1733, -2147483648;
	xor.b32  	%r1766, %r1734, -2147483648;
	xor.b32  	%r1777, %r1745, -2147483648;
	xor.b32  	%r1778, %r1746, -2147483648;
	xor.b32  	%r1764, %r1732, -2147483648;
	xor.b32  	%r1779, %r1747, -2147483648;
	xor.b32  	%r1780, %r1748, -2147483648;
	xor.b32  	%r1768, %r1736, -2147483648;
	xor.b32  	%r1767, %r1735, -2147483648;
	xor.b32  	%r1775, %r1743, -2147483648;
	xor.b32  	%r1782, %r1750, -2147483648;
	xor.b32  	%r1781, %r1749, -2147483648;
	xor.b32  	%r1769, %r1737, -2147483648;
	xor.b32  	%r1776, %r1744, -2147483648;
	xor.b32  	%r1770, %r1738, -2147483648;
	setp.lt.u32 	%p33, %r1, 256;
	setp.eq.s32 	%p34, %r1759, 7296;
	and.pred  	%p35, %p33, %p34;
	selp.u32 	%r509, 1, 0, %p35;
	{ 
	.reg .pred 	%p1; 
	.reg .pred 	%p2; 
	setp.ne.u32 	%p1, %r509, 0; 
	bar.red.or.pred 	%p2, 0, %p1; 
	selp.u32 	%r510, 1, 0, %p2; 
	}
	setp.eq.s32 	%p36, %r510, 0;
	cvt.u64.u32 	%rd7, %r1;
	cvta.to.global.u64 	%rd35, %rd235;
	mul.wide.u32 	%rd36, %r1, 8;
	add.s64 	%rd8, %rd35, %rd36;
	@%p36 bra 	$L__BB7_111;
	setp.gt.u32 	%p37, %r1, 255;
	setp.gt.u32 	%p38, %r1, %r108;
	selp.b32 	%r131, 7296, 0, %p38;
	shl.b32 	%r511, %r1, 3;
	mov.u32 	%r512, _ZZN3cub18CUB_300001_SM_10006detail10radix_sort29DeviceRadixSortOnesweepKernelINS1_5radix10policy_hubIiNS0_8NullTypeEyE10Policy1000ELNS0_9SortOrderE0EiS6_yiiNS1_21identity_decomposer_tEEEvPT5_SC_PT3_PKSD_PT1_PKSH_PT2_PKSL_T4_iiT6_E1s;
	add.s32 	%r513, %r512, %r511;
	add.s32 	%r132, %r513, 29184;
	@%p37 bra 	$L__BB7_68;
	ld.global.u64 	%rd37, [%rd8];
	cvt.u64.u32 	%rd38, %r131;
	sub.s64 	%rd237, %rd37, %rd38;
	st.shared.u64 	[%r132], %rd237;
	setp.lt.s32 	%p39, %r3, 1;
	mov.u32 	%r1763, %r1759;
	@%p39 bra 	$L__BB7_67;
	mov.b32 	%r1761, -1;
	mov.u32 	%r1760, %r3;
	mov.u32 	%r1763, %r1759;
$L__BB7_63:
	add.s32 	%r136, %r1760, -1;
	shl.b32 	%r515, %r136, 8;
	add.s32 	%r516, %r515, %r1;
	mul.wide.s32 	%rd39, %r516, 4;
	add.s64 	%rd10, %rd5, %rd39;
$L__BB7_64:
	membar.cta;
	ld.volatile.global.u32 	%r137, [%rd10];
	setp.eq.s32 	%p40, %r137, 0;
	@%p40 bra 	$L__BB7_64;
	and.b32  	%r517, %r137, 1073741823;
	add.s32 	%r1763, %r517, %r1763;
	setp.gt.s32 	%p41, %r137, -1;
	vote.sync.ballot.b32 	%r1761, %p41, %r1761;
	setp.gt.u32 	%p43, %r1760, 1;
	and.pred  	%p44, %p41, %p43;
	mov.u32 	%r1760, %r136;
	@%p44 bra 	$L__BB7_63;
	ld.shared.u64 	%rd237, [%r132];
$L__BB7_67:
	or.b32  	%r518, %r1763, -2147483648;
	st.volatile.global.u32 	[%rd6], %r518;
	sub.s32 	%r519, %r1763, %r1759;
	cvt.s64.s32 	%rd40, %r519;
	add.s64 	%rd41, %rd237, %rd40;
	st.shared.u64 	[%r132], %rd41;
$L__BB7_68:
	ld.param.u32 	%r1708, [_ZN3cub18CUB_300001_SM_10006detail10radix_sort29DeviceRadixSortOnesweepKernelINS1_5radix10policy_hubIiNS0_8NullTypeEyE10Policy1000ELNS0_9SortOrderE0EiS6_yiiNS1_21identity_decomposer_tEEEvPT5_SC_PT3_PKSD_PT1_PKSH_PT2_PKSL_T4_iiT6__param_8];
	ld.param.u64 	%rd231, [_ZN3cub18CUB_300001_SM_10006detail10radix_sort29DeviceRadixSortOnesweepKernelINS1_5radix10policy_hubIiNS0_8NullTypeEyE10Policy1000ELNS0_9SortOrderE0EiS6_yiiNS1_21identity_decomposer_tEEEvPT5_SC_PT3_PKSD_PT1_PKSH_PT2_PKSL_T4_iiT6__param_2];
	setp.gt.u32 	%p45, %r1, 255;
	setp.lt.s32 	%p46, %r4, %r1708;
	setp.eq.s64 	%p47, %rd231, 0;
	or.pred  	%p48, %p47, %p46;
	or.pred  	%p49, %p45, %p48;
	@%p49 bra 	$L__BB7_70;
	ld.param.u64 	%rd232, [_ZN3cub18CUB_300001_SM_10006detail10radix_sort29DeviceRadixSortOnesweepKernelINS1_5radix10policy_hubIiNS0_8NullTypeEyE10Policy1000ELNS0_9SortOrderE0EiS6_yiiNS1_21identity_decomposer_tEEEvPT5_SC_PT3_PKSD_PT1_PKSH_PT2_PKSL_T4_iiT6__param_2];
	ld.shared.u64 	%rd42, [%r132];
	cvt.u64.u32 	%rd43, %r131;
	cvt.s64.s32 	%rd44, %r1759;
	add.s64 	%rd45, %rd43, %rd44;
	add.s64 	%rd46, %rd45, %rd42;
	cvta.to.global.u64 	%rd47, %rd232;
	shl.b64 	%rd48, %rd7, 3;
	add.s64 	%rd49, %rd47, %rd48;
	st.global.u64 	[%rd49], %rd46;
$L__BB7_70:
	ld.param.u32 	%r1709, [_ZN3cub18CUB_300001_SM_10006detail10radix_sort29DeviceRadixSortOnesweepKernelINS1_5radix10policy_hubIiNS0_8NullTypeEyE10Policy1000ELNS0_9SortOrderE0EiS6_yiiNS1_21identity_decomposer_tEEEvPT5_SC_PT3_PKSD_PT1_PKSH_PT2_PKSL_T4_iiT6__param_8];
	setp.gt.s32 	%p50, %r4, %r1709;
	bar.sync 	0;
	shl.b32 	%r520, %r108, 3;
	add.s32 	%r522, %r512, %r520;
	ld.shared.u64 	%rd13, [%r522+29184];
	@%p50 bra 	$L__BB7_72;
	and.b32  	%r523, %r1, 31;
	and.b32  	%r524, %r1, 992;
	mul.lo.s32 	%r525, %r524, 19;
	or.b32  	%r526, %r525, %r523;
	cvt.u64.u32 	%rd50, %r526;
	add.s64 	%rd51, %rd13, %rd50;
	shl.b64 	%rd52, %rd51, 2;
	add.s64 	%rd53, %rd1, %rd52;
	st.global.u32 	[%rd53], %r1732;
	st.global.u32 	[%rd53+128], %r1733;
	st.global.u32 	[%rd53+256], %r1734;
	st.global.u32 	[%rd53+384], %r1735;
	st.global.u32 	[%rd53+512], %r1736;
	st.global.u32 	[%rd53+640], %r1737;
	st.global.u32 	[%rd53+768], %r1738;
	st.global.u32 	[%rd53+896], %r1739;
	st.global.u32 	[%rd53+1024], %r1740;
	st.global.u32 	[%rd53+1152], %r1741;
	st.global.u32 	[%rd53+1280], %r1742;
	st.global.u32 	[%rd53+1408], %r1743;
	st.global.u32 	[%rd53+1536], %r1744;
	st.global.u32 	[%rd53+1664], %r1745;
	st.global.u32 	[%rd53+1792], %r1746;
	st.global.u32 	[%rd53+1920], %r1747;
	st.global.u32 	[%rd53+2048], %r1748;
	st.global.u32 	[%rd53+2176], %r1749;
	st.global.u32 	[%rd53+2304], %r1750;
	bra.uni 	$L__BB7_110;
$L__BB7_72:
	ld.param.u32 	%r1710, [_ZN3cub18CUB_300001_SM_10006detail10radix_sort29DeviceRadixSortOnesweepKernelINS1_5radix10policy_hubIiNS0_8NullTypeEyE10Policy1000ELNS0_9SortOrderE0EiS6_yiiNS1_21identity_decomposer_tEEEvPT5_SC_PT3_PKSD_PT1_PKSH_PT2_PKSL_T4_iiT6__param_8];
	mad.lo.s32 	%r141, %r3, -7296, %r1710;
	and.b32  	%r527, %r1, 31;
	and.b32  	%r528, %r1, 992;
	mul.lo.s32 	%r529, %r528, 19;
	or.b32  	%r142, %r529, %r527;
	setp.ge.s32 	%p51, %r142, %r141;
	cvt.u64.u32 	%rd54, %r142;
	add.s64 	%rd55, %rd13, %rd54;
	shl.b64 	%rd56, %rd55, 2;
	add.s64 	%rd14, %rd1, %rd56;
	@%p51 bra 	$L__BB7_74;
	st.global.u32 	[%rd14], %r1732;
$L__BB7_74:
	add.s32 	%r530, %r142, 32;
	setp.ge.s32 	%p52, %r530, %r141;
	@%p52 bra 	$L__BB7_76;
	st.global.u32 	[%rd14+128], %r1733;
$L__BB7_76:
	add.s32 	%r531, %r142, 64;
	setp.ge.s32 	%p53, %r531, %r141;
	@%p53 bra 	$L__BB7_78;
	st.global.u32 	[%rd14+256], %r1734;
$L__BB7_78:
	add.s32 	%r532, %r142, 96;
	setp.ge.s32 	%p54, %r532, %r141;
	@%p54 bra 	$L__BB7_80;
	st.global.u32 	[%rd14+384], %r1735;
$L__BB7_80:
	add.s32 	%r533, %r142, 128;
	setp.ge.s32 	%p55, %r533, %r141;
	@%p55 bra 	$L__BB7_82;
	st.global.u32 	[%rd14+512], %r1736;
$L__BB7_82:
	add.s32 	%r534, %r142, 160;
	setp.ge.s32 	%p56, %r534, %r141;
	@%p56 bra 	$L__BB7_84;
	st.global.u32 	[%rd14+640], %r1737;
$L__BB7_84:
	add.s32 	%r535, %r142, 192;
	setp.ge.s32 	%p57, %r535, %r141;
	@%p57 bra 	$L__BB7_86;
	st.global.u32 	[%rd14+768], %r1738;
$L__BB7_86:
	add.s32 	%r536, %r142, 224;
	setp.ge.s32 	%p58, %r536, %r141;
	@%p58 bra 	$L__BB7_88;
	st.global.u32 	[%rd14+896], %r1739;
$L__BB7_88:
	add.s32 	%r537, %r142, 256;
	setp.ge.s32 	%p59, %r537, %r141;
	@%p59 bra 	$L__BB7_90;
	st.global.u32 	[%rd14+1024], %r1740;
$L__BB7_90:
	add.s32 	%r538, %r142, 288;
	setp.ge.s32 	%p60, %r538, %r141;
	@%p60 bra 	$L__BB7_92;
	st.global.u32 	[%rd14+1152], %r1741;
$L__BB7_92:
	add.s32 	%r539, %r142, 320;
	setp.ge.s32 	%p61, %r539, %r141;
	@%p61 bra 	$L__BB7_94;
	st.global.u32 	[%rd14+1280], %r1742;
$L__BB7_94:
	add.s32 	%r540, %r142, 352;
	setp.ge.s32 	%p62, %r540, %r141;
	@%p62 bra 	$L__BB7_96;
	st.global.u32 	[%rd14+1408], %r1743;
$L__BB7_96:
	add.s32 	%r541, %r142, 384;
	setp.ge.s32 	%p63, %r541, %r141;
	@%p63 bra 	$L__BB7_98;
	st.global.u32 	[%rd14+1536], %r1744;
$L__BB7_98:
	add.s32 	%r542, %r142, 416;
	setp.ge.s32 	%p64, %r542, %r141;
	@%p64 bra 	$L__BB7_100;
	st.global.u32 	[%rd14+1664], %r1745;
$L__BB7_100:
	add.s32 	%r543, %r142, 448;
	setp.ge.s32 	%p65, %r543, %r141;
	@%p65 bra 	$L__BB7_102;
	st.global.u32 	[%rd14+1792], %r1746;
$L__BB7_102:
	add.s32 	%r544, %r142, 480;
	setp.ge.s32 	%p66, %r544, %r141;
	@%p66 bra 	$L__BB7_104;
	st.global.u32 	[%rd14+1920], %r1747;
$L__BB7_104:
	add.s32 	%r545, %r142, 512;
	setp.ge.s32 	%p67, %r545, %r141;
	@%p67 bra 	$L__BB7_106;
	st.global.u32 	[%rd14+2048], %r1748;
$L__BB7_106:
	add.s32 	%r546, %r142, 544;
	setp.ge.s32 	%p68, %r546, %r141;
	@%p68 bra 	$L__BB7_108;
	st.global.u32 	[%rd14+2176], %r1749;
$L__BB7_108:
	add.s32 	%r547, %r142, 576;
	setp.ge.s32 	%p69, %r547, %r141;
	@%p69 bra 	$L__BB7_110;
	st.global.u32 	[%rd14+2304], %r1750;
$L__BB7_110:
	// begin inline asm
	exit;
	// end inline asm
	mov.u32 	%r1764, %r1732;
	mov.u32 	%r1765, %r1733;
	mov.u32 	%r1766, %r1734;
	mov.u32 	%r1767, %r1735;
	mov.u32 	%r1768, %r1736;
	mov.u32 	%r1769, %r1737;
	mov.u32 	%r1770, %r1738;
	mov.u32 	%r1771, %r1739;
	mov.u32 	%r1772, %r1740;
	mov.u32 	%r1773, %r1741;
	mov.u32 	%r1774, %r1742;
	mov.u32 	%r1775, %r1743;
	mov.u32 	%r1776, %r1744;
	mov.u32 	%r1777, %r1745;
	mov.u32 	%r1778, %r1746;
	mov.u32 	%r1779, %r1747;
	mov.u32 	%r1780, %r1748;
	mov.u32 	%r1781, %r1749;
	mov.u32 	%r1782, %r1750;
$L__BB7_111:
	mul.hi.u32 	%r548, %r1, 357913942;
	add.s32 	%r549, %r548, %r1;
	shl.b32 	%r550, %r549, 2;
	mov.u32 	%r551, _ZZN3cub18CUB_300001_SM_10006detail10radix_sort29DeviceRadixSortOnesweepKernelINS1_5radix10policy_hubIiNS0_8NullTypeEyE10Policy1000ELNS0_9SortOrderE0EiS6_yiiNS1_21identity_decomposer_tEEEvPT5_SC_PT3_PKSD_PT1_PKSH_PT2_PKSL_T4_iiT6_E1s;
	add.s32 	%r552, %r551, %r550;
	add.s32 	%r162, %r552, 13328;
	st.shared.u32 	[%r552+13328], %r1759;
	bar.sync 	0;
	setp.gt.u32 	%p70, %r1, 31;
	@%p70 bra 	$L__BB7_113;
	mad.lo.s32 	%r584, %r1, 52, %r551;
	ld.shared.u32 	%r585, [%r584+13328];
	ld.shared.u32 	%r586, [%r584+13332];
	ld.shared.u32 	%r587, [%r584+13336];
	ld.shared.u32 	%r588, [%r584+13340];
	ld.shared.u32 	%r589, [%r584+13344];
	ld.shared.u32 	%r590, [%r584+13348];
	ld.shared.u32 	%r591, [%r584+13352];
	ld.shared.u32 	%r592, [%r584+13356];
	ld.shared.u32 	%r593, [%r584+13360];
	ld.shared.u32 	%r594, [%r584+13364];
	ld.shared.u32 	%r595, [%r584+13368];
	ld.shared.u32 	%r596, [%r584+13372];
	add.s32 	%r597, %r586, %r585;
	add.s32 	%r598, %r597, %r587;
	add.s32 	%r599, %r598, %r588;
	add.s32 	%r600, %r599, %r589;
	add.s32 	%r601, %r600, %r590;
	add.s32 	%r602, %r601, %r591;
	add.s32 	%r603, %r602, %r592;
	add.s32 	%r604, %r603, %r593;
	add.s32 	%r605, %r604, %r594;
	add.s32 	%r606, %r605, %r595;
	add.s32 	%r557, %r606, %r596;
	mov.b32 	%r555, 1;
	mov.b32 	%r580, 0;
	mov.b32 	%r582, -1;
	// begin inline asm
	{  .reg .s32 r0;  .reg .pred p;  shfl.sync.up.b32 r0|p, %r557, %r555, %r580, %r582;  @p add.s32 r0, r0, %r557;  mov.s32 %r553, r0;}
	// end inline asm
	mov.b32 	%r561, 2;
	// begin inline asm
	{  .reg .s32 r0;  .reg .pred p;  shfl.sync.up.b32 r0|p, %r553, %r561, %r580, %r582;  @p add.s32 r0, r0, %r553;  mov.s32 %r559, r0;}
	// end inline asm
	mov.b32 	%r567, 4;
	// begin inline asm
	{  .reg .s32 r0;  .reg .pred p;  shfl.sync.up.b32 r0|p, %r559, %r567, %r580, %r582;  @p add.s32 r0, r0, %r559;  mov.s32 %r565, r0;}
	// end inline asm
	mov.b32 	%r573, 8;
	// begin inline asm
	{  .reg .s32 r0;  .reg .pred p;  shfl.sync.up.b32 r0|p, %r565, %r573, %r580, %r582;  @p add.s32 r0, r0, %r565;  mov.s32 %r571, r0;}
	// end inline asm
	mov.b32 	%r579, 16;
	// begin inline asm
	{  .reg .s32 r0;  .reg .pred p;  shfl.sync.up.b32 r0|p, %r571, %r579, %r580, %r582;  @p add.s32 r0, r0, %r571;  mov.s32 %r577, r0;}
	// end inline asm
	sub.s32 	%r607, %r577, %r557;
	add.s32 	%r608, %r585, %r607;
	add.s32 	%r609, %r586, %r608;
	add.s32 	%r610, %r587, %r609;
	add.s32 	%r611, %r588, %r610;
	add.s32 	%r612, %r589, %r611;
	add.s32 	%r613, %r590, %r612;
	add.s32 	%r614, %r591, %r613;
	add.s32 	%r615, %r592, %r614;
	add.s32 	%r616, %r593, %r615;
	add.s32 	%r617, %r594, %r616;
	add.s32 	%r618, %r595, %r617;
	st.shared.u32 	[%r584+13328], %r607;
	st.shared.u32 	[%r584+13332], %r608;
	st.shared.u32 	[%r584+13336], %r609;
	st.shared.u32 	[%r584+13340], %r610;
	st.shared.u32 	[%r584+13344], %r611;
	st.shared.u32 	[%r584+13348], %r612;
	st.shared.u32 	[%r584+13352], %r613;
	st.shared.u32 	[%r584+13356], %r614;
	st.shared.u32 	[%r584+13360], %r615;
	st.shared.u32 	[%r584+13364], %r616;
	st.shared.u32 	[%r584+13368], %r617;
	st.shared.u32 	[%r584+13372], %r618;
$L__BB7_113:
	setp.gt.u32 	%p71, %r1, 255;
	bar.sync 	0;
	ld.shared.u32 	%r163, [%r162];
	@%p71 bra 	$L__BB7_115;
	shl.b32 	%r619, %r1, 2;
	add.s32 	%r621, %r551, %r619;
	ld.shared.u32 	%r622, [%r621];
	add.s32 	%r623, %r622, %r163;
	st.shared.u32 	[%r621], %r623;
	ld.shared.u32 	%r624, [%r621+1024];
	add.s32 	%r625, %r624, %r163;
	st.shared.u32 	[%r621+1024], %r625;
	ld.shared.u32 	%r626, [%r621+2048];
	add.s32 	%r627, %r626, %r163;
	st.shared.u32 	[%r621+2048], %r627;
	ld.shared.u32 	%r628, [%r621+3072];
	add.s32 	%r629, %r628, %r163;
	st.shared.u32 	[%r621+3072], %r629;
	ld.shared.u32 	%r630, [%r621+4096];
	add.s32 	%r631, %r630, %r163;
	st.shared.u32 	[%r621+4096], %r631;
	ld.shared.u32 	%r632, [%r621+5120];
	add.s32 	%r633, %r632, %r163;
	st.shared.u32 	[%r621+5120], %r633;
	ld.shared.u32 	%r634, [%r621+6144];
	add.s32 	%r635, %r634, %r163;
	st.shared.u32 	[%r621+6144], %r635;
	ld.shared.u32 	%r636, [%r621+7168];
	add.s32 	%r637, %r636, %r163;
	st.shared.u32 	[%r621+7168], %r637;
	ld.shared.u32 	%r638, [%r621+8192];
	add.s32 	%r639, %r638, %r163;
	st.shared.u32 	[%r621+8192], %r639;
	ld.shared.u32 	%r640, [%r621+9216];
	add.s32 	%r641, %r640, %r163;
	st.shared.u32 	[%r621+9216], %r641;
	ld.shared.u32 	%r642, [%r621+10240];
	add.s32 	%r643, %r642, %r163;
	st.shared.u32 	[%r621+10240], %r643;
	ld.shared.u32 	%r644, [%r621+11264];
	add.s32 	%r645, %r644, %r163;
	st.shared.u32 	[%r621+11264], %r645;
$L__BB7_115:
	shl.b32 	%r672, %r1, 5;
	and.b32  	%r673, %r672, 31744;
	add.s32 	%r164, %r551, %r673;
	bar.sync 	0;
	// begin inline asm
	mov.u32 %r646, %lanemask_le;
	// end inline asm
	shr.u32 	%r675, %r1764, %r293;
	and.b32  	%r669, %r675, %r82;
	mov.b32 	%r649, 1;
	// begin inline asm
	{
    .reg .pred p;
    and.b32 %r647, %r669, %r649;    setp.ne.u32 p, %r647, 0;
    vote.ballot.sync.b32 %r647, p, 0xffffffff;
    @!p not.b32 %r647, %r647;
}

	// end inline asm
	mov.b32 	%r652, 2;
	// begin inline asm
	{
    .reg .pred p;
    and.b32 %r650, %r669, %r652;    setp.ne.u32 p, %r650, 0;
    vote.ballot.sync.b32 %r650, p, 0xffffffff;
    @!p not.b32 %r650, %r650;
}

	// end inline asm
	and.b32  	%r676, %r650, %r647;
	mov.b32 	%r655, 4;
	// begin inline asm
	{
    .reg .pred p;
    and.b32 %r653, %r669, %r655;    setp.ne.u32 p, %r653, 0;
    vote.ballot.sync.b32 %r653, p, 0xffffffff;
    @!p not.b32 %r653, %r653;
}

	// end inline asm
	and.b32  	%r677, %r653, %r676;
	mov.b32 	%r658, 8;
	// begin inline asm
	{
    .reg .pred p;
    and.b32 %r656, %r669, %r658;    setp.ne.u32 p, %r656, 0;
    vote.ballot.sync.b32 %r656, p, 0xffffffff;
    @!p not.b32 %r656, %r656;
}

	// end inline asm
	and.b32  	%r678, %r656, %r677;
	mov.b32 	%r661, 16;
	// begin inline asm
	{
    .reg .pred p;
    and.b32 %r659, %r669, %r661;    setp.ne.u32 p, %r659, 0;
    vote.ballot.sync.b32 %r659, p, 0xffffffff;
    @!p not.b32 %r659, %r659;
}

	// end inline asm
	and.b32  	%r679, %r659, %r678;
	mov.b32 	%r664, 32;
	// begin inline asm
	{
    .reg .pred p;
    and.b32 %r662, %r669, %r664;    setp.ne.u32 p, %r662, 0;
    vote.ballot.sync.b32 %r662, p, 0xffffffff;
    @!p not.b32 %r662, %r662;
}

	// end inline asm
	and.b32  	%r680, %r662, %r679;
	mov.b32 	%r667, 64;
	// begin inline asm
	{
    .reg .pred p;
    and.b32 %r665, %r669, %r667;    setp.ne.u32 p, %r665, 0;
    vote.ballot.sync.b32 %r665, p, 0xffffffff;
    @!p not.b32 %r665, %r665;
}

	// end inline asm
	and.b32  	%r681, %r665, %r680;
	mov.b32 	%r670, 128;
	// begin inline asm
	{
    .reg .pred p;
    and.b32 %r668, %r669, %r670;    setp.ne.u32 p, %r668, 0;
    vote.ballot.sync.b32 %r668, p, 0xffffffff;
    @!p not.b32 %r668, %r668;
}

	// end inline asm
	and.b32  	%r682, %r668, %r681;
	clz.b32 	%r683, %r682;
	sub.s32 	%r167, 31, %r683;
	and.b32  	%r684, %r646, %r682;
	popc.b32 	%r168, %r684;
	setp.ne.s32 	%p72, %r295, %r167;
	mov.b32 	%r1783, 0;
	@%p72 bra 	$L__BB7_117;
	shl.b32 	%r685, %r669, 2;
	add.s32 	%r686, %r164, %r685;
	atom.shared.add.u32 	%r1783, [%r686], %r168;
$L__BB7_117:
	shfl.sync.idx.b32	%r712|%p73, %r1783, %r167, 31, -1;
	add.s32 	%r171, %r168, %r712;
	shr.u32 	%r713, %r1765, %r293;
	and.b32  	%r709, %r713, %r82;
	mov.b32 	%r689, 1;
	// begin inline asm
	{
    .reg .pred p;
    and.b32 %r687, %r709, %r689;    setp.ne.u32 p, %r687, 0;
    vote.ballot.sync.b32 %r687, p, 0xffffffff;
    @!p not.b32 %r687, %r687;
}

	// end inline asm
	mov.b32 	%r692, 2;
	// begin inline asm
	{
    .reg .pred p;
    and.b32 %r690, %r709, %r692;    setp.ne.u32 p, %r690, 0;
    vote.ballot.sync.b32 %r690, p, 0xffffffff;
    @!p not.b32 %r690, %r690;
}

	// end inline asm
	and.b32  	%r714, %r690, %r687;
	mov.b32 	%r695, 4;
	// begin inline asm
	{
    .reg .pred p;
    and.b32 %r693, %r709, %r695;    setp.ne.u32 p, %r693, 0;
    vote.ballot.sync.b32 %r693, p, 0xffffffff;
    @!p not.b32 %r693, %r693;
}

	// end inline asm
	and.b32  	%r715, %r693, %r714;
	mov.b32 	%r698, 8;
	// begin inline asm
	{
    .reg .pred p;
    and.b32 %r696, %r709, %r698;    setp.ne.u32 p, %r696, 0;
    vote.ballot.sync.b32 %r696, p, 0xffffffff;
    @!p not.b32 %r696, %r696;
}

	// end inline asm
	and.b32  	%r716, %r696, %r715;
	mov.b32 	%r701, 16;
	// begin inline asm
	{
    .reg .pred p;
    and.b32 %r699, %r709, %r701;    setp.ne.u32 p, %r699, 0;
    vote.ballot.sync.b32 %r699, p, 0xffffffff;
    @!p not.b32 %r699, %r699;
}

	// end inline asm
	and.b32  	%r717, %r699, %r716;
	mov.b32 	%r704, 32;
	// begin inline asm
	{
    .reg .pred p;
    and.b32 %r702, %r709, %r704;    setp.ne.u32 p, %r702, 0;
    vote.ballot.sync.b32 %r702, p, 0xffffffff;
    @!p not.b32 %r702, %r702;
}

	// end inline asm
	and.b32  	%r718, %r702, %r717;
	mov.b32 	%r707, 64;
	// begin inline asm
	{
    .reg .pred p;
    and.b32 %r705, %r709, %r707;    setp.ne.u32 p, %r705, 0;
    vote.ballot.sync.b32 %r705, p, 0xffffffff;
    @!p not.b32 %r705, %r705;
}

	// end inline asm
	and.b32  	%r719, %r705, %r718;
	mov.b32 	%r710, 128;
	// begin inline asm
	{
    .reg .pred p;
    and.b32 %r708, %r709, %r710;    setp.ne.u32 p, %r708, 0;
    vote.ballot.sync.b32 %r708, p, 0xffffffff;
    @!p not.b32 %r708, %r708;
}

	// end inline asm
	and.b32  	%r720, %r708, %r719;
	clz.b32 	%r721, %r720;
	sub.s32 	%r173, 31, %r721;
	and.b32  	%r722, %r646, %r720;
	popc.b32 	%r174, %r722;
	setp.ne.s32 	%p74, %r295, %r173;
	mov.b32 	%r1784, 0;
	@%p74 bra 	$L__BB7_119;
	shl.b32 	%r723, %r709, 2;
	add.s32 	%r724, %r164, %r723;
	atom.shared.add.u32 	%r1784, [%r724], %r174;
$L__BB7_119:
	shfl.sync.idx.b32	%r750|%p75, %r1784, %r173, 31, -1;
	add.s32 	%r177, %r174, %r750;
	shr.u32 	%r751, %r1766, %r293;
	and.b32  	%r747, %r751, %r82;
	mov.b32 	%r727, 1;
	// begin inline asm
	{
    .reg .pred p;
    and.b32 %r725, %r747, %r727;    setp.ne.u32 p, %r725, 0;
    vote.ballot.sync.b32 %r725, p, 0xffffffff;
    @!p not.b32 %r725, %r725;
}

	// end inline asm
	mov.b32 	%r730, 2;
	// begin inline asm
	{
    .reg .pred p;
    and.b32 %r728, %r747, %r730;    setp.ne.u32 p, %r728, 0;
    vote.ballot.sync.b32 %r728, p, 0xffffffff;
    @!p not.b32 %r728, %r728;
}

	// end inline asm
	and.b32  	%r752, %r728, %r725;
	mov.b32 	%r733, 4;
	// begin inline asm
	{
    .reg .pred p;
    and.b32 %r731, %r747, %r733;    setp.ne.u32 p, %r731, 0;
    vote.ballot.sync.b32 %r731, p, 0xffffffff;
    @!p not.b32 %r731, %r731;
}

	// end inline asm
	and.b32  	%r753, %r731, %r752;
	mov.b32 	%r736, 8;
	// begin inline asm
	{
    .reg .pred p;
    and.b32 %r734, %r747, %r736;    setp.ne.u32 p, %r734, 0;
    vote.ballot.sync.b32 %r734, p, 0xffffffff;
    @!p not.b32 %r734, %r734;
}

	// end inline asm
	and.b32  	%r754, %r734, %r753;
	mov.b32 	%r739, 16;
	// begin inline asm
	{
    .reg .pred p;
    and.b32 %r737, %r747, %r739;    setp.ne.u32 p, %r737, 0;
    vote.ballot.sync.b32 %r737, p, 0xffffffff;
    @!p not.b32 %r737, %r737;
}

	// end inline asm
	and.b32  	%r755, %r737, %r754;
	mov.b32 	%r742, 32;
	// begin inline asm
	{
    .reg .pred p;
    and.b32 %r740, %r747, %r742;    setp.ne.u32 p, %r740, 0;
    vote.ballot.sync.b32 %r740, p, 0xffffffff;
    @!p not.b32 %r740, %r740;
}

	// end inline asm
	and.b32  	%r756, %r740, %r755;
	mov.b32 	%r745, 64;
	// begin inline asm
	{
    .reg .pred p;
    and.b32 %r743, %r747, %r745;    setp.ne.u32 p, %r743, 0;
    vote.ballot.sync.b32 %r743, p, 0xffffffff;
    @!p not.b32 %r743, %r743;
}

	// end inline asm
	and.b32  	%r757, %r743, %r756;
	mov.b32 	%r748, 128;
	// begin inline asm
	{
    .reg .pred p;
    and.b32 %r746, %r747, %r748;    setp.ne.u32 p, %r746, 0;
    vote.ballot.sync.b32 %r746, p, 0xffffffff;
    @!p not.b32 %r746, %r746;
}

	// end inline asm
	and.b32  	%r758, %r746, %r757;
	clz.b32 	%r759, %r758;
	sub.s32 	%r179, 31, %r759;
	and.b32  	%r760, %r646, %r758;
	popc.b32 	%r180, %r760;
	setp.ne.s32 	%p76, %r295, %r179;
	mov.b32 	%r1785, 0;
	@%p76 bra 	$L__BB7_121;
	shl.b32 	%r761, %r747, 2;
	add.s32 	%r762, %r164, %r761;
	atom.shared.add.u32 	%r1785, [%r762], %r180;
$L__BB7_121:
	shfl.sync.idx.b32	%r788|%p77, %r1785, %r179, 31, -1;
	add.s32 	%r183, %r180, %r788;
	shr.u32 	%r789, %r1767, %r293;
	and.b32  	%r785, %r789, %r82;
	mov.b32 	%r765, 1;
	// begin inline asm
	{
    .reg .pred p;
    and.b32 %r763, %r785, %r765;    setp.ne.u32 p, %r763, 0;
    vote.ballot.sync.b32 %r763, p, 0xffffffff;
    @!p not.b32 %r763, %r763;
}

	// end inline asm
	mov.b32 	%r768, 2;
	// begin inline asm
	{
    .reg .pred p;
    and.b32 %r766, %r785, %r768;    setp.ne.u32 p, %r766, 0;
    vote.ballot.sync.b32 %r766, p, 0xffffffff;
    @!p not.b32 %r766, %r766;
}

	// end inline asm
	and.b32  	%r790, %r766, %r763;
	mov.b32 	%r771, 4;
	// begin inline asm
	{
    .reg .pred p;
    and.b32 %r769, %r785, %r771;    setp.ne.u32 p, %r769, 0;
    vote.ballot.sync.b32 %r769, p, 0xffffffff;
    @!p not.b32 %r769, %r769;
}

	// end inline asm
	and.b32  	%r791, %r769, %r790;
	mov.b32 	%r774, 8;
	// begin inline asm
	{
    .reg .pred p;
    and.b32 %r772, %r785, %r774;    setp.ne.u32 p, %r772, 0;
    vote.ballot.sync.b32 %r772, p, 0xffffffff;
    @!p not.b32 %r772, %r772;
}

	// end inline asm
	and.b32  	%r792, %r772, %r791;
	mov.b32 	%r777, 16;
	// begin inline asm
	{
    .reg .pred p;
    and.b32 %r775, %r785, %r777;    setp.ne.u32 p, %r775, 0;
    vote.ballot.sync.b32 %r775, p, 0xffffffff;
    @!p not.b32 %r775, %r775;
}

	// end inline asm
	and.b32  	%r793, %r775, %r792;
	mov.b32 	%r780, 32;
	// begin inline asm
	{
    .reg .pred p;
    and.b32 %r778, %r785, %r780;    setp.ne.u32 p, %r778, 0;
    vote.ballot.sync.b32 %r778, p, 0xffffffff;
    @!p not.b32 %r778, %r778;
}

	// end inline asm
	and.b32  	%r794, %r778, %r793;
	mov.b32 	%r783, 64;
	// begin inline asm
	{
    .reg .pred p;
    and.b32 %r781, %r785, %r783;    setp.ne.u32 p, %r781, 0;
    vote.ballot.sync.b32 %r781, p, 0xffffffff;
    @!p not.b32 %r781, %r781;
}

	// end inline asm
	and.b32  	%r795, %r781, %r794;
	mov.b32 	%r786, 128;
	// begin inline asm
	{
    .reg .pred p;
    and.b32 %r784, %r785, %r786;    setp.ne.u32 p, %r784, 0;
    vote.ballot.sync.b32 %r784, p, 0xffffffff;
    @!p not.b32 %r784, %r784;
}

	// end inline asm
	and.b32  	%r796, %r784, %r795;
	clz.b32 	%r797, %r796;
	sub.s32 	%r185, 31, %r797;
	and.b32  	%r798, %r646, %r796;
	popc.b32 	%r186, %r798;
	setp.ne.s32 	%p78, %r295, %r185;
	mov.b32 	%r1786, 0;
	@%p78 bra 	$L__BB7_123;
	shl.b32 	%r799, %r785, 2;
	add.s32 	%r800, %r164, %r799;
	atom.shared.add.u32 	%r1786, [%r800], %r186;
$L__BB7_123:
	shfl.sync.idx.b32	%r826|%p79, %r1786, %r185, 31, -1;
	add.s32 	%r189, %r186, %r826;
	shr.u32 	%r827, %r1768, %r293;
	and.b32  	%r823, %r827, %r82;
	mov.b32 	%r803, 1;
	// begin inline asm
	{
    .reg .pred p;
    and.b32 %r801, %r823, %r803;    setp.ne.u32 p, %r801, 0;
    vote.ballot.sync.b32 %r801, p, 0xffffffff;
    @!p not.b32 %r801, %r801;
}

	// end inline asm
	mov.b32 	%r806, 2;
	// begin inline asm
	{
    .reg .pred p;
    and.b32 %r804, %r823, %r806;    setp.ne.u32 p, %r804, 0;
    vote.ballot.sync.b32 %r804, p, 0xffffffff;
    @!p not.b32 %r804, %r804;
}

	// end inline asm
	and.b32  	%r828, %r804, %r801;
	mov.b32 	%r809, 4;
	// begin inline asm
	{
    .reg .pred p;
    and.b32 %r807, %r823, %r809;    setp.ne.u32 p, %r807, 0;
    vote.ballot.sync.b32 %r807, p, 0xffffffff;
    @!p not.b32 %r807, %r807;
}

	// end inline asm
	and.b32  	%r829, %r807, %r828;
	mov.b32 	%r812, 8;
	// begin inline asm
	{
    .reg .pred p;
    and.b32 %r810, %r823, %r812;    setp.ne.u32 p, %r810, 0;
    vote.ballot.sync.b32 %r810, p, 0xffffffff;
    @!p not.b32 %r810, %r810;
}

	// end inline asm
	and.b32  	%r830, %r810, %r829;
	mov.b32 	%r815, 16;
	// begin inline asm
	{
    .reg .pred p;
    and.b32 %r813, %r823, %r815;    setp.ne.u32 p, %r813, 0;
    vote.ballot.sync.b32 %r813, p, 0xffffffff;
    @!p not.b32 %r813, %r813;
}

	// end inline asm
	and.b32  	%r831, %r813, %r830;
	mov.b32 	%r818, 32;
	// begin inline asm
	{
    .reg .pred p;
    and.b32 %r816, %r823, %r818;    setp.ne.u32 p, %r816, 0;
    vote.ballot.sync.b32 %r816, p, 0xffffffff;
    @!p not.b32 %r816, %r816;
}

	// end inline asm
	and.b32  	%r832, %r816, %r831;
	mov.b32 	%r821, 64;
	// begin inline asm
	{
    .reg .pred p;
    and.b32 %r819, %r823, %r821;    setp.ne.u32 p, %r819, 0;
    vote.ballot.sync.b32 %r819, p, 0xffffffff;
    @!p not.b32 %r819, %r819;
}

	// end inline asm
	and.b32  	%r833, %r819, %r832;
	mov.b32 	%r824, 128;
	// begin inline asm
	{
    .reg .pred p;
    and.b32 %r822, %r823, %r824;    setp.ne.u32 p, %r822, 0;
    vote.ballot.sync.b32 %r822, p, 0xffffffff;
    @!p not.b32 %r822, %r822;
}

	// end inline asm
	and.b32  	%r834, %r822, %r833;
	clz.b32 	%r835, %r834;
	sub.s32 	%r191, 31, %r835;
	and.b32  	%r836, %r646, %r834;
	popc.b32 	%r192, %r836;
	setp.ne.s32 	%p80, %r295, %r191;
	mov.b32 	%r1787, 0;
	@%p80 bra 	$L__BB7_125;
	shl.b32 	%r837, %r823, 2;
	add.s32 	%r838, %r164, %r837;
	atom.shared.add.u32 	%r1787, [%r838], %r192;
$L__BB7_125:
	shfl.sync.idx.b32	%r864|%p81, %r1787, %r191, 31, -1;
	add.s32 	%r195, %r192, %r864;
	shr.u32 	%r865, %r1769, %r293;
	and.b32  	%r861, %r865, %r82;
	mov.b32 	%r841, 1;
	// begin inline asm
	{
    .reg .pred p;
    and.b32 %r839, %r861, %r841;    setp.ne.u32 p, %r839, 0;
    vote.ballot.sync.b32 %r839, p, 0xffffffff;
    @!p not.b32 %r839, %r839;
}

	// end inline asm
	mov.b32 	%r844, 2;
	// begin inline asm
	{
    .reg .pred p;
    and.b32 %r842, %r861, %r844;    setp.ne.u32 p, %r842, 0;
    vote.ballot.sync.b32 %r842, p, 0xffffffff;
    @!p not.b32 %r842, %r842;
}

	// end inline asm
	and.b32  	%r866, %r842, %r839;
	mov.b32 	%r847, 4;
	// begin inline asm
	{
    .reg .pred p;
    and.b32 %r845, %r861, %r847;    setp.ne.u32 p, %r845, 0;
    vote.ballot.sync.b32 %r845, p, 0xffffffff;
    @!p not.b32 %r845, %r845;
}

	// end inline asm
	and.b32  	%r867, %r845, %r866;
	mov.b32 	%r850, 8;
	// begin inline asm
	{
    .reg .pred p;
    and.b32 %r848, %r861, %r850;    setp.ne.u32 p, %r848, 0;
    vote.ballot.sync.b32 %r848, p, 0xffffffff;
    @!p not.b32 %r848, %r848;
}

	// end inline asm
	and.b32  	%r868, %r848, %r867;
	mov.b32 	%r853, 16;
	// begin inline asm
	{
    .reg .pred p;
    and.b32 %r851, %r861, %r853;    setp.ne.u32 p, %r851, 0;
    vote.ballot.sync.b32 %r851, p, 0xffffffff;
    @!p not.b32 %r851, %r851;
}

	// end inline asm
	and.b32  	%r869, %r851, %r868;
	mov.b32 	%r856, 32;
	// begin inline asm
	{
    .reg .pred p;
    and.b32 %r854, %r861, %r856;    setp.ne.u32 p, %r854, 0;
    vote.ballot.sync.b32 %r854, p, 0xffffffff;
    @!p not.b32 %r854, %r854;
}

	// end inline asm
	and.b32  	%r870, %r854, %r869;
	mov.b32 	%r859, 64;
	// begin inline asm
	{
    .reg .pred p;
    and.b32 %r857, %r861, %r859;    setp.ne.u32 p, %r857, 0;
    vote.ballot.sync.b32 %r857, p, 0xffffffff;
    @!p not.b32 %r857, %r857;
}

	// end inline asm
	and.b32  	%r871, %r857, %r870;
	mov.b32 	%r862, 128;
	// begin inline asm
	{
    .reg .pred p;
    and.b32 %r860, %r861, %r862;    setp.ne.u32 p, %r860, 0;
    vote.ballot.sync.b32 %r860, p, 0xffffffff;
    @!p not.b32 %r860, %r860;
}

	// end inline asm
	and.b32  	%r872, %r860, %r871;
	clz.b32 	%r873, %r872;
	sub.s32 	%r197, 31, %r873;
	and.b32  	%r874, %r646, %r872;
	popc.b32 	%r198, %r874;
	setp.ne.s32 	%p82, %r295, %r197;
	mov.b32 	%r1788, 0;
	@%p82 bra 	$L__BB7_127;
	shl.b32 	%r875, %r861, 2;
	add.s32 	%r876, %r164, %r875;
	atom.shared.add.u32 	%r1788, [%r876], %r198;
$L__BB7_127:
	shfl.sync.idx.b32	%r902|%p83, %r1788, %r197, 31, -1;
	add.s32 	%r201, %r198, %r902;
	shr.u32 	%r903, %r1770, %r293;
	and.b32  	%r899, %r903, %r82;
	mov.b32 	%r879, 1;
	// begin inline asm
	{
    .reg .pred p;
    and.b32 %r877, %r899, %r879;    setp.ne.u32 p, %r877, 0;
    vote.ballot.sync.b32 %r877, p, 0xffffffff;
    @!p not.b32 %r877, %r877;
}

	// end inline asm
	mov.b32 	%r882, 2;
	// begin inline asm
	{
    .reg .pred p;
    and.b32 %r880, %r899, %r882;    setp.ne.u32 p, %r880, 0;
    vote.ballot.sync.b32 %r880, p, 0xffffffff;
    @!p not.b32 %r880, %r880;
}

	// end inline asm
	and.b32  	%r904, %r880, %r877;
	mov.b32 	%r885, 4;
	// begin inline asm
	{
    .reg .pred p;
    and.b32 %r883, %r899, %r885;    setp.ne.u32 p, %r883, 0;
    vote.ballot.sync.b32 %r883, p, 0xffffffff;
    @!p not.b32 %r883, %r883;
}

	// end inline asm
	and.b32  	%r905, %r883, %r904;
	mov.b32 	%r888, 8;
	// begin inline asm
	{
    .reg .pred p;
    and.b32 %r886, %r899, %r888;    setp.ne.u32 p, %r886, 0;
    vote.ballot.sync.b32 %r886, p, 0xffffffff;
    @!p not.b32 %r886, %r886;
}

	// end inline asm
	and.b32  	%r906, %r886, %r905;
	mov.b32 	%r891, 16;
	// begin inline asm
	{
    .reg .pred p;
    and.b32 %r889, %r899, %r891;    setp.ne.u32 p, %r889, 0;
    vote.ballot.sync.b32 %r889, p, 0xffffffff;
    @!p not.b32 %r889, %r889;
}

	// end inline asm
	and.b32  	%r907, %r889, %r906;
	mov.b32 	%r894, 32;
	// begin inline asm
	{
    .reg .pred p;
    and.b32 %r892, %r899, %r894;    setp.ne.u32 p, %r892, 0;
    vote.ballot.sync.b32 %r892, p, 0xffffffff;
    @!p not.b32 %r892, %r892;
}

	// end inline asm
	and.b32  	%r908, %r892, %r907;
	mov.b32 	%r897, 64;
	// begin inline asm
	{
    .reg .pred p;
    and.b32 %r895, %r899, %r897;    setp.ne.u32 p, %r895, 0;
    vote.ballot.sync.b32 %r895, p, 0xffffffff;
    @!p not.b32 %r895, %r895;
}

	// end inline asm
	and.b32  	%r909, %r895, %r908;
	mov.b32 	%r900, 128;
	// begin inline asm
	{
    .reg .pred p;
    and.b32 %r898, %r899, %r900;    setp.ne.u32 p, %r898, 0;
    vote.ballot.sync.b32 %r898, p, 0xffffffff;
    @!p not.b32 %r898, %r898;
}

	// end inline asm
	and.b32  	%r910, %r898, %r909;
	clz.b32 	%r911, %r910;
	sub.s32 	%r203, 31, %r911;
	and.b32  	%r912, %r646, %r910;
	popc.b32 	%r204, %r912;
	setp.ne.s32 	%p84, %r295, %r203;
	mov.b32 	%r1789, 0;
	@%p84 bra 	$L__BB7_129;
	shl.b32 	%r913, %r899, 2;
	add.s32 	%r914, %r164, %r913;
	atom.shared.add.u32 	%r1789, [%r914], %r204;
$L__BB7_129:
	shfl.sync.idx.b32	%r940|%p85, %r1789, %r203, 31, -1;
	add.s32 	%r207, %r204, %r940;
	shr.u32 	%r941, %r1771, %r293;
	and.b32  	%r937, %r941, %r82;
	mov.b32 	%r917, 1;
	// begin inline asm
	{
    .reg .pred p;
    and.b32 %r915, %r937, %r917;    setp.ne.u32 p, %r915, 0;
    vote.ballot.sync.b32 %r915, p, 0xffffffff;
    @!p not.b32 %r915, %r915;
}

	// end inline asm
	mov.b32 	%r920, 2;
	// begin inline asm
	{
    .reg .pred p;
    and.b32 %r918, %r937, %r920;    setp.ne.u32 p, %r918, 0;
    vote.ballot.sync.b32 %r918, p, 0xffffffff;
    @!p not.b32 %r918, %r918;
}

	// end inline asm
	and.b32  	%r942, %r918, %r915;
	mov.b32 	%r923, 4;
	// begin inline asm
	{
    .reg .pred p;
    and.b32 %r921, %r937, %r923;    setp.ne.u32 p, %r921, 0;
    vote.ballot.sync.b32 %r921, p, 0xffffffff;
    @!p not.b32 %r921, %r921;
}

	// end inline asm
	and.b32  	%r943, %r921, %r942;
	mov.b32 	%r926, 8;
	// begin inline asm
	{
    .reg .pred p;
    and.b32 %r924, %r937, %r926;    setp.ne.u32 p, %r924, 0;
    vote.ballot.sync.b32 %r924, p, 0xffffffff;
    @!p not.b32 %r924, %r924;
}

	// end inline asm
	and.b32  	%r944, %r924, %r943;
	mov.b32 	%r929, 16;
	// begin inline asm
	{
    .reg .pred p;
    and.b32 %r927, %r937, %r929;    setp.ne.u32 p, %r927, 0;
    vote.ballot.sync.b32 %r927, p, 0xffffffff;
    @!p not.b32 %r927, %r927;
}

	// end inline asm
	and.b32  	%r945, %r927, %r944;
	mov.b32 	%r932, 32;
	// begin inline asm
	{
    .reg .pred p;
    and.b32 %r930, %r937, %r932;    setp.ne.u32 p, %r930, 0;
    vote.ballot.sync.b32 %r930, p, 0xffffffff;
    @!p not.b32 %r930, %r930;
}

	// end inline asm
	and.b32  	%r946, %r930, %r945;
	mov.b32 	%r935, 64;
	// begin inline asm
	{
    .reg .pred p;
    and.b32 %r933, %r937, %r935;    setp.ne.u32 p, %r933, 0;
    vote.ballot.sync.b32 %r933, p, 0xffffffff;
    @!p not.b32 %r933, %r933;
}

	// end inline asm
	and.b32  	%r947, %r933, %r946;
	mov.b32 	%r938, 128;
	// begin inline asm
	{
    .reg .pred p;
    and.b32 %r936, %r937, %r938;    setp.ne.u32 p, %r936, 0;
    vote.ballot.sync.b32 %r936, p, 0xffffffff;
    @!p not.b32 %r936, %r936;
}

	// end inline asm
	and.b32  	%r948, %r936, %r947;
	clz.b32 	%r949, %r948;
	sub.s32 	%r209, 31, %r949;
	and.b32  	%r950, %r646, %r948;
	popc.b32 	%r210, %r950;
	setp.ne.s32 	%p86, %r295, %r209;
	mov.b32 	%r1790, 0;
	@%p86 bra 	$L__BB7_131;
	shl.b32 	%r951, %r937, 2;
	add.s32 	%r952, %r164, %r951;
	atom.shared.add.u32 	%r1790, [%r952], %r210;
$L__BB7_131:
	shfl.sync.idx.b32	%r978|%p87, %r1790, %r209, 31, -1;
	add.s32 	%r213, %r210, %r978;
	shr.u32 	%r979, %r1772, %r293;
	and.b32  	%r975, %r979, %r82;
	mov.b32 	%r955, 1;
	// begin inline asm
	{
    .reg .pred p;
    and.b32 %r953, %r975, %r955;    setp.ne.u32 p, %r953, 0;
    vote.ballot.sync.b32 %r953, p, 0xffffffff;
    @!p not.b32 %r953, %r953;
}

	// end inline asm
	mov.b32 	%r958, 2;
	// begin inline asm
	{
    .reg .pred p;
    and.b32 %r956, %r975, %r958;    setp.ne.u32 p, %r956, 0;
    vote.ballot.sync.b32 %r956, p, 0xffffffff;
    @!p not.b32 %r956, %r956;
}

	// end inline asm
	and.b32  	%r980, %r956, %r953;
	mov.b32 	%r961, 4;
	// begin inline asm
	{
    .reg .pred p;
    and.b32 %r959, %r975, %r961;    setp.ne.u32 p, %r959, 0;
    vote.ballot.sync.b32 %r959, p, 0xffffffff;
    @!p not.b32 %r959, %r959;
}

	// end inline asm
	and.b32  	%r981, %r959, %r980;
	mov.b32 	%r964, 8;
	// begin inline asm
	{
    .reg .pred p;
    and.b32 %r962, %r975, %r964;    setp.ne.u32 p, %r962, 0;
    vote.ballot.sync.b32 %r962, p, 0xffffffff;
    @!p not.b32 %r962, %r962;
}

	// end inline asm
	and.b32  	%r982, %r962, %r981;
	mov.b32 	%r967, 16;
	// begin inline asm
	{
    .reg .pred p;
    and.b32 %r965, %r975, %r967;    setp.ne.u32 p, %r965, 0;
    vote.ballot.sync.b32 %r965, p, 0xffffffff;
    @!p not.b32 %r965, %r965;
}

	// end inline asm
	and.b32  	%r983, %r965, %r982;
	mov.b32 	%r970, 32;
	// begin inline asm
	{
    .reg .pred p;
    and.b32 %r968, %r975, %r970;    setp.ne.u32 p, %r968, 0;
    vote.ballot.sync.b32 %r968, p, 0xffffffff;
    @!p not.b32 %r968, %r968;
}

	// end inline asm
	and.b32  	%r984, %r968, %r983;
	mov.b32 	%r973, 64;
	// begin inline asm
	{
    .reg .pred p;
    and.b32 %r971, %r975, %r973;    setp.ne.u32 p, %r971, 0;
    vote.ballot.sync.b32 %r971, p, 0xffffffff;
    @!p not.b32 %r971, %r971;
}

	// end inline asm
	and.b32  	%r985, %r971, %r984;
	mov.b32 	%r976, 128;
	// begin inline asm
	{
    .reg .pred p;
    and.b32 %r974, %r975, %r976;    setp.ne.u32 p, %r974, 0;
    vote.ballot.sync.b32 %r974, p, 0xffffffff;
    @!p not.b32 %r974, %r974;
}

	// end inline asm
	and.b32  	%r986, %r974, %r985;
	clz.b32 	%r987, %r986;
	sub.s32 	%r215, 31, %r987;
	and.b32  	%r988, %r646, %r986;
	popc.b32 	%r216, %r988;
	setp.ne.s32 	%p88, %r295, %r215;
	mov.b32 	%r1791, 0;
	@%p88 bra 	$L__BB7_133;
	shl.b32 	%r989, %r975, 2;
	add.s32 	%r990, %r164, %r989;
	atom.shared.add.u32 	%r1791, [%r990], %r216;
$L__BB7_133:
	shfl.sync.idx.b32	%r1016|%p89, %r1791, %r215, 31, -1;
	add.s32 	%r219, %r216, %r1016;
	shr.u32 	%r1017, %r1773, %r293;
	and.b32  	%r1013, %r1017, %r82;
	mov.b32 	%r993, 1;
	// begin inline asm
	{
    .reg .pred p;
    and.b32 %r991, %r1013, %r993;    setp.ne.u32 p, %r991, 0;
    vote.ballot.sync.b32 %r991, p, 0xffffffff;
    @!p not.b32 %r991, %r991;
}

	// end inline asm
	mov.b32 	%r996, 2;
	// begin inline asm
	{
    .reg .pred p;
    and.b32 %r994, %r1013, %r996;    setp.ne.u32 p, %r994, 0;
    vote.ballot.sync.b32 %r994, p, 0xffffffff;
    @!p not.b32 %r994, %r994;
}

	// end inline asm
	and.b32  	%r1018, %r994, %r991;
	mov.b32 	%r999, 4;
	// begin inline asm
	{
    .reg .pred p;
    and.b32 %r997, %r1013, %r999;    setp.ne.u32 p, %r997, 0;
    vote.ballot.sync.b32 %r997, p, 0xffffffff;
    @!p not.b32 %r997, %r997;
}

	// end inline asm
	and.b32  	%r1019, %r997, %r1018;
	mov.b32 	%r1002, 8;
	// begin inline asm
	{
    .reg .pred p;
    and.b32 %r1000, %r1013, %r1002;    setp.ne.u32 p, %r1000, 0;
    vote.ballot.sync.b32 %r1000, p, 0xffffffff;
    @!p not.b32 %r1000, %r1000;
}

	// end inline asm
	and.b32  	%r1020, %r1000, %r1019;
	mov.b32 	%r1005, 16;
	// begin inline asm
	{
    .reg .pred p;
    and.b32 %r1003, %r1013, %r1005;    setp.ne.u32 p, %r1003, 0;
    vote.ballot.sync.b32 %r1003, p, 0xffffffff;
    @!p not.b32 %r1003, %r1003;
}

	// end inline asm
	and.b32  	%r1021, %r1003, %r1020;
	mov.b32 	%r1008, 32;
	// begin inline asm
	{
    .reg .pred p;
    and.b32 %r1006, %r1013, %r1008;    setp.ne.u32 p, %r1006, 0;
    vote.ballot.sync.b32 %r1006, p, 0xffffffff;
    @!p not.b32 %r1006, %r1006;
}

	// end inline asm
	and.b32  	%r1022, %r1006, %r1021;
	mov.b32 	%r1011, 64;
	// begin inline asm
	{
    .reg .pred p;
    and.b32 %r1009, %r1013, %r1011;    setp.ne.u32 p, %r1009, 0;
    vote.ballot.sync.b32 %r1009, p, 0xffffffff;
    @!p not.b32 %r1009, %r1009;
}

	// end inline asm
	and.b32  	%r1023, %r1009, %r1022;
	mov.b32 	%r1014, 128;
	// begin inline asm
	{
    .reg .pred p;
    and.b32 %r1012, %r1013, %r1014;    setp.ne.u32 p, %r1012, 0;
    vote.ballot.sync.b32 %r1012, p, 0xffffffff;
    @!p not.b32 %r1012, %r1012;
}

	// end inline asm
	and.b32  	%r1024, %r1012, %r1023;
	clz.b32 	%r1025, %r1024;
	sub.s32 	%r221, 31, %r1025;
	and.b32  	%r1026, %r646, %r1024;
	popc.b32 	%r222, %r1026;
	setp.ne.s32 	%p90, %r295, %r221;
	mov.b32 	%r1792, 0;
	@%p90 bra 	$L__BB7_135;
	shl.b32 	%r1027, %r1013, 2;
	add.s32 	%r1028, %r164, %r1027;
	atom.shared.add.u32 	%r1792, [%r1028], %r222;
$L__BB7_135:
	shfl.sync.idx.b32	%r1054|%p91, %r1792, %r221, 31, -1;
	add.s32 	%r225, %r222, %r1054;
	shr.u32 	%r1055, %r1774, %r293;
	and.b32  	%r1051, %r1055, %r82;
	mov.b32 	%r1031, 1;
	// begin inline asm
	{
    .reg .pred p;
    and.b32 %r1029, %r1051, %r1031;    setp.ne.u32 p, %r1029, 0;
    vote.ballot.sync.b32 %r1029, p, 0xffffffff;
    @!p not.b32 %r1029, %r1029;
}

	// end inline asm
	mov.b32 	%r1034, 2;
	// begin inline asm
	{
    .reg .pred p;
    and.b32 %r1032, %r1051, %r1034;    setp.ne.u32 p, %r1032, 0;
    vote.ballot.sync.b32 %r1032, p, 0xffffffff;
    @!p not.b32 %r1032, %r1032;
}

	// end inline asm
	and.b32  	%r1056, %r1032, %r1029;
	mov.b32 	%r1037, 4;
	// begin inline asm
	{
    .reg .pred p;
    and.b32 %r1035, %r1051, %r1037;    setp.ne.u32 p, %r1035, 0;
    vote.ballot.sync.b32 %r1035, p, 0xffffffff;
    @!p not.b32 %r1035, %r1035;
}

	// end inline asm
	and.b32  	%r1057, %r1035, %r1056;
	mov.b32 	%r1040, 8;
	// begin inline asm
	{
    .reg .pred p;
    and.b32 %r1038, %r1051, %r1040;    setp.ne.u32 p, %r1038, 0;
    vote.ballot.sync.b32 %r1038, p, 0xffffffff;
    @!p not.b32 %r1038, %r1038;
}

	// end inline asm
	and.b32  	%r1058, %r1038, %r1057;
	mov.b32 	%r1043, 16;
	// begin inline asm
	{
    .reg .pred p;
    and.b32 %r1041, %r1051, %r1043;    setp.ne.u32 p, %r1041, 0;
    vote.ballot.sync.b32 %r1041, p, 0xffffffff;
    @!p not.b32 %r1041, %r1041;
}

	// end inline asm
	and.b32  	%r1059, %r1041, %r1058;
	mov.b32 	%r1046, 32;
	// begin inline asm
	{
    .reg .pred p;
    and.b32 %r1044, %r1051, %r1046;    setp.ne.u32 p, %r1044, 0;
    vote.ballot.sync.b32 %r1044, p, 0xffffffff;
    @!p not.b32 %r1044, %r1044;
}

	// end inline asm
	and.b32  	%r1060, %r1044, %r1059;
	mov.b32 	%r1049, 64;
	// begin inline asm
	{
    .reg .pred p;
    and.b32 %r1047, %r1051, %r1049;    setp.ne.u32 p, %r1047, 0;
    vote.ballot.sync.b32 %r1047, p, 0xffffffff;
    @!p not.b32 %r1047, %r1047;
}

	// end inline asm
	and.b32  	%r1061, %r1047, %r1060;
	mov.b32 	%r1052, 128;
	// begin inline asm
	{
    .reg .pred p;
    and.b32 %r1050, %r1051, %r1052;    setp.ne.u32 p, %r1050, 0;
    vote.ballot.sync.b32 %r1050, p, 0xffffffff;
    @!p not.b32 %r1050, %r1050;
}

	// end inline asm
	and.b32  	%r1062, %r1050, %r1061;
	clz.b32 	%r1063, %r1062;
	sub.s32 	%r227, 31, %r1063;
	and.b32  	%r1064, %r646, %r1062;
	popc.b32 	%r228, %r1064;
	setp.ne.s32 	%p92, %r295, %r227;
	mov.b32 	%r1793, 0;
	@%p92 bra 	$L__BB7_137;
	shl.b32 	%r1065, %r1051, 2;
	add.s32 	%r1066, %r164, %r1065;
	atom.shared.add.u32 	%r1793, [%r1066], %r228;
$L__BB7_137:
	shfl.sync.idx.b32	%r1092|%p93, %r1793, %r227, 31, -1;
	add.s32 	%r231, %r228, %r1092;
	shr.u32 	%r1093, %r1775, %r293;
	and.b32  	%r1089, %r1093, %r82;
	mov.b32 	%r1069, 1;
	// begin inline asm
	{
    .reg .pred p;
    and.b32 %r1067, %r1089, %r1069;    setp.ne.u32 p, %r1067, 0;
    vote.ballot.sync.b32 %r1067, p, 0xffffffff;
    @!p not.b32 %r1067, %r1067;
}

	// end inline asm
	mov.b32 	%r1072, 2;
	// begin inline asm
	{
    .reg .pred p;
    and.b32 %r1070, %r1089, %r1072;    setp.ne.u32 p, %r1070, 0;
    vote.ballot.sync.b32 %r1070, p, 0xffffffff;
    @!p not.b32 %r1070, %r1070;
}

	// end inline asm
	and.b32  	%r1094, %r1070, %r1067;
	mov.b32 	%r1075, 4;
	// begin inline asm
	{
    .reg .pred p;
    and.b32 %r1073, %r1089, %r1075;    setp.ne.u32 p, %r1073, 0;
    vote.ballot.sync.b32 %r1073, p, 0xffffffff;
    @!p not.b32 %r1073, %r1073;
}

	// end inline asm
	and.b32  	%r1095, %r1073, %r1094;
	mov.b32 	%r1078, 8;
	// begin inline asm
	{
    .reg .pred p;
    and.b32 %r1076, %r1089, %r1078;    setp.ne.u32 p, %r1076, 0;
    vote.ballot.sync.b32 %r1076, p, 0xffffffff;
    @!p not.b32 %r1076, %r1076;
}

	// end inline asm
	and.b32  	%r1096, %r1076, %r1095;
	mov.b32 	%r1081, 16;
	// begin inline asm
	{
    .reg .pred p;
    and.b32 %r1079, %r1089, %r1081;    setp.ne.u32 p, %r1079, 0;
    vote.ballot.sync.b32 %r1079, p, 0xffffffff;
    @!p not.b32 %r1079, %r1079;
}

	// end inline asm
	and.b32  	%r1097, %r1079, %r1096;
	mov.b32 	%r1084, 32;
	// begin inline asm
	{
    .reg .pred p;
    and.b32 %r1082, %r1089, %r1084;    setp.ne.u32 p, %r1082, 0;
    vote.ballot.sync.b32 %r1082, p, 0xffffffff;
    @!p not.b32 %r1082, %r1082;
}

	// end inline asm
	and.b32  	%r1098, %r1082, %r1097;
	mov.b32 	%r1087, 64;
	// begin inline asm
	{
    .reg .pred p;
    and.b32 %r1085, %r1089, %r1087;    setp.ne.u32 p, %r1085, 0;
    vote.ballot.sync.b32 %r1085, p, 0xffffffff;
    @!p not.b32 %r1085, %r1085;
}

	// end inline asm
	and.b32  	%r1099, %r1085, %r1098;
	mov.b32 	%r1090, 128;
	// begin inline asm
	{
    .reg .pred p;
    and.b32 %r1088, %r1089, %r1090;    setp.ne.u32 p, %r1088, 0;
    vote.ballot.sync.b32 %r1088, p, 0xffffffff;
    @!p not.b32 %r1088, %r1088;
}

	// end inline asm
	and.b32  	%r1100, %r1088, %r1099;
	clz.b32 	%r1101, %r1100;
	sub.s32 	%r233, 31, %r1101;
	and.b32  	%r1102, %r646, %r1100;
	popc.b32 	%r234, %r1102;
	setp.ne.s32 	%p94, %r295, %r233;
	mov.b32 	%r1794, 0;
	@%p94 bra 	$L__BB7_139;
	shl.b32 	%r1103, %r1089, 2;
	add.s32 	%r1104, %r164, %r1103;
	atom.shared.add.u32 	%r1794, [%r1104], %r234;
$L__BB7_139:
	shfl.sync.idx.b32	%r1130|%p95, %r1794, %r233, 31, -1;
	add.s32 	%r237, %r234, %r1130;
	shr.u32 	%r1131, %r1776, %r293;
	and.b32  	%r1127, %r1131, %r82;
	mov.b32 	%r1107, 1;
	// begin inline asm
	{
    .reg .pred p;
    and.b32 %r1105, %r1127, %r1107;    setp.ne.u32 p, %r1105, 0;
    vote.ballot.sync.b32 %r1105, p, 0xffffffff;
    @!p not.b32 %r1105, %r1105;
}

	// end inline asm
	mov.b32 	%r1110, 2;
	// begin inline asm
	{
    .reg .pred p;
    and.b32 %r1108, %r1127, %r1110;    setp.ne.u32 p, %r1108, 0;
    vote.ballot.sync.b32 %r1108, p, 0xffffffff;
    @!p not.b32 %r1108, %r1108;
}

	// end inline asm
	and.b32  	%r1132, %r1108, %r1105;
	mov.b32 	%r1113, 4;
	// begin inline asm
	{
    .reg .pred p;
    and.b32 %r1111, %r1127, %r1113;    setp.ne.u32 p, %r1111, 0;
    vote.ballot.sync.b32 %r1111, p, 0xffffffff;
    @!p not.b32 %r1111, %r1111;
}

	// end inline asm
	and.b32  	%r1133, %r1111, %r1132;
	mov.b32 	%r1116, 8;
	// begin inline asm
	{
    .reg .pred p;
    and.b32 %r1114, %r1127, %r1116;    setp.ne.u32 p, %r1114, 0;
    vote.ballot.sync.b32 %r1114, p, 0xffffffff;
    @!p not.b32 %r1114, %r1114;
}

	// end inline asm
	and.b32  	%r1134, %r1114, %r1133;
	mov.b32 	%r1119, 16;
	// begin inline asm
	{
    .reg .pred p;
    and.b32 %r1117, %r1127, %r1119;    setp.ne.u32 p, %r1117, 0;
    vote.ballot.sync.b32 %r1117, p, 0xffffffff;
    @!p not.b32 %r1117, %r1117;
}

	// end inline asm
	and.b32  	%r1135, %r1117, %r1134;
	mov.b32 	%r1122, 32;
	// begin inline asm
	{
    .reg .pred p;
    and.b32 %r1120, %r1127, %r1122;    setp.ne.u32 p, %r1120, 0;
    vote.ballot.sync.b32 %r1120, p, 0xffffffff;
    @!p not.b32 %r1120, %r1120;
}

	// end inline asm
	and.b32  	%r1136, %r1120, %r1135;
	mov.b32 	%r1125, 64;
	// begin inline asm
	{
    .reg .pred p;
    and.b32 %r1123, %r1127, %r1125;    setp.ne.u32 p, %r1123, 0;
    vote.ballot.sync.b32 %r1123, p, 0xffffffff;
    @!p not.b32 %r1123, %r1123;
}

	// end inline asm
	and.b32  	%r1137, %r1123, %r1136;
	mov.b32 	%r1128, 128;
	// begin inline asm
	{
    .reg .pred p;
    and.b32 %r1126, %r1127, %r1128;    setp.ne.u32 p, %r1126, 0;
    vote.ballot.sync.b32 %r1126, p, 0xffffffff;
    @!p not.b32 %r1126, %r1126;
}

	// end inline asm
	and.b32  	%r1138, %r1126, %r1137;
	clz.b32 	%r1139, %r1138;
	sub.s32 	%r239, 31, %r1139;
	and.b32  	%r1140, %r646, %r1138;
	popc.b32 	%r240, %r1140;
	setp.ne.s32 	%p96, %r295, %r239;
	mov.b32 	%r1795, 0;
	@%p96 bra 	$L__BB7_141;
	shl.b32 	%r1141, %r1127, 2;
	add.s32 	%r1142, %r164, %r1141;
	atom.shared.add.u32 	%r1795, [%r1142], %r240;
$L__BB7_141:
	shfl.sync.idx.b32	%r1168|%p97, %r1795, %r239, 31, -1;
	add.s32 	%r243, %r240, %r1168;
	shr.u32 	%r1169, %r1777, %r293;
	and.b32  	%r1165, %r1169, %r82;
	mov.b32 	%r1145, 1;
	// begin inline asm
	{
    .reg .pred p;
    and.b32 %r1143, %r1165, %r1145;    setp.ne.u32 p, %r1143, 0;
    vote.ballot.sync.b32 %r1143, p, 0xffffffff;
    @!p not.b32 %r1143, %r1143;
}

	// end inline asm
	mov.b32 	%r1148, 2;
	// begin inline asm
	{
    .reg .pred p;
    and.b32 %r1146, %r1165, %r1148;    setp.ne.u32 p, %r1146, 0;
    vote.ballot.sync.b32 %r1146, p, 0xffffffff;
    @!p not.b32 %r1146, %r1146;
}

	// end inline asm
	and.b32  	%r1170, %r1146, %r1143;
	mov.b32 	%r1151, 4;
	// begin inline asm
	{
    .reg .pred p;
    and.b32 %r1149, %r1165, %r1151;    setp.ne.u32 p, %r1149, 0;
    vote.ballot.sync.b32 %r1149, p, 0xffffffff;
    @!p not.b32 %r1149, %r1149;
}

	// end inline asm
	and.b32  	%r1171, %r1149, %r1170;
	mov.b32 	%r1154, 8;
	// begin inline asm
	{
    .reg .pred p;
    and.b32 %r1152, %r1165, %r1154;    setp.ne.u32 p, %r1152, 0;
    vote.ballot.sync.b32 %r1152, p, 0xffffffff;
    @!p not.b32 %r1152, %r1152;
}

	// end inline asm
	and.b32  	%r1172, %r1152, %r1171;
	mov.b32 	%r1157, 16;
	// begin inline asm
	{
    .reg .pred p;
    and.b32 %r1155, %r1165, %r1157;    setp.ne.u32 p, %r1155, 0;
    vote.ballot.sync.b32 %r1155, p, 0xffffffff;
    @!p not.b32 %r1155, %r1155;
}

	// end inline asm
	and.b32  	%r1173, %r1155, %r1172;
	mov.b32 	%r1160, 32;
	// begin inline asm
	{
    .reg .pred p;
    and.b32 %r1158, %r1165, %r1160;    setp.ne.u32 p, %r1158, 0;
    vote.ballot.sync.b32 %r1158, p, 0xffffffff;
    @!p not.b32 %r1158, %r1158;
}

	// end inline asm
	and.b32  	%r1174, %r1158, %r1173;
	mov.b32 	%r1163, 64;
	// begin inline asm
	{
    .reg .pred p;
    and.b32 %r1161, %r1165, %r1163;    setp.ne.u32 p, %r1161, 0;
    vote.ballot.sync.b32 %r1161, p, 0xffffffff;
    @!p not.b32 %r1161, %r1161;
}

	// end inline asm
	and.b32  	%r1175, %r1161, %r1174;
	mov.b32 	%r1166, 128;
	// begin inline asm
	{
    .reg .pred p;
    and.b32 %r1164, %r1165, %r1166;    setp.ne.u32 p, %r1164, 0;
    vote.ballot.sync.b32 %r1164, p, 0xffffffff;
    @!p not.b32 %r1164, %r1164;
}

	// end inline asm
	and.b32  	%r1176, %r1164, %r1175;
	clz.b32 	%r1177, %r1176;
	sub.s32 	%r245, 31, %r1177;
	and.b32  	%r1178, %r646, %r1176;
	popc.b32 	%r246, %r1178;
	setp.ne.s32 	%p98, %r295, %r245;
	mov.b32 	%r1796, 0;
	@%p98 bra 	$L__BB7_143;
	shl.b32 	%r1179, %r1165, 2;
	add.s32 	%r1180, %r164, %r1179;
	atom.shared.add.u32 	%r1796, [%r1180], %r246;
$L__BB7_143:
	shfl.sync.idx.b32	%r1206|%p99, %r1796, %r245, 31, -1;
	add.s32 	%r249, %r246, %r1206;
	shr.u32 	%r1207, %r1778, %r293;
	and.b32  	%r1203, %r1207, %r82;
	mov.b32 	%r1183, 1;
	// begin inline asm
	{
    .reg .pred p;
    and.b32 %r1181, %r1203, %r1183;    setp.ne.u32 p, %r1181, 0;
    vote.ballot.sync.b32 %r1181, p, 0xffffffff;
    @!p not.b32 %r1181, %r1181;
}

	// end inline asm
	mov.b32 	%r1186, 2;
	// begin inline asm
	{
    .reg .pred p;
    and.b32 %r1184, %r1203, %r1186;    setp.ne.u32 p, %r1184, 0;
    vote.ballot.sync.b32 %r1184, p, 0xffffffff;
    @!p not.b32 %r1184, %r1184;
}

	// end inline asm
	and.b32  	%r1208, %r1184, %r1181;
	mov.b32 	%r1189, 4;
	// begin inline asm
	{
    .reg .pred p;
    and.b32 %r1187, %r1203, %r1189;    setp.ne.u32 p, %r1187, 0;
    vote.ballot.sync.b32 %r1187, p, 0xffffffff;
    @!p not.b32 %r1187, %r1187;
}

	// end inline asm
	and.b32  	%r1209, %r1187, %r1208;
	mov.b32 	%r1192, 8;
	// begin inline asm
	{
    .reg .pred p;
    and.b32 %r1190, %r1203, %r1192;    setp.ne.u32 p, %r1190, 0;
    vote.ballot.sync.b32 %r1190, p, 0xffffffff;
    @!p not.b32 %r1190, %r1190;
}

	// end inline asm
	and.b32  	%r1210, %r1190, %r1209;
	mov.b32 	%r1195, 16;
	// begin inline asm
	{
    .reg .pred p;
    and.b32 %r1193, %r1203, %r1195;    setp.ne.u32 p, %r1193, 0;
    vote.ballot.sync.b32 %r1193, p, 0xffffffff;
    @!p not.b32 %r1193, %r1193;
}

	// end inline asm
	and.b32  	%r1211, %r1193, %r1210;
	mov.b32 	%r1198, 32;
	// begin inline asm
	{
    .reg .pred p;
    and.b32 %r1196, %r1203, %r1198;    setp.ne.u32 p, %r1196, 0;
    vote.ballot.sync.b32 %r1196, p, 0xffffffff;
    @!p not.b32 %r1196, %r1196;
}

	// end inline asm
	and.b32  	%r1212, %r1196, %r1211;
	mov.b32 	%r1201, 64;
	// begin inline asm
	{
    .reg .pred p;
    and.b32 %r1199, %r1203, %r1201;    setp.ne.u32 p, %r1199, 0;
    vote.ballot.sync.b32 %r1199, p, 0xffffffff;
    @!p not.b32 %r1199, %r1199;
}

	// end inline asm
	and.b32  	%r1213, %r1199, %r1212;
	mov.b32 	%r1204, 128;
	// begin inline asm
	{
    .reg .pred p;
    and.b32 %r1202, %r1203, %r1204;    setp.ne.u32 p, %r1202, 0;
    vote.ballot.sync.b32 %r1202, p, 0xffffffff;
    @!p not.b32 %r1202, %r1202;
}

	// end inline asm
	and.b32  	%r1214, %r1202, %r1213;
	clz.b32 	%r1215, %r1214;
	sub.s32 	%r251, 31, %r1215;
	and.b32  	%r1216, %r646, %r1214;
	popc.b32 	%r252, %r1216;
	setp.ne.s32 	%p100, %r295, %r251;
	mov.b32 	%r1797, 0;
	@%p100 bra 	$L__BB7_145;
	shl.b32 	%r1217, %r1203, 2;
	add.s32 	%r1218, %r164, %r1217;
	atom.shared.add.u32 	%r1797, [%r1218], %r252;
$L__BB7_145:
	shfl.sync.idx.b32	%r1244|%p101, %r1797, %r251, 31, -1;
	add.s32 	%r255, %r252, %r1244;
	shr.u32 	%r1245, %r1779, %r293;
	and.b32  	%r1241, %r1245, %r82;
	mov.b32 	%r1221, 1;
	// begin inline asm
	{
    .reg .pred p;
    and.b32 %r1219, %r1241, %r1221;    setp.ne.u32 p, %r1219, 0;
    vote.ballot.sync.b32 %r1219, p, 0xffffffff;
    @!p not.b32 %r1219, %r1219;
}

	// end inline asm
	mov.b32 	%r1224, 2;
	// begin inline asm
	{
    .reg .pred p;
    and.b32 %r1222, %r1241, %r1224;    setp.ne.u32 p, %r1222, 0;
    vote.ballot.sync.b32 %r1222, p, 0xffffffff;
    @!p not.b32 %r1222, %r1222;
}

	// end inline asm
	and.b32  	%r1246, %r1222, %r1219;
	mov.b32 	%r1227, 4;
	// begin inline asm
	{
    .reg .pred p;
    and.b32 %r1225, %r1241, %r1227;    setp.ne.u32 p, %r1225, 0;
    vote.ballot.sync.b32 %r1225, p, 0xffffffff;
    @!p not.b32 %r1225, %r1225;
}

	// end inline asm
	and.b32  	%r1247, %r1225, %r1246;
	mov.b32 	%r1230, 8;
	// begin inline asm
	{
    .reg .pred p;
    and.b32 %r1228, %r1241, %r1230;    setp.ne.u32 p, %r1228, 0;
    vote.ballot.sync.b32 %r1228, p, 0xffffffff;
    @!p not.b32 %r1228, %r1228;
}

	// end inline asm
	and.b32  	%r1248, %r1228, %r1247;
	mov.b32 	%r1233, 16;
	// begin inline asm
	{
    .reg .pred p;
    and.b32 %r1231, %r1241, %r1233;    setp.ne.u32 p, %r1231, 0;
    vote.ballot.sync.b32 %r1231, p, 0xffffffff;
    @!p not.b32 %r1231, %r1231;
}

	// end inline asm
	and.b32  	%r1249, %r1231, %r1248;
	mov.b32 	%r1236, 32;
	// begin inline asm
	{
    .reg .pred p;
    and.b32 %r1234, %r1241, %r1236;    setp.ne.u32 p, %r1234, 0;
    vote.ballot.sync.b32 %r1234, p, 0xffffffff;
    @!p not.b32 %r1234, %r1234;
}

	// end inline asm
	and.b32  	%r1250, %r1234, %r1249;
	mov.b32 	%r1239, 64;
	// begin inline asm
	{
    .reg .pred p;
    and.b32 %r1237, %r1241, %r1239;    setp.ne.u32 p, %r1237, 0;
    vote.ballot.sync.b32 %r1237, p, 0xffffffff;
    @!p not.b32 %r1237, %r1237;
}

	// end inline asm
	and.b32  	%r1251, %r1237, %r1250;
	mov.b32 	%r1242, 128;
	// begin inline asm
	{
    .reg .pred p;
    and.b32 %r1240, %r1241, %r1242;    setp.ne.u32 p, %r1240, 0;
    vote.ballot.sync.b32 %r1240, p, 0xffffffff;
    @!p not.b32 %r1240, %r1240;
}

	// end inline asm
	and.b32  	%r1252, %r1240, %r1251;
	clz.b32 	%r1253, %r1252;
	sub.s32 	%r257, 31, %r1253;
	and.b32  	%r1254, %r646, %r1252;
	popc.b32 	%r258, %r1254;
	setp.ne.s32 	%p102, %r295, %r257;
	mov.b32 	%r1798, 0;
	@%p102 bra 	$L__BB7_147;
	shl.b32 	%r1259, %r1241, 2;
	add.s32 	%r1260, %r164, %r1259;
	atom.shared.add.u32 	%r1798, [%r1260], %r258;
$L__BB7_147:
	shfl.sync.idx.b32	%r1286|%p103, %r1798, %r257, 31, -1;
	add.s32 	%r261, %r258, %r1286;
	shr.u32 	%r1287, %r1780, %r293;
	and.b32  	%r1283, %r1287, %r82;
	mov.b32 	%r1263, 1;
	// begin inline asm
	{
    .reg .pred p;
    and.b32 %r1261, %r1283, %r1263;    setp.ne.u32 p, %r1261, 0;
    vote.ballot.sync.b32 %r1261, p, 0xffffffff;
    @!p not.b32 %r1261, %r1261;
}

	// end inline asm
	mov.b32 	%r1266, 2;
	// begin inline asm
	{
    .reg .pred p;
    and.b32 %r1264, %r1283, %r1266;    setp.ne.u32 p, %r1264, 0;
    vote.ballot.sync.b32 %r1264, p, 0xffffffff;
    @!p not.b32 %r1264, %r1264;
}

	// end inline asm
	and.b32  	%r1288, %r1264, %r1261;
	mov.b32 	%r1269, 4;
	// begin inline asm
	{
    .reg .pred p;
    and.b32 %r1267, %r1283, %r1269;    setp.ne.u32 p, %r1267, 0;
    vote.ballot.sync.b32 %r1267, p, 0xffffffff;
    @!p not.b32 %r1267, %r1267;
}

	// end inline asm
	and.b32  	%r1289, %r1267, %r1288;
	mov.b32 	%r1272, 8;
	// begin inline asm
	{
    .reg .pred p;
    and.b32 %r1270, %r1283, %r1272;    setp.ne.u32 p, %r1270, 0;
    vote.ballot.sync.b32 %r1270, p, 0xffffffff;
    @!p not.b32 %r1270, %r1270;
}

	// end inline asm
	and.b32  	%r1290, %r1270, %r1289;
	mov.b32 	%r1275, 16;
	// begin inline asm
	{
    .reg .pred p;
    and.b32 %r1273, %r1283, %r1275;    setp.ne.u32 p, %r1273, 0;
    vote.ballot.sync.b32 %r1273, p, 0xffffffff;
    @!p not.b32 %r1273, %r1273;
}

	// end inline asm
	and.b32  	%r1291, %r1273, %r1290;
	mov.b32 	%r1278, 32;
	// begin inline asm
	{
    .reg .pred p;
    and.b32 %r1276, %r1283, %r1278;    setp.ne.u32 p, %r1276, 0;
    vote.ballot.sync.b32 %r1276, p, 0xffffffff;
    @!p not.b32 %r1276, %r1276;
}

	// end inline asm
	and.b32  	%r1292, %r1276, %r1291;
	mov.b32 	%r1281, 64;
	// begin inline asm
	{
    .reg .pred p;
    and.b32 %r1279, %r1283, %r1281;    setp.ne.u32 p, %r1279, 0;
    vote.ballot.sync.b32 %r1279, p, 0xffffffff;
    @!p not.b32 %r1279, %r1279;
}

	// end inline asm
	and.b32  	%r1293, %r1279, %r1292;
	mov.b32 	%r1284, 128;
	// begin inline asm
	{
    .reg .pred p;
    and.b32 %r1282, %r1283, %r1284;    setp.ne.u32 p, %r1282, 0;
    vote.ballot.sync.b32 %r1282, p, 0xffffffff;
    @!p not.b32 %r1282, %r1282;
}

	// end inline asm
	and.b32  	%r1294, %r1282, %r1293;
	clz.b32 	%r1295, %r1294;
	sub.s32 	%r263, 31, %r1295;
	and.b32  	%r1296, %r646, %r1294;
	popc.b32 	%r264, %r1296;
	setp.ne.s32 	%p104, %r295, %r263;
	mov.b32 	%r1799, 0;
	@%p104 bra 	$L__BB7_149;
	shl.b32 	%r1301, %r1283, 2;
	add.s32 	%r1302, %r164, %r1301;
	atom.shared.add.u32 	%r1799, [%r1302], %r264;
$L__BB7_149:
	shfl.sync.idx.b32	%r1328|%p105, %r1799, %r263, 31, -1;
	add.s32 	%r267, %r264, %r1328;
	shr.u32 	%r1329, %r1781, %r293;
	and.b32  	%r1325, %r1329, %r82;
	mov.b32 	%r1305, 1;
	// begin inline asm
	{
    .reg .pred p;
    and.b32 %r1303, %r1325, %r1305;    setp.ne.u32 p, %r1303, 0;
    vote.ballot.sync.b32 %r1303, p, 0xffffffff;
    @!p not.b32 %r1303, %r1303;
}

	// end inline asm
	mov.b32 	%r1308, 2;
	// begin inline asm
	{
    .reg .pred p;
    and.b32 %r1306, %r1325, %r1308;    setp.ne.u32 p, %r1306, 0;
    vote.ballot.sync.b32 %r1306, p, 0xffffffff;
    @!p not.b32 %r1306, %r1306;
}

	// end inline asm
	and.b32  	%r1330, %r1306, %r1303;
	mov.b32 	%r1311, 4;
	// begin inline asm
	{
    .reg .pred p;
    and.b32 %r1309, %r1325, %r1311;    setp.ne.u32 p, %r1309, 0;
    vote.ballot.sync.b32 %r1309, p, 0xffffffff;
    @!p not.b32 %r1309, %r1309;
}

	// end inline asm
	and.b32  	%r1331, %r1309, %r1330;
	mov.b32 	%r1314, 8;
	// begin inline asm
	{
    .reg .pred p;
    and.b32 %r1312, %r1325, %r1314;    setp.ne.u32 p, %r1312, 0;
    vote.ballot.sync.b32 %r1312, p, 0xffffffff;
    @!p not.b32 %r1312, %r1312;
}

	// end inline asm
	and.b32  	%r1332, %r1312, %r1331;
	mov.b32 	%r1317, 16;
	// begin inline asm
	{
    .reg .pred p;
    and.b32 %r1315, %r1325, %r1317;    setp.ne.u32 p, %r1315, 0;
    vote.ballot.sync.b32 %r1315, p, 0xffffffff;
    @!p not.b32 %r1315, %r1315;
}

	// end inline asm
	and.b32  	%r1333, %r1315, %r1332;
	mov.b32 	%r1320, 32;
	// begin inline asm
	{
    .reg .pred p;
    and.b32 %r1318, %r1325, %r1320;    setp.ne.u32 p, %r1318, 0;
    vote.ballot.sync.b32 %r1318, p, 0xffffffff;
    @!p not.b32 %r1318, %r1318;
}

	// end inline asm
	and.b32  	%r1334, %r1318, %r1333;
	mov.b32 	%r1323, 64;
	// begin inline asm
	{
    .reg .pred p;
    and.b32 %r1321, %r1325, %r1323;    setp.ne.u32 p, %r1321, 0;
    vote.ballot.sync.b32 %r1321, p, 0xffffffff;
    @!p not.b32 %r1321, %r1321;
}

	// end inline asm
	and.b32  	%r1335, %r1321, %r1334;
	mov.b32 	%r1326, 128;
	// begin inline asm
	{
    .reg .pred p;
    and.b32 %r1324, %r1325, %r1326;    setp.ne.u32 p, %r1324, 0;
    vote.ballot.sync.b32 %r1324, p, 0xffffffff;
    @!p not.b32 %r1324, %r1324;
}

	// end inline asm
	and.b32  	%r1336, %r1324, %r1335;
	clz.b32 	%r1337, %r1336;
	sub.s32 	%r269, 31, %r1337;
	and.b32  	%r1338, %r646, %r1336;
	popc.b32 	%r270, %r1338;
	setp.ne.s32 	%p106, %r295, %r269;
	mov.b32 	%r1800, 0;
	@%p106 bra 	$L__BB7_151;
	shl.b32 	%r1339, %r1, 5;
	and.b32  	%r1340, %r1339, 31744;
	add.s32 	%r1342, %r551, %r1340;
	shl.b32 	%r1343, %r1325, 2;
	add.s32 	%r1344, %r1342, %r1343;
	atom.shared.add.u32 	%r1800, [%r1344], %r270;
$L__BB7_151:
	shfl.sync.idx.b32	%r1370|%p107, %r1800, %r269, 31, -1;
	add.s32 	%r273, %r270, %r1370;
	shr.u32 	%r1371, %r1782, %r293;
	and.b32  	%r1367, %r1371, %r82;
	mov.b32 	%r1347, 1;
	// begin inline asm
	{
    .reg .pred p;
    and.b32 %r1345, %r1367, %r1347;    setp.ne.u32 p, %r1345, 0;
    vote.ballot.sync.b32 %r1345, p, 0xffffffff;
    @!p not.b32 %r1345, %r1345;
}

	// end inline asm
	mov.b32 	%r1350, 2;
	// begin inline asm
	{
    .reg .pred p;
    and.b32 %r1348, %r1367, %r1350;    setp.ne.u32 p, %r1348, 0;
    vote.ballot.sync.b32 %r1348, p, 0xffffffff;
    @!p not.b32 %r1348, %r1348;
}

	// end inline asm
	and.b32  	%r1372, %r1348, %r1345;
	mov.b32 	%r1353, 4;
	// begin inline asm
	{
    .reg .pred p;
    and.b32 %r1351, %r1367, %r1353;    setp.ne.u32 p, %r1351, 0;
    vote.ballot.sync.b32 %r1351, p, 0xffffffff;
    @!p not.b32 %r1351, %r1351;
}

	// end inline asm
	and.b32  	%r1373, %r1351, %r1372;
	mov.b32 	%r1356, 8;
	// begin inline asm
	{
    .reg .pred p;
    and.b32 %r1354, %r1367, %r1356;    setp.ne.u32 p, %r1354, 0;
    vote.ballot.sync.b32 %r1354, p, 0xffffffff;
    @!p not.b32 %r1354, %r1354;
}

	// end inline asm
	and.b32  	%r1374, %r1354, %r1373;
	mov.b32 	%r1359, 16;
	// begin inline asm
	{
    .reg .pred p;
    and.b32 %r1357, %r1367, %r1359;    setp.ne.u32 p, %r1357, 0;
    vote.ballot.sync.b32 %r1357, p, 0xffffffff;
    @!p not.b32 %r1357, %r1357;
}

	// end inline asm
	and.b32  	%r1375, %r1357, %r1374;
	mov.b32 	%r1362, 32;
	// begin inline asm
	{
    .reg .pred p;
    and.b32 %r1360, %r1367, %r1362;    setp.ne.u32 p, %r1360, 0;
    vote.ballot.sync.b32 %r1360, p, 0xffffffff;
    @!p not.b32 %r1360, %r1360;
}

	// end inline asm
	and.b32  	%r1376, %r1360, %r1375;
	mov.b32 	%r1365, 64;
	// begin inline asm
	{
    .reg .pred p;
    and.b32 %r1363, %r1367, %r1365;    setp.ne.u32 p, %r1363, 0;
    vote.ballot.sync.b32 %r1363, p, 0xffffffff;
    @!p not.b32 %r1363, %r1363;
}

	// end inline asm
	and.b32  	%r1377, %r1363, %r1376;
	mov.b32 	%r1368, 128;
	// begin inline asm
	{
    .reg .pred p;
    and.b32 %r1366, %r1367, %r1368;    setp.ne.u32 p, %r1366, 0;
    vote.ballot.sync.b32 %r1366, p, 0xffffffff;
    @!p not.b32 %r1366, %r1366;
}

	// end inline asm
	and.b32  	%r1378, %r1366, %r1377;
	clz.b32 	%r1379, %r1378;
	sub.s32 	%r275, 31, %r1379;
	and.b32  	%r1380, %r646, %r1378;
	popc.b32 	%r276, %r1380;
	setp.ne.s32 	%p108, %r295, %r275;
	mov.b32 	%r1801, 0;
	@%p108 bra 	$L__BB7_153;
	shl.b32 	%r1385, %r1367, 2;
	add.s32 	%r1386, %r164, %r1385;
	atom.shared.add.u32 	%r1801, [%r1386], %r276;
$L__BB7_153:
	setp.gt.u32 	%p109, %r1, 255;
	shfl.sync.idx.b32	%r1387|%p110, %r1801, %r275, 31, -1;
	add.s32 	%r1388, %r276, %r1387;
	bar.sync 	0;
	shl.b32 	%r1389, %r171, 2;
	add.s32 	%r1391, %r551, %r1389;
	st.shared.u32 	[%r1391+-4], %r1764;
	shl.b32 	%r1392, %r177, 2;
	add.s32 	%r1393, %r551, %r1392;
	st.shared.u32 	[%r1393+-4], %r1765;
	shl.b32 	%r1394, %r183, 2;
	add.s32 	%r1395, %r551, %r1394;
	st.shared.u32 	[%r1395+-4], %r1766;
	shl.b32 	%r1396, %r189, 2;
	add.s32 	%r1397, %r551, %r1396;
	st.shared.u32 	[%r1397+-4], %r1767;
	shl.b32 	%r1398, %r195, 2;
	add.s32 	%r1399, %r551, %r1398;
	st.shared.u32 	[%r1399+-4], %r1768;
	shl.b32 	%r1400, %r201, 2;
	add.s32 	%r1401, %r551, %r1400;
	st.shared.u32 	[%r1401+-4], %r1769;
	shl.b32 	%r1402, %r207, 2;
	add.s32 	%r1403, %r551, %r1402;
	st.shared.u32 	[%r1403+-4], %r1770;
	shl.b32 	%r1404, %r213, 2;
	add.s32 	%r1405, %r551, %r1404;
	st.shared.u32 	[%r1405+-4], %r1771;
	shl.b32 	%r1406, %r219, 2;
	add.s32 	%r1407, %r551, %r1406;
	st.shared.u32 	[%r1407+-4], %r1772;
	shl.b32 	%r1408, %r225, 2;
	add.s32 	%r1409, %r551, %r1408;
	st.shared.u32 	[%r1409+-4], %r1773;
	shl.b32 	%r1410, %r231, 2;
	add.s32 	%r1411, %r551, %r1410;
	st.shared.u32 	[%r1411+-4], %r1774;
	shl.b32 	%r1412, %r237, 2;
	add.s32 	%r1413, %r551, %r1412;
	st.shared.u32 	[%r1413+-4], %r1775;
	shl.b32 	%r1414, %r243, 2;
	add.s32 	%r1415, %r551, %r1414;
	st.shared.u32 	[%r1415+-4], %r1776;
	shl.b32 	%r1416, %r249, 2;
	add.s32 	%r1417, %r551, %r1416;
	st.shared.u32 	[%r1417+-4], %r1777;
	shl.b32 	%r1418, %r255, 2;
	add.s32 	%r1419, %r551, %r1418;
	st.shared.u32 	[%r1419+-4], %r1778;
	shl.b32 	%r1420, %r261, 2;
	add.s32 	%r1421, %r551, %r1420;
	st.shared.u32 	[%r1421+-4], %r1779;
	shl.b32 	%r1422, %r267, 2;
	add.s32 	%r1423, %r551, %r1422;
	st.shared.u32 	[%r1423+-4], %r1780;
	shl.b32 	%r1424, %r273, 2;
	add.s32 	%r1425, %r551, %r1424;
	st.shared.u32 	[%r1425+-4], %r1781;
	shl.b32 	%r1426, %r1388, 2;
	add.s32 	%r1427, %r551, %r1426;
	st.shared.u32 	[%r1427+-4], %r1782;
	shl.b32 	%r1428, %r1, 3;
	add.s32 	%r1429, %r551, %r1428;
	add.s32 	%r279, %r1429, 29184;
	@%p109 bra 	$L__BB7_161;
	ld.param.u64 	%rd236, [_ZN3cub18CUB_300001_SM_10006detail10radix_sort29DeviceRadixSortOnesweepKernelINS1_5radix10policy_hubIiNS0_8NullTypeEyE10Policy1000ELNS0_9SortOrderE0EiS6_yiiNS1_21identity_decomposer_tEEEvPT5_SC_PT3_PKSD_PT1_PKSH_PT2_PKSL_T4_iiT6__param_3];
	cvta.to.global.u64 	%rd57, %rd236;
	shl.b64 	%rd58, %rd7, 3;
	add.s64 	%rd59, %rd57, %rd58;
	ld.global.u64 	%rd60, [%rd59];
	cvt.s64.s32 	%rd61, %r163;
	sub.s64 	%rd238, %rd60, %rd61;
	st.shared.u64 	[%r279], %rd238;
	setp.lt.s32 	%p111, %r3, 1;
	mov.u32 	%r1805, %r1759;
	@%p111 bra 	$L__BB7_160;
	mov.b32 	%r1803, -1;
	mov.u32 	%r1802, %r3;
	mov.u32 	%r1805, %r1759;
$L__BB7_156:
	ld.param.u64 	%rd229, [_ZN3cub18CUB_300001_SM_10006detail10radix_sort29DeviceRadixSortOnesweepKernelINS1_5radix10policy_hubIiNS0_8NullTypeEyE10Policy1000ELNS0_9SortOrderE0EiS6_yiiNS1_21identity_decomposer_tEEEvPT5_SC_PT3_PKSD_PT1_PKSH_PT2_PKSL_T4_iiT6__param_0];
	add.s32 	%r283, %r1802, -1;
	shl.b32 	%r1431, %r283, 8;
	add.s32 	%r1432, %r1431, %r1;
	cvta.to.global.u64 	%rd62, %rd229;
	mul.wide.s32 	%rd63, %r1432, 4;
	add.s64 	%rd16, %rd62, %rd63;
$L__BB7_157:
	membar.cta;
	ld.volatile.global.u32 	%r284, [%rd16];
	setp.eq.s32 	%p112, %r284, 0;
	@%p112 bra 	$L__BB7_157;
	and.b32  	%r1433, %r284, 1073741823;
	add.s32 	%r1805, %r1433, %r1805;
	setp.gt.s32 	%p113, %r284, -1;
	vote.sync.ballot.b32 	%r1803, %p113, %r1803;
	setp.gt.u32 	%p115, %r1802, 1;
	and.pred  	%p116, %p113, %p115;
	mov.u32 	%r1802, %r283;
	@%p116 bra 	$L__BB7_156;
	ld.shared.u64 	%rd238, [%r279];
$L__BB7_160:
	ld.param.u64 	%rd230, [_ZN3cub18CUB_300001_SM_10006detail10radix_sort29DeviceRadixSortOnesweepKernelINS1_5radix10policy_hubIiNS0_8NullTypeEyE10Policy1000ELNS0_9SortOrderE0EiS6_yiiNS1_21identity_decomposer_tEEEvPT5_SC_PT3_PKSD_PT1_PKSH_PT2_PKSL_T4_iiT6__param_0];
	or.b32  	%r1434, %r1805, -2147483648;
	cvta.to.global.u64 	%rd64, %rd230;
	shl.b32 	%r1435, %r3, 8;
	add.s32 	%r1436, %r1435, %r1;
	mul.wide.s32 	%rd65, %r1436, 4;
	add.s64 	%rd66, %rd64, %rd65;
	st.volatile.global.u32 	[%rd66], %r1434;
	sub.s32 	%r1437, %r1805, %r1759;
	cvt.s64.s32 	%rd67, %r1437;
	add.s64 	%rd68, %rd238, %rd67;
	st.shared.u64 	[%r279], %rd68;
$L__BB7_161:
	ld.param.u32 	%r1711, [_ZN3cub18CUB_300001_SM_10006detail10radix_sort29DeviceRadixSortOnesweepKernelINS1_5radix10policy_hubIiNS0_8NullTypeEyE10Policy1000ELNS0_9SortOrderE0EiS6_yiiNS1_21identity_decomposer_tEEEvPT5_SC_PT3_PKSD_PT1_PKSH_PT2_PKSL_T4_iiT6__param_8];
	ld.param.u64 	%rd233, [_ZN3cub18CUB_300001_SM_10006detail10radix_sort29DeviceRadixSortOnesweepKernelINS1_5radix10policy_hubIiNS0_8NullTypeEyE10Policy1000ELNS0_9SortOrderE0EiS6_yiiNS1_21identity_decomposer_tEEEvPT5_SC_PT3_PKSD_PT1_PKSH_PT2_PKSL_T4_iiT6__param_2];
	setp.gt.u32 	%p117, %r1, 255;
	mad.lo.s32 	%r288, %r3, 7296, 7296;
	setp.lt.s32 	%p118, %r288, %r1711;
	setp.eq.s64 	%p119, %rd233, 0;
	or.pred  	%p120, %p119, %p118;
	or.pred  	%p121, %p117, %p120;
	@%p121 bra 	$L__BB7_163;
	ld.param.u64 	%rd234, [_ZN3cub18CUB_300001_SM_10006detail10radix_sort29DeviceRadixSortOnesweepKernelINS1_5radix10policy_hubIiNS0_8NullTypeEyE10Policy1000ELNS0_9SortOrderE0EiS6_yiiNS1_21identity_decomposer_tEEEvPT5_SC_PT3_PKSD_PT1_PKSH_PT2_PKSL_T4_iiT6__param_2];
	ld.shared.u64 	%rd69, [%r279];
	cvt.s64.s32 	%rd70, %r1759;
	cvt.s64.s32 	%rd71, %r163;
	add.s64 	%rd72, %rd71, %rd70;
	add.s64 	%rd73, %rd72, %rd69;
	cvta.to.global.u64 	%rd74, %rd234;
	shl.b64 	%rd75, %rd7, 3;
	add.s64 	%rd76, %rd74, %rd75;
	st.global.u64 	[%rd76], %rd73;
$L__BB7_163:
	ld.param.u32 	%r1712, [_ZN3cub18CUB_300001_SM_10006detail10radix_sort29DeviceRadixSortOnesweepKernelINS1_5radix10policy_hubIiNS0_8NullTypeEyE10Policy1000ELNS0_9SortOrderE0EiS6_yiiNS1_21identity_decomposer_tEEEvPT5_SC_PT3_PKSD_PT1_PKSH_PT2_PKSL_T4_iiT6__param_8];
	shl.b32 	%r1438, %r1, 2;
	add.s32 	%r289, %r551, %r1438;
	setp.gt.s32 	%p122, %r288, %r1712;
	bar.sync 	0;
	@%p122 bra 	$L__BB7_165;
	ld.shared.u32 	%r1440, [%r289];
	shr.u32 	%r1441, %r1440, %r293;
	and.b32  	%r1442, %r1441, %r82;
	shl.b32 	%r1443, %r1442, 3;
	add.s32 	%r1445, %r551, 29184;
	add.s32 	%r1446, %r1445, %r1443;
	ld.shared.u64 	%rd77, [%r1446];
	add.s64 	%rd78, %rd77, %rd7;
	xor.b32  	%r1447, %r1440, -2147483648;
	shl.b64 	%rd79, %rd78, 2;
	add.s64 	%rd80, %rd1, %rd79;
	st.global.u32 	[%rd80], %r1447;
	bar.warp.sync 	-1;
	ld.shared.u32 	%r1448, [%r289+1536];
	shr.u32 	%r1449, %r1448, %r293;
	and.b32  	%r1450, %r1449, %r82;
	shl.b32 	%r1451, %r1450, 3;
	add.s32 	%r1452, %r1445, %r1451;
	ld.shared.u64 	%rd81, [%r1452];
	add.s64 	%rd82, %rd81, %rd7;
	xor.b32  	%r1453, %r1448, -2147483648;
	shl.b64 	%rd83, %rd82, 2;
	add.s64 	%rd84, %rd1, %rd83;
	st.global.u32 	[%rd84+1536], %r1453;
	bar.warp.sync 	-1;
	ld.shared.u32 	%r1454, [%r289+3072];
	shr.u32 	%r1455, %r1454, %r293;
	and.b32  	%r1456, %r1455, %r82;
	shl.b32 	%r1457, %r1456, 3;
	add.s32 	%r1458, %r1445, %r1457;
	ld.shared.u64 	%rd85, [%r1458];
	add.s64 	%rd86, %rd85, %rd7;
	xor.b32  	%r1459, %r1454, -2147483648;
	shl.b64 	%rd87, %rd86, 2;
	add.s64 	%rd88, %rd1, %rd87;
	st.global.u32 	[%rd88+3072], %r1459;
	bar.warp.sync 	-1;
	ld.shared.u32 	%r1460, [%r289+4608];
	shr.u32 	%r1461, %r1460, %r293;
	and.b32  	%r1462, %r1461, %r82;
	shl.b32 	%r1463, %r1462, 3;
	add.s32 	%r1464, %r1445, %r1463;
	ld.shared.u64 	%rd89, [%r1464];
	add.s64 	%rd90, %rd89, %rd7;
	xor.b32  	%r1465, %r1460, -2147483648;
	shl.b64 	%rd91, %rd90, 2;
	add.s64 	%rd92, %rd1, %rd91;
	st.global.u32 	[%rd92+4608], %r1465;
	bar.warp.sync 	-1;
	ld.shared.u32 	%r1466, [%r289+6144];
	shr.u32 	%r1467, %r1466, %r293;
	and.b32  	%r1468, %r1467, %r82;
	shl.b32 	%r1469, %r1468, 3;
	add.s32 	%r1470, %r1445, %r1469;
	ld.shared.u64 	%rd93, [%r1470];
	add.s64 	%rd94, %rd93, %rd7;
	xor.b32  	%r1471, %r1466, -2147483648;
	shl.b64 	%rd95, %rd94, 2;
	add.s64 	%rd96, %rd1, %rd95;
	st.global.u32 	[%rd96+6144], %r1471;
	bar.warp.sync 	-1;
	ld.shared.u32 	%r1472, [%r289+7680];
	shr.u32 	%r1473, %r1472, %r293;
	and.b32  	%r1474, %r1473, %r82;
	shl.b32 	%r1475, %r1474, 3;
	add.s32 	%r1476, %r1445, %r1475;
	ld.shared.u64 	%rd97, [%r1476];
	add.s64 	%rd98, %rd97, %rd7;
	xor.b32  	%r1477, %r1472, -2147483648;
	shl.b64 	%rd99, %rd98, 2;
	add.s64 	%rd100, %rd1, %rd99;
	st.global.u32 	[%rd100+7680], %r1477;
	bar.warp.sync 	-1;
	ld.shared.u32 	%r1478, [%r289+9216];
	shr.u32 	%r1479, %r1478, %r293;
	and.b32  	%r1480, %r1479, %r82;
	shl.b32 	%r1481, %r1480, 3;
	add.s32 	%r1482, %r1445, %r1481;
	ld.shared.u64 	%rd101, [%r1482];
	add.s64 	%rd102, %rd101, %rd7;
	xor.b32  	%r1483, %r1478, -2147483648;
	shl.b64 	%rd103, %rd102, 2;
	add.s64 	%rd104, %rd1, %rd103;
	st.global.u32 	[%rd104+9216], %r1483;
	bar.warp.sync 	-1;
	ld.shared.u32 	%r1484, [%r289+10752];
	shr.u32 	%r1485, %r1484, %r293;
	and.b32  	%r1486, %r1485, %r82;
	shl.b32 	%r1487, %r1486, 3;
	add.s32 	%r1488, %r1445, %r1487;
	ld.shared.u64 	%rd105, [%r1488];
	add.s64 	%rd106, %rd105, %rd7;
	xor.b32  	%r1489, %r1484, -2147483648;
	shl.b64 	%rd107, %rd106, 2;
	add.s64 	%rd108, %rd1, %rd107;
	st.global.u32 	[%rd108+10752], %r1489;
	bar.warp.sync 	-1;
	ld.shared.u32 	%r1490, [%r289+12288];
	shr.u32 	%r1491, %r1490, %r293;
	and.b32  	%r1492, %r1491, %r82;
	shl.b32 	%r1493, %r1492, 3;
	add.s32 	%r1494, %r1445, %r1493;
	ld.shared.u64 	%rd109, [%r1494];
	add.s64 	%rd110, %rd109, %rd7;
	xor.b32  	%r1495, %r1490, -2147483648;
	shl.b64 	%rd111, %rd110, 2;
	add.s64 	%rd112, %rd1, %rd111;
	st.global.u32 	[%rd112+12288], %r1495;
	bar.warp.sync 	-1;
	ld.shared.u32 	%r1496, [%r289+13824];
	shr.u32 	%r1497, %r1496, %r293;
	and.b32  	%r1498, %r1497, %r82;
	shl.b32 	%r1499, %r1498, 3;
	add.s32 	%r1500, %r1445, %r1499;
	ld.shared.u64 	%rd113, [%r1500];
	add.s64 	%rd114, %rd113, %rd7;
	xor.b32  	%r1501, %r1496, -2147483648;
	shl.b64 	%rd115, %rd114, 2;
	add.s64 	%rd116, %rd1, %rd115;
	st.global.u32 	[%rd116+13824], %r1501;
	bar.warp.sync 	-1;
	ld.shared.u32 	%r1502, [%r289+15360];
	shr.u32 	%r1503, %r1502, %r293;
	and.b32  	%r1504, %r1503, %r82;
	shl.b32 	%r1505, %r1504, 3;
	add.s32 	%r1506, %r1445, %r1505;
	ld.shared.u64 	%rd117, [%r1506];
	add.s64 	%rd118, %rd117, %rd7;
	xor.b32  	%r1507, %r1502, -2147483648;
	shl.b64 	%rd119, %rd118, 2;
	add.s64 	%rd120, %rd1, %rd119;
	st.global.u32 	[%rd120+15360], %r1507;
	bar.warp.sync 	-1;
	ld.shared.u32 	%r1508, [%r289+16896];
	shr.u32 	%r1509, %r1508, %r293;
	and.b32  	%r1510, %r1509, %r82;
	shl.b32 	%r1511, %r1510, 3;
	add.s32 	%r1512, %r1445, %r1511;
	ld.shared.u64 	%rd121, [%r1512];
	add.s64 	%rd122, %rd121, %rd7;
	xor.b32  	%r1513, %r1508, -2147483648;
	shl.b64 	%rd123, %rd122, 2;
	add.s64 	%rd124, %rd1, %rd123;
	st.global.u32 	[%rd124+16896], %r1513;
	bar.warp.sync 	-1;
	ld.shared.u32 	%r1514, [%r289+18432];
	shr.u32 	%r1515, %r1514, %r293;
	and.b32  	%r1516, %r1515, %r82;
	shl.b32 	%r1517, %r1516, 3;
	add.s32 	%r1518, %r1445, %r1517;
	ld.shared.u64 	%rd125, [%r1518];
	add.s64 	%rd126, %rd125, %rd7;
	xor.b32  	%r1519, %r1514, -2147483648;
	shl.b64 	%rd127, %rd126, 2;
	add.s64 	%rd128, %rd1, %rd127;
	st.global.u32 	[%rd128+18432], %r1519;
	bar.warp.sync 	-1;
	ld.shared.u32 	%r1520, [%r289+19968];
	shr.u32 	%r1521, %r1520, %r293;
	and.b32  	%r1522, %r1521, %r82;
	shl.b32 	%r1523, %r1522, 3;
	add.s32 	%r1524, %r1445, %r1523;
	ld.shared.u64 	%rd129, [%r1524];
	add.s64 	%rd130, %rd129, %rd7;
	xor.b32  	%r1525, %r1520, -2147483648;
	shl.b64 	%rd131, %rd130, 2;
	add.s64 	%rd132, %rd1, %rd131;
	st.global.u32 	[%rd132+19968], %r1525;
	bar.warp.sync 	-1;
	ld.shared.u32 	%r1526, [%r289+21504];
	shr.u32 	%r1527, %r1526, %r293;
	and.b32  	%r1528, %r1527, %r82;
	shl.b32 	%r1529, %r1528, 3;
	add.s32 	%r1530, %r1445, %r1529;
	ld.shared.u64 	%rd133, [%r1530];
	add.s64 	%rd134, %rd133, %rd7;
	xor.b32  	%r1531, %r1526, -2147483648;
	shl.b64 	%rd135, %rd134, 2;
	add.s64 	%rd136, %rd1, %rd135;
	st.global.u32 	[%rd136+21504], %r1531;
	bar.warp.sync 	-1;
	ld.shared.u32 	%r1532, [%r289+23040];
	shr.u32 	%r1533, %r1532, %r293;
	and.b32  	%r1534, %r1533, %r82;
	shl.b32 	%r1535, %r1534, 3;
	add.s32 	%r1536, %r1445, %r1535;
	ld.shared.u64 	%rd137, [%r1536];
	add.s64 	%rd138, %rd137, %rd7;
	xor.b32  	%r1537, %r1532, -2147483648;
	shl.b64 	%rd139, %rd138, 2;
	add.s64 	%rd140, %rd1, %rd139;
	st.global.u32 	[%rd140+23040], %r1537;
	bar.warp.sync 	-1;
	ld.shared.u32 	%r1538, [%r289+24576];
	shr.u32 	%r1539, %r1538, %r293;
	and.b32  	%r1540, %r1539, %r82;
	shl.b32 	%r1541, %r1540, 3;
	add.s32 	%r1542, %r1445, %r1541;
	ld.shared.u64 	%rd141, [%r1542];
	add.s64 	%rd142, %rd141, %rd7;
	xor.b32  	%r1543, %r1538, -2147483648;
	shl.b64 	%rd143, %rd142, 2;
	add.s64 	%rd144, %rd1, %rd143;
	st.global.u32 	[%rd144+24576], %r1543;
	bar.warp.sync 	-1;
	ld.shared.u32 	%r1544, [%r289+26112];
	shr.u32 	%r1545, %r1544, %r293;
	and.b32  	%r1546, %r1545, %r82;
	shl.b32 	%r1547, %r1546, 3;
	add.s32 	%r1548, %r1445, %r1547;
	ld.shared.u64 	%rd145, [%r1548];
	add.s64 	%rd146, %rd145, %rd7;
	xor.b32  	%r1549, %r1544, -2147483648;
	shl.b64 	%rd147, %rd146, 2;
	add.s64 	%rd148, %rd1, %rd147;
	st.global.u32 	[%rd148+26112], %r1549;
	bar.warp.sync 	-1;
	ld.shared.u32 	%r1550, [%r289+27648];
	shr.u32 	%r1551, %r1550, %r293;
	and.b32  	%r1552, %r1551, %r82;
	shl.b32 	%r1553, %r1552, 3;
	add.s32 	%r1554, %r1445, %r1553;
	ld.shared.u64 	%rd149, [%r1554];
	add.s64 	%rd150, %rd149, %rd7;
	xor.b32  	%r1555, %r1550, -2147483648;
	shl.b64 	%rd151, %rd150, 2;
	add.s64 	%rd152, %rd1, %rd151;
	st.global.u32 	[%rd152+27648], %r1555;
	bar.warp.sync 	-1;
	bra.uni 	$L__BB7_204;
$L__BB7_165:
	ld.param.u32 	%r1713, [_ZN3cub18CUB_300001_SM_10006detail10radix_sort29DeviceRadixSortOnesweepKernelINS1_5radix10policy_hubIiNS0_8NullTypeEyE10Policy1000ELNS0_9SortOrderE0EiS6_yiiNS1_21identity_decomposer_tEEEvPT5_SC_PT3_PKSD_PT1_PKSH_PT2_PKSL_T4_iiT6__param_8];
	mad.lo.s32 	%r290, %r3, -7296, %r1713;
	setp.ge.s32 	%p123, %r1, %r290;
	@%p123 bra 	$L__BB7_167;
	ld.shared.u32 	%r1556, [%r289];
	shr.u32 	%r1557, %r1556, %r293;
	and.b32  	%r1558, %r1557, %r82;
	shl.b32 	%r1559, %r1558, 3;
	add.s32 	%r1561, %r551, %r1559;
	ld.shared.u64 	%rd153, [%r1561+29184];
	xor.b32  	%r1562, %r1556, -2147483648;
	add.s64 	%rd154, %rd153, %rd7;
	shl.b64 	%rd155, %rd154, 2;
	add.s64 	%rd156, %rd1, %rd155;
	st.global.u32 	[%rd156], %r1562;
$L__BB7_167:
	bar.warp.sync 	-1;
	add.s32 	%r1563, %r1, 384;
	setp.ge.s32 	%p124, %r1563, %r290;
	@%p124 bra 	$L__BB7_169;
	ld.shared.u32 	%r1564, [%r289+1536];
	shr.u32 	%r1565, %r1564, %r293;
	and.b32  	%r1566, %r1565, %r82;
	shl.b32 	%r1567, %r1566, 3;
	add.s32 	%r1569, %r551, %r1567;
	ld.shared.u64 	%rd157, [%r1569+29184];
	xor.b32  	%r1570, %r1564, -2147483648;
	add.s64 	%rd158, %rd157, %rd7;
	shl.b64 	%rd159, %rd158, 2;
	add.s64 	%rd160, %rd1, %rd159;
	st.global.u32 	[%rd160+1536], %r1570;
$L__BB7_169:
	bar.warp.sync 	-1;
	add.s32 	%r1571, %r1, 768;
	setp.ge.s32 	%p125, %r1571, %r290;
	@%p125 bra 	$L__BB7_171;
	ld.shared.u32 	%r1572, [%r289+3072];
	shr.u32 	%r1573, %r1572, %r293;
	and.b32  	%r1574, %r1573, %r82;
	shl.b32 	%r1575, %r1574, 3;
	add.s32 	%r1577, %r551, %r1575;
	ld.shared.u64 	%rd161, [%r1577+29184];
	xor.b32  	%r1578, %r1572, -2147483648;
	add.s64 	%rd162, %rd161, %rd7;
	shl.b64 	%rd163, %rd162, 2;
	add.s64 	%rd164, %rd1, %rd163;
	st.global.u32 	[%rd164+3072], %r1578;
$L__BB7_171:
	bar.warp.sync 	-1;
	add.s32 	%r1579, %r1, 1152;
	setp.ge.s32 	%p126, %r1579, %r290;
	@%p126 bra 	$L__BB7_173;
	ld.shared.u32 	%r1580, [%r289+4608];
	shr.u32 	%r1581, %r1580, %r293;
	and.b32  	%r1582, %r1581, %r82;
	shl.b32 	%r1583, %r1582, 3;
	add.s32 	%r1585, %r551, %r1583;
	ld.shared.u64 	%rd165, [%r1585+29184];
	xor.b32  	%r1586, %r1580, -2147483648;
	add.s64 	%rd166, %rd165, %rd7;
	shl.b64 	%rd167, %rd166, 2;
	add.s64 	%rd168, %rd1, %rd167;
	st.global.u32 	[%rd168+4608], %r1586;
$L__BB7_173:
	bar.warp.sync 	-1;
	add.s32 	%r1587, %r1, 1536;
	setp.ge.s32 	%p127, %r1587, %r290;
	@%p127 bra 	$L__BB7_175;
	ld.shared.u32 	%r1588, [%r289+6144];
	shr.u32 	%r1589, %r1588, %r293;
	and.b32  	%r1590, %r1589, %r82;
	shl.b32 	%r1591, %r1590, 3;
	add.s32 	%r1593, %r551, %r1591;
	ld.shared.u64 	%rd169, [%r1593+29184];
	xor.b32  	%r1594, %r1588, -2147483648;
	add.s64 	%rd170, %rd169, %rd7;
	shl.b64 	%rd171, %rd170, 2;
	add.s64 	%rd172, %rd1, %rd171;
	st.global.u32 	[%rd172+6144], %r1594;
$L__BB7_175:
	bar.warp.sync 	-1;
	add.s32 	%r1595, %r1, 1920;
	setp.ge.s32 	%p128, %r1595, %r290;
	@%p128 bra 	$L__BB7_177;
	ld.shared.u32 	%r1596, [%r289+7680];
	shr.u32 	%r1597, %r1596, %r293;
	and.b32  	%r1598, %r1597, %r82;
	shl.b32 	%r1599, %r1598, 3;
	add.s32 	%r1601, %r551, %r1599;
	ld.shared.u64 	%rd173, [%r1601+29184];
	xor.b32  	%r1602, %r1596, -2147483648;
	add.s64 	%rd174, %rd173, %rd7;
	shl.b64 	%rd175, %rd174, 2;
	add.s64 	%rd176, %rd1, %rd175;
	st.global.u32 	[%rd176+7680], %r1602;
$L__BB7_177:
	bar.warp.sync 	-1;
	add.s32 	%r1603, %r1, 2304;
	setp.ge.s32 	%p129, %r1603, %r290;
	@%p129 bra 	$L__BB7_179;
	ld.shared.u32 	%r1604, [%r289+9216];
	shr.u32 	%r1605, %r1604, %r293;
	and.b32  	%r1606, %r1605, %r82;
	shl.b32 	%r1607, %r1606, 3;
	add.s32 	%r1609, %r551, %r1607;
	ld.shared.u64 	%rd177, [%r1609+29184];
	xor.b32  	%r1610, %r1604, -2147483648;
	add.s64 	%rd178, %rd177, %rd7;
	shl.b64 	%rd179, %rd178, 2;
	add.s64 	%rd180, %rd1, %rd179;
	st.global.u32 	[%rd180+9216], %r1610;
$L__BB7_179:
	bar.warp.sync 	-1;
	add.s32 	%r1611, %r1, 2688;
	setp.ge.s32 	%p130, %r1611, %r290;
	@%p130 bra 	$L__BB7_181;
	ld.shared.u32 	%r1612, [%r289+10752];
	shr.u32 	%r1613, %r1612, %r293;
	and.b32  	%r1614, %r1613, %r82;
	shl.b32 	%r1615, %r1614, 3;
	add.s32 	%r1617, %r551, %r1615;
	ld.shared.u64 	%rd181, [%r1617+29184];
	xor.b32  	%r1618, %r1612, -2147483648;
	add.s64 	%rd182, %rd181, %rd7;
	shl.b64 	%rd183, %rd182, 2;
	add.s64 	%rd184, %rd1, %rd183;
	st.global.u32 	[%rd184+10752], %r1618;
$L__BB7_181:
	bar.warp.sync 	-1;
	or.b32  	%r1619, %r1, 3072;
	setp.ge.s32 	%p131, %r1619, %r290;
	@%p131 bra 	$L__BB7_183;
	ld.shared.u32 	%r1620, [%r289+12288];
	shr.u32 	%r1621, %r1620, %r293;
	and.b32  	%r1622, %r1621, %r82;
	shl.b32 	%r1623, %r1622, 3;
	add.s32 	%r1625, %r551, %r1623;
	ld.shared.u64 	%rd185, [%r1625+29184];
	xor.b32  	%r1626, %r1620, -2147483648;
	add.s64 	%rd186, %rd185, %rd7;
	shl.b64 	%rd187, %rd186, 2;
	add.s64 	%rd188, %rd1, %rd187;
	st.global.u32 	[%rd188+12288], %r1626;
$L__BB7_183:
	bar.warp.sync 	-1;
	add.s32 	%r1627, %r1, 3456;
	setp.ge.s32 	%p132, %r1627, %r290;
	@%p132 bra 	$L__BB7_185;
	ld.shared.u32 	%r1628, [%r289+13824];
	shr.u32 	%r1629, %r1628, %r293;
	and.b32  	%r1630, %r1629, %r82;
	shl.b32 	%r1631, %r1630, 3;
	add.s32 	%r1633, %r551, %r1631;
	ld.shared.u64 	%rd189, [%r1633+29184];
	xor.b32  	%r1634, %r1628, -2147483648;
	add.s64 	%rd190, %rd189, %rd7;
	shl.b64 	%rd191, %rd190, 2;
	add.s64 	%rd192, %rd1, %rd191;
	st.global.u32 	[%rd192+13824], %r1634;
$L__BB7_185:
	bar.warp.sync 	-1;
	add.s32 	%r1635, %r1, 3840;
	setp.ge.s32 	%p133, %r1635, %r290;
	@%p133 bra 	$L__BB7_187;
	ld.shared.u32 	%r1636, [%r289+15360];
	shr.u32 	%r1637, %r1636, %r293;
	and.b32  	%r1638, %r1637, %r82;
	shl.b32 	%r1639, %r1638, 3;
	add.s32 	%r1641, %r551, %r1639;
	ld.shared.u64 	%rd193, [%r1641+29184];
	xor.b32  	%r1642, %r1636, -2147483648;
	add.s64 	%rd194, %rd193, %rd7;
	shl.b64 	%rd195, %rd194, 2;
	add.s64 	%rd196, %rd1, %rd195;
	st.global.u32 	[%rd196+15360], %r1642;
$L__BB7_187:
	bar.warp.sync 	-1;
	add.s32 	%r1643, %r1, 4224;
	setp.ge.s32 	%p134, %r1643, %r290;
	@%p134 bra 	$L__BB7_189;
	ld.shared.u32 	%r1644, [%r289+16896];
	shr.u32 	%r1645, %r1644, %r293;
	and.b32  	%r1646, %r1645, %r82;
	shl.b32 	%r1647, %r1646, 3;
	add.s32 	%r1649, %r551, %r1647;
	ld.shared.u64 	%rd197, [%r1649+29184];
	xor.b32  	%r1650, %r1644, -2147483648;
	add.s64 	%rd198, %rd197, %rd7;
	shl.b64 	%rd199, %rd198, 2;
	add.s64 	%rd200, %rd1, %rd199;
	st.global.u32 	[%rd200+16896], %r1650;
$L__BB7_189:
	bar.warp.sync 	-1;
	add.s32 	%r1651, %r1, 4608;
	setp.ge.s32 	%p135, %r1651, %r290;
	@%p135 bra 	$L__BB7_191;
	ld.shared.u32 	%r1652, [%r289+18432];
	shr.u32 	%r1653, %r1652, %r293;
	and.b32  	%r1654, %r1653, %r82;
	shl.b32 	%r1655, %r1654, 3;
	add.s32 	%r1657, %r551, %r1655;
	ld.shared.u64 	%rd201, [%r1657+29184];
	xor.b32  	%r1658, %r1652, -2147483648;
	add.s64 	%rd202, %rd201, %rd7;
	shl.b64 	%rd203, %rd202, 2;
	add.s64 	%rd204, %rd1, %rd203;
	st.global.u32 	[%rd204+18432], %r1658;
$L__BB7_191:
	bar.warp.sync 	-1;
	add.s32 	%r1659, %r1, 4992;
	setp.ge.s32 	%p136, %r1659, %r290;
	@%p136 bra 	$L__BB7_193;
	ld.shared.u32 	%r1660, [%r289+19968];
	shr.u32 	%r1661, %r1660, %r293;
	and.b32  	%r1662, %r1661, %r82;
	shl.b32 	%r1663, %r1662, 3;
	add.s32 	%r1665, %r551, %r1663;
	ld.shared.u64 	%rd205, [%r1665+29184];
	xor.b32  	%r1666, %r1660, -2147483648;
	add.s64 	%rd206, %rd205, %rd7;
	shl.b64 	%rd207, %rd206, 2;
	add.s64 	%rd208, %rd1, %rd207;
	st.global.u32 	[%rd208+19968], %r1666;
$L__BB7_193:
	bar.warp.sync 	-1;
	add.s32 	%r1667, %r1, 5376;
	setp.ge.s32 	%p137, %r1667, %r290;
	@%p137 bra 	$L__BB7_195;
	ld.shared.u32 	%r1668, [%r289+21504];
	shr.u32 	%r1669, %r1668, %r293;
	and.b32  	%r1670, %r1669, %r82;
	shl.b32 	%r1671, %r1670, 3;
	add.s32 	%r1673, %r551, %r1671;
	ld.shared.u64 	%rd209, [%r1673+29184];
	xor.b32  	%r1674, %r1668, -2147483648;
	add.s64 	%rd210, %rd209, %rd7;
	shl.b64 	%rd211, %rd210, 2;
	add.s64 	%rd212, %rd1, %rd211;
	st.global.u32 	[%rd212+21504], %r1674;
$L__BB7_195:
	bar.warp.sync 	-1;
	add.s32 	%r1675, %r1, 5760;
	setp.ge.s32 	%p138, %r1675, %r290;
	@%p138 bra 	$L__BB7_197;
	ld.shared.u32 	%r1676, [%r289+23040];
	shr.u32 	%r1677, %r1676, %r293;
	and.b32  	%r1678, %r1677, %r82;
	shl.b32 	%r1679, %r1678, 3;
	add.s32 	%r1681, %r551, %r1679;
	ld.shared.u64 	%rd213, [%r1681+29184];
	xor.b32  	%r1682, %r1676, -2147483648;
	add.s64 	%rd214, %rd213, %rd7;
	shl.b64 	%rd215, %rd214, 2;
	add.s64 	%rd216, %rd1, %rd215;
	st.global.u32 	[%rd216+23040], %r1682;
$L__BB7_197:
	bar.warp.sync 	-1;
	or.b32  	%r1683, %r1, 6144;
	setp.ge.s32 	%p139, %r1683, %r290;
	@%p139 bra 	$L__BB7_199;
	ld.shared.u32 	%r1684, [%r289+24576];
	shr.u32 	%r1685, %r1684, %r293;
	and.b32  	%r1686, %r1685, %r82;
	shl.b32 	%r1687, %r1686, 3;
	add.s32 	%r1689, %r551, %r1687;
	ld.shared.u64 	%rd217, [%r1689+29184];
	xor.b32  	%r1690, %r1684, -2147483648;
	add.s64 	%rd218, %rd217, %rd7;
	shl.b64 	%rd219, %rd218, 2;
	add.s64 	%rd220, %rd1, %rd219;
	st.global.u32 	[%rd220+24576], %r1690;
$L__BB7_199:
	bar.warp.sync 	-1;
	add.s32 	%r1691, %r1, 6528;
	setp.ge.s32 	%p140, %r1691, %r290;
	@%p140 bra 	$L__BB7_201;
	ld.shared.u32 	%r1692, [%r289+26112];
	shr.u32 	%r1693, %r1692, %r293;
	and.b32  	%r1694, %r1693, %r82;
	shl.b32 	%r1695, %r1694, 3;
	add.s32 	%r1697, %r551, %r1695;
	ld.shared.u64 	%rd221, [%r1697+29184];
	xor.b32  	%r1698, %r1692, -2147483648;
	add.s64 	%rd222, %rd221, %rd7;
	shl.b64 	%rd223, %rd222, 2;
	add.s64 	%rd224, %rd1, %rd223;
	st.global.u32 	[%rd224+26112], %r1698;
$L__BB7_201:
	bar.warp.sync 	-1;
	add.s32 	%r1699, %r1, 6912;
	ld.shared.u32 	%r291, [%r289+27648];
	shr.u32 	%r1700, %r291, %r293;
	and.b32  	%r1701, %r1700, %r82;
	shl.b32 	%r1702, %r1701, 3;
	add.s32 	%r1704, %r551, %r1702;
	ld.shared.u64 	%rd225, [%r1704+29184];
	add.s64 	%rd19, %rd225, %rd7;
	setp.ge.s32 	%p141, %r1699, %r290;
	@%p141 bra 	$L__BB7_203;
	xor.b32  	%r1705, %r291, -2147483648;
	shl.b64 	%rd226, %rd19, 2;
	add.s64 	%rd227, %rd1, %rd226;
	st.global.u32 	[%rd227+27648], %r1705;
$L__BB7_203:
	bar.warp.sync 	-1;
$L__BB7_204:
	ret;

}


// ===== COMPILED SASS (sm_100) =====

	.target	sm_100

	.elftype	@"ET_EXEC"


//--------------------- .note.nv.tkinfo           --------------------------
	.section	.note.nv.tkinfo,"",@"SHT_NOTE"
	.sectionflags	@"SHF_NOTE_NV_TKINFO"
	.tkinfo
        /*0018*/ 	.word	0x00000002
        /*0030*/ 	.string	""
        /*0030*/ 	.string	"ptxas"
        /*0030*/ 	.string	"Cuda compilation tools, release 13.0, V13.0.88"
        /*0030*/ 	.string	"Build cuda_13.0.r13.0/compiler.36424714_0"
        /*0030*/ 	.string	"-arch sm_100 -m 64 "



//--------------------- .note.nv.cuinfo           --------------------------
	.section	.note.nv.cuinfo,"",@"SHT_NOTE"
	.sectionflags	@"SHF_NOTE_NV_CUINFO"
        /*0018*/ 	.short	0x0002
        /*001a*/ 	.short	0x0064
        /*001c*/ 	.short	0x0082
	.zero		2


//--------------------- .nv.info                  --------------------------
	.section	.nv.info,"",@"SHT_CUDA_INFO"
	.align	4


	//----- nvinfo : EIATTR_REGCOUNT
	.align		4
        /*0000*/ 	.byte	0x04, 0x2f
        /*0002*/ 	.short	(.L_46 - .L_45)
	.align		4
.L_45:
        /*0004*/ 	.word	index@(_ZN3cub18CUB_300001_SM_10006detail11EmptyKernelIvEEvv)
        /*0008*/ 	.word	0x00000004


	//----- nvinfo : EIATTR_FRAME_SIZE
	.align		4
.L_46:
        /*000c*/ 	.byte	0x04, 0x11
        /*000e*/ 	.short	(.L_48 - .L_47)
	.align		4
.L_47:
        /*0010*/ 	.word	index@(_ZN3cub18CUB_300001_SM_10006detail11EmptyKernelIvEEvv)
        /*0014*/ 	.word	0x00000000


	//----- nvinfo : EIATTR_REGCOUNT
	.align		4
.L_48:
        /*0018*/ 	.byte	0x04, 0x2f
        /*001a*/ 	.short	(.L_50 - .L_49)
	.align		4
.L_49:
        /*001c*/ 	.word	index@(_ZN3cub18CUB_300001_SM_10006detail8for_each13static_kernelINS2_12policy_hub_t12policy_500_tEmN6thrust24THRUST_300001_SM_1000_NS8cuda_cub20__uninitialized_fill7functorINS7_10device_ptrIiEEiEEEEvT0_T1_)
        /*0020*/ 	.word	0x00000008


	//----- nvinfo : EIATTR_FRAME_SIZE
	.align		4
.L_50:
        /*0024*/ 	.byte	0x04, 0x11
        /*0026*/ 	.short	(.L_52 - .L_51)
	.align		4
.L_51:
        /*0028*/ 	.word	index@(_ZN3cub18CUB_300001_SM_10006detail8for_each13static_kernelINS2_12policy_hub_t12policy_500_tEmN6thrust24THRUST_300001_SM_1000_NS8cuda_cub20__uninitialized_fill7functorINS7_10device_ptrIiEEiEEEEvT0_T1_)
        /*002c*/ 	.word	0x00000000


	//----- nvinfo : EIATTR_REGCOUNT
	.align		4
.L_52:
        /*0030*/ 	.byte	0x04, 0x2f
        /*0032*/ 	.short	(.L_54 - .L_53)
	.align		4
.L_53:
        /*0034*/ 	.word	index@(_ZN3cub18CUB_300001_SM_10006detail9transform16transform_kernelINS2_10policy_hubILb1EN4cuda3std3__45tupleIJN6thrust24THRUST_300001_SM_1000_NS17counting_iteratorIiNSA_11use_defaultESC_SC_EEEEEE10policy1000Ei4RandNSA_6detail15normal_iteratorINSA_10device_ptrIiEEEEJSD_EEEvT0_iT1_T2_DpNS2_10kernel_argIT3_EE)
        /*0038*/ 	.word	0x00000020


	//----- nvinfo : EIATTR_FRAME_SIZE
	.align		4
.L_54:
        /*003c*/ 	.byte	0x04, 0x11
        /*003e*/ 	.short	(.L_56 - .L_55)
	.align		4
.L_55:
        /*0040*/ 	.word	index@($__internal_1_$__cuda_sm20_div_rn_f64_full)
        /*0044*/ 	.word	0x00000000


	//----- nvinfo : EIATTR_FRAME_SIZE
	.align		4
.L_56:
        /*0048*/ 	.byte	0x04, 0x11
        /*004a*/ 	.short	(.L_58 - .L_57)
	.align		4
.L_57:
        /*004c*/ 	.word	index@(_ZN3cub18CUB_300001_SM_10006detail9transform16transform_kernelINS2_10policy_hubILb1EN4cuda3std3__45tupleIJN6thrust24THRUST_300001_SM_1000_NS17counting_iteratorIiNSA_11use_defaultESC_SC_EEEEEE10policy1000Ei4RandNSA_6detail15normal_iteratorINSA_10device_ptrIiEEEEJSD_EEEvT0_iT1_T2_DpNS2_10kernel_argIT3_EE)
        /*0050*/ 	.word	0x00000000


	//----- nvinfo : EIATTR_REGCOUNT
	.align		4
.L_58:
        /*0054*/ 	.byte	0x04, 0x2f
        /*0056*/ 	.short	(.L_60 - .L_59)
	.align		4
.L_59:
        /*0058*/ 	.word	index@(_ZN3cub18CUB_300001_SM_10006detail9transform16transform_kernelINS2_10policy_hubILb1EN4cuda3std3__45tupleIJN6thrust24THRUST_300001_SM_1000_NS17counting_iteratorIiNSA_11use_defaultESC_SC_EEEEEE10policy1000El4RandNSA_6detail15normal_iteratorINSA_10device_ptrIiEEEEJSD_EEEvT0_iT1_T2_DpNS2_10kernel_argIT3_EE)
        /*005c*/ 	.word	0x0000001e


	//----- nvinfo : EIATTR_FRAME_SIZE
	.align		4
.L_60:
        /*0060*/ 	.byte	0x04, 0x11
        /*0062*/ 	.short	(.L_62 - .L_61)
	.align		4
.L_61:
        /*0064*/ 	.word	index@($__internal_0_$__cuda_sm20_div_rn_f64_full)
        /*0068*/ 	.word	0x00000000


	//----- nvinfo : EIATTR_FRAME_SIZE
	.align		4
.L_62:
        /*006c*/ 	.byte	0x04, 0x11
        /*006e*/ 	.short	(.L_64 - .L_63)
	.align		4
.L_63:
        /*0070*/ 	.word	index@(_ZN3cub18CUB_300001_SM_10006detail9transform16transform_kernelINS2_10policy_hubILb1EN4cuda3std3__45tupleIJN6thrust24THRUST_300001_SM_1000_NS17counting_iteratorIiNSA_11use_defaultESC_SC_EEEEEE10policy1000El4RandNSA_6detail15normal_iteratorINSA_10device_ptrIiEEEEJSD_EEEvT0_iT1_T2_DpNS2_10kernel_argIT3_EE)
        /*0074*/ 	.word	0x00000000


	//----- nvinfo : EIATTR_REGCOUNT
	.align		4
.L_64:
        /*0078*/ 	.byte	0x04, 0x2f
        /*007a*/ 	.short	(.L_66 - .L_65)
	.align		4
.L_65:
        /*007c*/ 	.word	index@(_ZN3cub18CUB_300001_SM_10006detail10radix_sort31DeviceRadixSortSingleTileKernelINS1_5radix10policy_hubIiNS0_8NullTypeEyE10Policy1000ELNS0_9SortOrderE0EiS6_yNS1_21identity_decomposer_tEEEvPKT1_PSB_PKT2_PSF_T3_iiT4_)
        /*0080*/ 	.word	0x0000007f


	//----- nvinfo : EIATTR_FRAME_SIZE
	.align		4
.L_66:
        /*0084*/ 	.byte	0x04, 0x11
        /*0086*/ 	.short	(.L_68 - .L_67)
	.align		4
.L_67:
        /*0088*/ 	.word	index@(_ZN3cub18CUB_300001_SM_10006detail10radix_sort31DeviceRadixSortSingleTileKernelINS1_5radix10policy_hubIiNS0_8NullTypeEyE10Policy1000ELNS0_9SortOrderE0EiS6_yNS1_21identity_decomposer_tEEEvPKT1_PSB_PKT2_PSF_T3_iiT4_)
        /*008c*/ 	.word	0x00000000


	//----- nvinfo : EIATTR_REGCOUNT
	.align		4
.L_68:
        /*0090*/ 	.byte	0x04, 0x2f
        /*0092*/ 	.short	(.L_70 - .L_69)
	.align		4
.L_69:
        /*0094*/ 	.word	index@(_ZN3cub18CUB_300001_SM_10006detail10radix_sort30DeviceRadixSortHistogramKernelINS1_5radix10policy_hubIiNS0_8NullTypeEyE10Policy1000ELNS0_9SortOrderE0EiyNS1_21identity_decomposer_tEEEvPT2_PKT1_SB_iiT3_)
        /*0098*/ 	.word	0x00000020


	//----- nvinfo : EIATTR_FRAME_SIZE
	.align		4
.L_70:
        /*009c*/ 	.byte	0x04, 0x11
        /*009e*/ 	.short	(.L_72 - .L_71)
	.align		4
.L_71:
        /*00a0*/ 	.word	index@(_ZN3cub18CUB_300001_SM_10006detail10radix_sort30DeviceRadixSortHistogramKernelINS1_5radix10policy_hubIiNS0_8NullTypeEyE10Policy1000ELNS0_9SortOrderE0EiyNS1_21identity_decomposer_tEEEvPT2_PKT1_SB_iiT3_)
        /*00a4*/ 	.word	0x00000000


	//----- nvinfo : EIATTR_REGCOUNT
	.align		4
.L_72:
        /*00a8*/ 	.byte	0x04, 0x2f
        /*00aa*/ 	.short	(.L_74 - .L_73)
	.align		4
.L_73:
        /*00ac*/ 	.word	index@(_ZN3cub18CUB_300001_SM_10006detail10radix_sort33DeviceRadixSortExclusiveSumKernelINS1_5radix10policy_hubIiNS0_8NullTypeEyE10Policy1000EyEEvPT0_)
        /*00b0*/ 	.word	0x00000020


	//----- nvinfo : EIATTR_FRAME_SIZE
	.align		4
.L_74:
        /*00b4*/ 	.byte	0x04, 0x11
        /*00b6*/ 	.short	(.L_76 - .L_75)
	.align		4
.L_75:
        /*00b8*/ 	.word	index@(_ZN3cub18CUB_300001_SM_10006detail10radix_sort33DeviceRadixSortExclusiveSumKernelINS1_5radix10policy_hubIiNS0_8NullTypeEyE10Policy1000EyEEvPT0_)
        /*00bc*/ 	.word	0x00000000


	//----- nvinfo : EIATTR_REGCOUNT
	.align		4
.L_76:
        /*00c0*/ 	.byte	0x04, 0x2f
        /*00c2*/ 	.short	(.L_78 - .L_77)
	.align		4
.L_77:
        /*00c4*/ 	.word	index@(_ZN3cub18CUB_300001_SM_10006detail10radix_sort29DeviceRadixSortOnesweepKernelINS1_5radix10policy_hubIiNS0_8NullTypeEyE10Policy1000ELNS0_9SortOrderE0EiS6_yiiNS1_21identity_decomposer_tEEEvPT5_SC_PT3_PKSD_PT1_PKSH_PT2_PKSL_T4_iiT6_)
        /*00c8*/ 	.word	0x00000038


	//----- nvinfo : EIATTR_FRAME_SIZE
	.align		4
.L_78:
        /*00cc*/ 	.byte	0x04, 0x11
        /*00ce*/ 	.short	(.L_80 - .L_79)
	.align		4
.L_79:
        /*00d0*/ 	.word	index@(_ZN3cub18CUB_300001_SM_10006detail10radix_sort29DeviceRadixSortOnesweepKernelINS1_5radix10policy_hubIiNS0_8NullTypeEyE10Policy1000ELNS0_9SortOrderE0EiS6_yiiNS1_21identity_decomposer_tEEEvPT5_SC_PT3_PKSD_PT1_PKSH_PT2_PKSL_T4_iiT6_)
        /*00d4*/ 	.word	0x00000000


	//----- nvinfo : EIATTR_MIN_STACK_SIZE
	.align		4
.L_80:
        /*00d8*/ 	.byte	0x04, 0x12
        /*00da*/ 	.short	(.L_82 - .L_81)
	.align		4
.L_81:
        /*00dc*/ 	.word	index@(_ZN3cub18CUB_300001_SM_10006detail10radix_sort29DeviceRadixSortOnesweepKernelINS1_5radix10policy_hubIiNS0_8NullTypeEyE10Policy1000ELNS0_9SortOrderE0EiS6_yiiNS1_21identity_decomposer_tEEEvPT5_SC_PT3_PKSD_PT1_PKSH_PT2_PKSL_T4_iiT6_)
        /*00e0*/ 	.word	0x00000000


	//----- nvinfo : EIATTR_MIN_STACK_SIZE
	.align		4
.L_82:
        /*00e4*/ 	.byte	0x04, 0x12
        /*00e6*/ 	.short	(.L_84 - .L_83)
	.align		4
.L_83:
        /*00e8*/ 	.word	index@(_ZN3cub18CUB_300001_SM_10006detail10radix_sort33DeviceRadixSortExclusiveSumKernelINS1_5radix10policy_hubIiNS0_8NullTypeEyE10Policy1000EyEEvPT0_)
        /*00ec*/ 	.word	0x00000000


	//----- nvinfo : EIATTR_MIN_STACK_SIZE
	.align		4
.L_84:
        /*00f0*/ 	.byte	0x04, 0x12
        /*00f2*/ 	.short	(.L_86 - .L_85)
	.align		4
.L_85:
        /*00f4*/ 	.word	index@(_ZN3cub18CUB_300001_SM_10006detail10radix_sort30DeviceRadixSortHistogramKernelINS1_5radix10policy_hubIiNS0_8NullTypeEyE10Policy1000ELNS0_9SortOrderE0EiyNS1_21identity_decomposer_tEEEvPT2_PKT1_SB_iiT3_)
        /*00f8*/ 	.word	0x00000000


	//----- nvinfo : EIATTR_MIN_STACK_SIZE
	.align		4
.L_86:
        /*00fc*/ 	.byte	0x04, 0x12
        /*00fe*/ 	.short	(.L_88 - .L_87)
	.align		4
.L_87:
        /*0100*/ 	.word	index@(_ZN3cub18CUB_300001_SM_10006detail10radix_sort31DeviceRadixSortSingleTileKernelINS1_5radix10policy_hubIiNS0_8NullTypeEyE10Policy1000ELNS0_9SortOrderE0EiS6_yNS1_21identity_decomposer_tEEEvPKT1_PSB_PKT2_PSF_T3_iiT4_)
        /*0104*/ 	.word	0x00000000


	//----- nvinfo : EIATTR_MIN_STACK_SIZE
	.align		4
.L_88:
        /*0108*/ 	.byte	0x04, 0x12
        /*010a*/ 	.short	(.L_90 - .L_89)
	.align		4
.L_89:
        /*010c*/ 	.word	index@(_ZN3cub18CUB_300001_SM_10006detail9transform16transform_kernelINS2_10policy_hubILb1EN4cuda3std3__45tupleIJN6thrust24THRUST_300001_SM_1000_NS17counting_iteratorIiNSA_11use_defaultESC_SC_EEEEEE10policy1000El4RandNSA_6detail15normal_iteratorINSA_10device_ptrIiEEEEJSD_EEEvT0_iT1_T2_DpNS2_10kernel_argIT3_EE)
        /*0110*/ 	.word	0x00000000


	//----- nvinfo : EIATTR_MIN_STACK_SIZE
	.align		4
.L_90:
        /*0114*/ 	.byte	0x04, 0x12
        /*0116*/ 	.short	(.L_92 - .L_91)
	.align		4
.L_91:
        /*0118*/ 	.word	index@(_ZN3cub18CUB_300001_SM_10006detail9transform16transform_kernelINS2_10policy_hubILb1EN4cuda3std3__45tupleIJN6thrust24THRUST_300001_SM_1000_NS17counting_iteratorIiNSA_11use_defaultESC_SC_EEEEEE10policy1000Ei4RandNSA_6detail15normal_iteratorINSA_10device_ptrIiEEEEJSD_EEEvT0_iT1_T2_DpNS2_10kernel_argIT3_EE)
        /*011c*/ 	.word	0x00000000


	//----- nvinfo : EIATTR_MIN_STACK_SIZE
	.align		4
.L_92:
        /*0120*/ 	.byte	0x04, 0x12
        /*0122*/ 	.short	(.L_94 - .L_93)
	.align		4
.L_93:
        /*0124*/ 	.word	index@(_ZN3cub18CUB_300001_SM_10006detail8for_each13static_kernelINS2_12policy_hub_t12policy_500_tEmN6thrust24THRUST_300001_SM_1000_NS8cuda_cub20__uninitialized_fill7functorINS7_10device_ptrIiEEiEEEEvT0_T1_)
        /*0128*/ 	.word	0x00000000


	//----- nvinfo : EIATTR_MIN_STACK_SIZE
	.align		4
.L_94:
        /*012c*/ 	.byte	0x04, 0x12
        /*012e*/ 	.short	(.L_96 - .L_95)
	.align		4
.L_95:
        /*0130*/ 	.word	index@(_ZN3cub18CUB_300001_SM_10006detail11EmptyKernelIvEEvv)
        /*0134*/ 	.word	0x00000000
.L_96:


//--------------------- .nv.compat                --------------------------
	.section	.nv.compat,"",@"SHT_CUDA_COMPAT_INFO"
	.align	4
        /*0000*/ 	.byte	0x02, 0x09, 0x00, 0x00, 0x02, 0x02, 0x01, 0x00, 0x02, 0x05, 0x05, 0x00, 0x03, 0x07, 0x01, 0x01
        /*0010*/ 	.byte	0x02, 0x03, 0x00, 0x00, 0x02, 0x06, 0x01, 0x00, 0x04, 0x0b, 0x08, 0x00, 0x01, 0x00, 0x00, 0x00
        /*0020*/ 	.byte	0x00, 0x00, 0x00, 0x00


//--------------------- .nv.info._ZN3cub18CUB_300001_SM_10006detail10radix_sort29DeviceRadixSortOnesweepKernelINS1_5radix10policy_hubIiNS0_8NullTypeEyE10Policy1000ELNS0_9SortOrderE0EiS6_yiiNS1_21identity_decomposer_tEEEvPT5_SC_PT3_PKSD_PT1_PKSH_PT2_PKSL_T4_iiT6_ --------------------------
	.section	.nv.info._ZN3cub18CUB_300001_SM_10006detail10radix_sort29DeviceRadixSortOnesweepKernelINS1_5radix10policy_hubIiNS0_8NullTypeEyE10Policy1000ELNS0_9SortOrderE0EiS6_yiiNS1_21identity_decomposer_tEEEvPT5_SC_PT3_PKSD_PT1_PKSH_PT2_PKSL_T4_iiT6_,"",@"SHT_CUDA_INFO"
	.sectionflags	@""
	.align	4


	//----- nvinfo : EIATTR_CUDA_API_VERSION
	.align		4
        /*0000*/ 	.byte	0x04, 0x37
        /*0002*/ 	.short	(.L_98 - .L_97)
.L_97:
        /*0004*/ 	.word	0x00000082


	//----- nvinfo : EIATTR_KPARAM_INFO
	.align		4
.L_98:
        /*0008*/ 	.byte	0x04, 0x17
        /*000a*/ 	.short	(.L_100 - .L_99)
.L_99:
        /*000c*/ 	.word	0x00000000
        /*0010*/ 	.short	0x000b
        /*0012*/ 	.short	0x004c
        /*0014*/ 	.byte	0x00, 0xf0, 0x05, 0x00


	//----- nvinfo : EIATTR_KPARAM_INFO
	.align		4
.L_100:
        /*0018*/ 	.byte	0x04, 0x17
        /*001a*/ 	.short	(.L_102 - .L_101)
.L_101:
        /*001c*/ 	.word	0x00000000
        /*0020*/ 	.short	0x000a
        /*0022*/ 	.short	0x0048
        /*0024*/ 	.byte	0x00, 0xf0, 0x11, 0x00


	//----- nvinfo : EIATTR_KPARAM_INFO
	.align		4
.L_102:
        /*0028*/ 	.byte	0x04, 0x17
        /*002a*/ 	.short	(.L_104 - .L_103)
.L_103:
        /*002c*/ 	.word	0x00000000
        /*0030*/ 	.short	0x0009
        /*0032*/ 	.short	0x0044
        /*0034*/ 	.byte	0x00, 0xf0, 0x11, 0x00


	//----- nvinfo : EIATTR_KPARAM_INFO
	.align		4
.L_104:
        /*0038*/ 	.byte	0x04, 0x17
        /*003a*/ 	.short	(.L_106 - .L_105)
.L_105:
        /*003c*/ 	.word	0x00000000
        /*0040*/ 	.short	0x0008
        /*0042*/ 	.short	0x0040
        /*0044*/ 	.byte	0x00, 0xf0, 0x11, 0x00


	//----- nvinfo : EIATTR_KPARAM_INFO
	.align		4
.L_106:
        /*0048*/ 	.byte	0x04, 0x17
        /*004a*/ 	.short	(.L_108 - .L_107)
.L_107:
        /*004c*/ 	.word	0x00000000
        /*0050*/ 	.short	0x0007
        /*0052*/ 	.short	0x0038
        /*0054*/ 	.byte	0x00, 0xf5, 0x21, 0x00


	//----- nvinfo : EIATTR_KPARAM_INFO
	.align		4
.L_108:
        /*0058*/ 	.byte	0x04, 0x17
        /*005a*/ 	.short	(.L_110 - .L_109)
.L_109:
        /*005c*/ 	.word	0x00000000
        /*0060*/ 	.short	0x0006
        /*0062*/ 	.short	0x0030
        /*0064*/ 	.byte	0x00, 0xf5, 0x21, 0x00


	//----- nvinfo : EIATTR_KPARAM_INFO
	.align		4
.L_110:
        /*0068*/ 	.byte	0x04, 0x17
        /*006a*/ 	.short	(.L_112 - .L_111)
.L_111:
        /*006c*/ 	.word	0x00000000
        /*0070*/ 	.short	0x0005
        /*0072*/ 	.short	0x0028
        /*0074*/ 	.byte	0x00, 0xf5, 0x21, 0x00


	//----- nvinfo : EIATTR_KPARAM_INFO
	.align		4
.L_112:
        /*0078*/ 	.byte	0x04, 0x17
        /*007a*/ 	.short	(.L_114 - .L_113)
.L_113:
        /*007c*/ 	.word	0x00000000
        /*0080*/ 	.short	0x0004
        /*0082*/ 	.short	0x0020
        /*0084*/ 	.byte	0x00, 0xf5, 0x21, 0x00


	//----- nvinfo : EIATTR_KPARAM_INFO
	.align		4
.L_114:
        /*0088*/ 	.byte	0x04, 0x17
        /*008a*/ 	.short	(.L_116 - .L_115)
.L_115:
        /*008c*/ 	.word	0x00000000
        /*0090*/ 	.short	0x0003
        /*0092*/ 	.short	0x0018
        /*0094*/ 	.byte	0x00, 0xf5, 0x21, 0x00


	//----- nvinfo : EIATTR_KPARAM_INFO
	.align		4
.L_116:
        /*0098*/ 	.byte	0x04, 0x17
        /*009a*/ 	.short	(.L_118 - .L_117)
.L_117:
        /*009c*/ 	.word	0x00000000
        /*00a0*/ 	.short	0x0002
        /*00a2*/ 	.short	0x0010
        /*00a4*/ 	.byte	0x00, 0xf5, 0x21, 0x00


	//----- nvinfo : EIATTR_KPARAM_INFO
	.align		4
.L_118:
        /*00a8*/ 	.byte	0x04, 0x17
        /*00aa*/ 	.short	(.L_120 - .L_119)
.L_119:
        /*00ac*/ 	.word	0x00000000
        /*00b0*/ 	.short	0x0001
        /*00b2*/ 	.short	0x0008
        /*00b4*/ 	.byte	0x00, 0xf5, 0x21, 0x00


	//----- nvinfo : EIATTR_KPARAM_INFO
	.align		4
.L_120:
        /*00b8*/ 	.byte	0x04, 0x17
        /*00ba*/ 	.short	(.L_122 - .L_121)
.L_121:
        /*00bc*/ 	.word	0x00000000
        /*00c0*/ 	.short	0x0000
        /*00c2*/ 	.short	0x0000
        /*00c4*/ 	.byte	0x00, 0xf5, 0x21, 0x00


	//----- nvinfo : EIATTR_SPARSE_MMA_MASK
	.align		4
.L_122:
        /*00c8*/ 	.byte	0x03, 0x50
        /*00ca*/ 	.short	0x0000


	//----- nvinfo : EIATTR_MAXREG_COUNT
	.align		4
        /*00cc*/ 	.byte	0x03, 0x1b
        /*00ce*/ 	.short	0x00a8


	//----- nvinfo : EIATTR_NUM_BARRIERS
	.align		4
        /*00d0*/ 	.byte	0x02, 0x4c
        /*00d2*/ 	.byte	0x01
	.zero		1


	//----- nvinfo : EIATTR_MERCURY_ISA_VERSION
	.align		4
        /*00d4*/ 	.byte	0x03, 0x5f
        /*00d6*/ 	.short	0x0101


	//----- nvinfo : EIATTR_COOP_GROUP_MASK_REGIDS
	.align		4
        /*00d8*/ 	.byte	0x04, 0x29
        /*00da*/ 	.short	(.L_124 - .L_123)


	//   ....[0]....
.L_123:
        /*00dc*/ 	.word	0xffffffff


	//   ....[1]....
        /*00e0*/ 	.word	0x05000019


	//   ....[2]....
        /*00e4*/ 	.word	0xffffffff


	//   ....[3]....
        /*00e8*/ 	.word	0xffffffff


	//   ....[4]....
        /*00ec*/ 	.word	0xffffffff


	//   ....[5]....
        /*00f0*/ 	.word	0xffffffff


	//   ....[6]....
        /*00f4*/ 	.word	0xffffffff


	//   ....[7]....
        /*00f8*/ 	.word	0xffffffff


	//   ....[8]....
        /*00fc*/ 	.word	0xffffffff


	//   ....[9]....
        /*0100*/ 	.word	0xffffffff


	//   ....[10]....
        /*0104*/ 	.word	0xffffffff


	//   ....[11]....
        /*0108*/ 	.word	0xffffffff


	//   ....[12]....
        /*010c*/ 	.word	0xffffffff


	//   ....[13]....
        /*0110*/ 	.word	0xffffffff


	//   ....[14]....
        /*0114*/ 	.word	0xffffffff


	//   ....[15]....
        /*0118*/ 	.word	0xffffffff


	//   ....[16]....
        /*011c*/ 	.word	0xffffffff


	//   ....[17]....
        /*0120*/ 	.word	0xffffffff


	//   ....[18]....
        /*0124*/ 	.word	0xffffffff


	//   ....[19]....
        /*0128*/ 	.word	0xffffffff


	//   ....[20]....
        /*012c*/ 	.word	0xffffffff


	//   ....[21]....
        /*0130*/ 	.word	0xffffffff


	//   ....[22]....
        /*0134*/ 	.word	0xffffffff


	//   ....[23]....
        /*0138*/ 	.word	0xffffffff


	//   ....[24]....
        /*013c*/ 	.word	0xffffffff


	//   ....[25]....
        /*0140*/ 	.word	0xffffffff


	//   ....[26]....
        /*0144*/ 	.word	0xffffffff


	//   ....[27]....
        /*0148*/ 	.word	0xffffffff


	//   ....[28]....
        /*014c*/ 	.word	0xffffffff


	//   ....[29]....
        /*0150*/ 	.word	0xffffffff


	//   ....[30]....
        /*0154*/ 	.word	0xffffffff


	//   ....[31]....
        /*0158*/ 	.word	0xffffffff


	//   ....[32]....
        /*015c*/ 	.word	0xffffffff


	//   ....[33]....
        /*0160*/ 	.word	0xffffffff


	//   ....[34]....
        /*0164*/ 	.word	0xffffffff


	//   ....[35]....
        /*0168*/ 	.word	0xffffffff


	//   ....[36]....
        /*016c*/ 	.word	0xffffffff


	//   ....[37]....
        /*0170*/ 	.word	0xffffffff


	//   ....[38]....
        /*0174*/ 	.word	0xffffffff


	//   ....[39]....
        /*0178*/ 	.word	0xffffffff


	//   ....[40]....
        /*017c*/ 	.word	0xffffffff


	//   ....[41]....
        /*0180*/ 	.word	0xffffffff


	//   ....[42]....
        /*0184*/ 	.word	0xffffffff


	//   ....[43]....
        /*0188*/ 	.word	0xffffffff


	//   ....[44]....
        /*018c*/ 	.word	0xffffffff


	//   ....[45]....
        /*0190*/ 	.word	0xffffffff


	//   ....[46]....
        /*0194*/ 	.word	0xffffffff


	//   ....[47]....
        /*0198*/ 	.word	0xffffffff


	//   ....[48]....
        /*019c*/ 	.word	0xffffffff


	//   ....[49]....
        /*01a0*/ 	.word	0xffffffff


	//   ....[50]....
        /*01a4*/ 	.word	0xffffffff


	//   ....[51]....
        /*01a8*/ 	.word	0xffffffff


	//   ....[52]....
        /*01ac*/ 	.word	0xffffffff


	//   ....[53]....
        /*01b0*/ 	.word	0xffffffff


	//   ....[54]....
        /*01b4*/ 	.word	0xffffffff


	//   ....[55]....
        /*01b8*/ 	.word	0xffffffff


	//   ....[56]....
        /*01bc*/ 	.word	0xffffffff


	//   ....[57]....
        /*01c0*/ 	.word	0xffffffff


	//   ....[58]....
        /*01c4*/ 	.word	0xffffffff


	//   ....[59]....
        /*01c8*/ 	.word	0xffffffff


	//   ....[60]....
        /*01cc*/ 	.word	0xffffffff


	//   ....[61]....
        /*01d0*/ 	.word	0xffffffff


	//   ....[62]....
        /*01d4*/ 	.word	0xffffffff


	//   ....[63]....
        /*01d8*/ 	.word	0xffffffff


	//   ....[64]....
        /*01dc*/ 	.word	0xffffffff


	//   ....[65]....
        /*01e0*/ 	.word	0xffffffff


	//   ....[66]....
        /*01e4*/ 	.word	0xffffffff


	//   ....[67]....
        /*01e8*/ 	.word	0xffffffff


	//   ....[68]....
        /*01ec*/ 	.word	0xffffffff


	//   ....[69]....
        /*01f0*/ 	.word	0xffffffff


	//   ....[70]....
        /*01f4*/ 	.word	0xffffffff


	//   ....[71]....
        /*01f8*/ 	.word	0xffffffff


	//   ....[72]....
        /*01fc*/ 	.word	0xffffffff


	//   ....[73]....
        /*0200*/ 	.word	0xffffffff


	//   ....[74]....
        /*0204*/ 	.word	0xffffffff


	//   ....[75]....
        /*0208*/ 	.word	0xffffffff


	//   ....[76]....
        /*020c*/ 	.word	0xffffffff


	//   ....[77]....
        /*0210*/ 	.word	0xffffffff


	//   ....[78]....
        /*0214*/ 	.word	0xffffffff


	//   ....[79]....
        /*0218*/ 	.word	0xffffffff


	//   ....[80]....
        /*021c*/ 	.word	0xffffffff


	//   ....[81]....
        /*0220*/ 	.word	0xffffffff


	//   ....[82]....
        /*0224*/ 	.word	0xffffffff


	//   ....[83]....
        /*0228*/ 	.word	0xffffffff


	//   ....[84]....
        /*022c*/ 	.word	0xffffffff


	//   ....[85]....
        /*0230*/ 	.word	0xffffffff


	//   ....[86]....
        /*0234*/ 	.word	0xffffffff


	//   ....[87]....
        /*0238*/ 	.word	0xffffffff


	//   ....[88]....
        /*023c*/ 	.word	0xffffffff


	//   ....[89]....
        /*0240*/ 	.word	0xffffffff


	//   ....[90]....
        /*0244*/ 	.word	0xffffffff


	//   ....[91]....
        /*0248*/ 	.word	0xffffffff


	//   ....[92]....
        /*024c*/ 	.word	0xffffffff


	//   ....[93]....
        /*0250*/ 	.word	0xffffffff


	//   ....[94]....
        /*0254*/ 	.word	0xffffffff


	//   ....[95]....
        /*0258*/ 	.word	0xffffffff


	//   ....[96]....
        /*025c*/ 	.word	0xffffffff


	//   ....[97]....
        /*0260*/ 	.word	0xffffffff


	//   ....[98]....
        /*0264*/ 	.word	0xffffffff


	//   ....[99]....
        /*0268*/ 	.word	0xffffffff


	//   ....[100]....
        /*026c*/ 	.word	0xffffffff


	//   ....[101]....
        /*0270*/ 	.word	0xffffffff


	//   ....[102]....
        /*0274*/ 	.word	0xffffffff


	//   ....[103]....
        /*0278*/ 	.word	0xffffffff


	//   ....[104]....
        /*027c*/ 	.word	0xffffffff


	//   ....[105]....
        /*0280*/ 	.word	0xffffffff


	//   ....[106]....
        /*0284*/ 	.word	0xffffffff


	//   ....[107]....
        /*0288*/ 	.word	0xffffffff


	//   ....[108]....
        /*028c*/ 	.word	0xffffffff


	//   ....[109]....
        /*0290*/ 	.word	0xffffffff


	//   ....[110]....
        /*0294*/ 	.word	0xffffffff


	//   ....[111]....
        /*0298*/ 	.word	0xffffffff


	//   ....[112]....
        /*029c*/ 	.word	0xffffffff


	//   ....[113]....
        /*02a0*/ 	.word	0xffffffff


	//   ....[114]....
        /*02a4*/ 	.word	0xffffffff


	//   ....[115]....
        /*02a8*/ 	.word	0xffffffff


	//   ....[116]....
        /*02ac*/ 	.word	0xffffffff


	//   ....[117]....
        /*02b0*/ 	.word	0xffffffff


	//   ....[118]....
        /*02b4*/ 	.word	0xffffffff


	//   ....[119]....
        /*02b8*/ 	.word	0xffffffff


	//   ....[120]....
        /*02bc*/ 	.word	0xffffffff


	//   ....[121]....
        /*02c0*/ 	.word	0xffffffff


	//   ....[122]....
        /*02c4*/ 	.word	0xffffffff


	//   ....[123]....
        /*02c8*/ 	.word	0xffffffff


	//   ....[124]....
        /*02cc*/ 	.word	0xffffffff


	//   ....[125]....
        /*02d0*/ 	.word	0xffffffff


	//   ....[126]....
        /*02d4*/ 	.word	0xffffffff


	//   ....[127]....
        /*02d8*/ 	.word	0xffffffff


	//   ....[128]....
        /*02dc*/ 	.word	0xffffffff


	//   ....[129]....
        /*02e0*/ 	.word	0xffffffff


	//   ....[130]....
        /*02e4*/ 	.word	0xffffffff


	//   ....[131]....
        /*02e8*/ 	.word	0xffffffff


	//   ....[132]....
        /*02ec*/ 	.word	0xffffffff


	//   ....[133]....
        /*02f0*/ 	.word	0xffffffff


	//   ....[134]....
        /*02f4*/ 	.word	0xffffffff


	//   ....[135]....
        /*02f8*/ 	.word	0xffffffff


	//   ....[136]....
        /*02fc*/ 	.word	0xffffffff


	//   ....[137]....
        /*0300*/ 	.word	0xffffffff


	//   ....[138]....
        /*0304*/ 	.word	0xffffffff


	//   ....[139]....
        /*0308*/ 	.word	0xffffffff


	//   ....[140]....
        /*030c*/ 	.word	0xffffffff


	//   ....[141]....
        /*0310*/ 	.word	0xffffffff


	//   ....[142]....
        /*0314*/ 	.word	0xffffffff


	//   ....[143]....
        /*0318*/ 	.word	0xffffffff


	//   ....[144]....
        /*031c*/ 	.word	0xffffffff


	//   ....[145]....
        /*0320*/ 	.word	0xffffffff


	//   ....[146]....
        /*0324*/ 	.word	0xffffffff


	//   ....[147]....
        /*0328*/ 	.word	0xffffffff


	//   ....[148]....
        /*032c*/ 	.word	0xffffffff


	//   ....[149]....
        /*0330*/ 	.word	0xffffffff


	//   ....[150]....
        /*0334*/ 	.word	0xffffffff


	//   ....[151]....
        /*0338*/ 	.word	0xffffffff


	//   ....[152]....
        /*033c*/ 	.word	0xffffffff


	//   ....[153]....
        /*0340*/ 	.word	0xffffffff


	//   ....[154]....
        /*0344*/ 	.word	0xffffffff


	//   ....[155]....
        /*0348*/ 	.word	0xffffffff


	//   ....[156]....
        /*034c*/ 	.word	0xffffffff


	//   ....[157]....
        /*0350*/ 	.word	0xffffffff


	//   ....[158]....
        /*0354*/ 	.word	0xffffffff


	//   ....[159]....
        /*0358*/ 	.word	0xffffffff


	//   ....[160]....
        /*035c*/ 	.word	0xffffffff


	//   ....[161]....
        /*0360*/ 	.word	0xffffffff


	//   ....[162]....
        /*0364*/ 	.word	0xffffffff


	//   ....[163]....
        /*0368*/ 	.word	0xffffffff


	//   ....[164]....
        /*036c*/ 	.word	0xffffffff


	//   ....[165]....
        /*0370*/ 	.word	0xffffffff


	//   ....[166]....
        /*0374*/ 	.word	0xffffffff


	//   ....[167]....
        /*0378*/ 	.word	0xffffffff


	//   ....[168]....
        /*037c*/ 	.word	0xffffffff


	//   ....[169]....
        /*0380*/ 	.word	0xffffffff


	//   ....[170]....
        /*0384*/ 	.word	0xffffffff


	//   ....[171]....
        /*0388*/ 	.word	0xffffffff


	//   ....[172]....
        /*038c*/ 	.word	0xffffffff


	//   ....[173]....
        /*0390*/ 	.word	0xffffffff


	//   ....[174]....
        /*0394*/ 	.word	0xffffffff


	//   ....[175]....
        /*0398*/ 	.word	0xffffffff


	//   ....[176]....
        /*039c*/ 	.word	0xffffffff


	//   ....[177]....
        /*03a0*/ 	.word	0xffffffff


	//   ....[178]....
        /*03a4*/ 	.word	0x05000006


	//   ....[179]....
        /*03a8*/ 	.word	0xffffffff


	//   ....[180]....
        /*03ac*/ 	.word	0xffffffff


	//   ....[181]....
        /*03b0*/ 	.word	0xffffffff


	//   ....[182]....
        /*03b4*/ 	.word	0xffffffff


	//   ....[183]....
        /*03b8*/ 	.word	0xffffffff


	//   ....[184]....
        /*03bc*/ 	.word	0xffffffff


	//   ....[185]....
        /*03c0*/ 	.word	0xffffffff


	//   ....[186]....
        /*03c4*/ 	.word	0xffffffff


	//   ....[187]....
        /*03c8*/ 	.word	0xffffffff


	//   ....[188]....
        /*03cc*/ 	.word	0xffffffff


	//   ....[189]....
        /*03d0*/ 	.word	0xffffffff


	//   ....[190]....
        /*03d4*/ 	.word	0xffffffff


	//   ....[191]....
        /*03d8*/ 	.word	0xffffffff


	//   ....[192]....
        /*03dc*/ 	.word	0xffffffff


	//   ....[193]....
        /*03e0*/ 	.word	0xffffffff


	//   ....[194]....
        /*03e4*/ 	.word	0xffffffff


	//   ....[195]....
        /*03e8*/ 	.word	0xffffffff


	//   ....[196]....
        /*03ec*/ 	.word	0xffffffff


	//   ....[197]....
        /*03f0*/ 	.word	0xffffffff


	//   ....[198]....
        /*03f4*/ 	.word	0xffffffff


	//   ....[199]....
        /*03f8*/ 	.word	0xffffffff


	//   ....[200]....
        /*03fc*/ 	.word	0xffffffff


	//   ....[201]....
        /*0400*/ 	.word	0xffffffff


	//   ....[202]....
        /*0404*/ 	.word	0xffffffff


	//   ....[203]....
        /*0408*/ 	.word	0xffffffff


	//   ....[204]....
        /*040c*/ 	.word	0xffffffff


	//   ....[205]....
        /*0410*/ 	.word	0xffffffff


	//   ....[206]....
        /*0414*/ 	.word	0xffffffff


	//   ....[207]....
        /*0418*/ 	.word	0xffffffff


	//   ....[208]....
        /*041c*/ 	.word	0xffffffff


	//   ....[209]....
        /*0420*/ 	.word	0xffffffff


	//   ....[210]....
        /*0424*/ 	.word	0xffffffff


	//   ....[211]....
        /*0428*/ 	.word	0xffffffff


	//   ....[212]....
        /*042c*/ 	.word	0xffffffff


	//   ....[213]....
        /*0430*/ 	.word	0xffffffff


	//   ....[214]....
        /*0434*/ 	.word	0xffffffff


	//   ....[215]....
        /*0438*/ 	.word	0xffffffff


	//   ....[216]....
        /*043c*/ 	.word	0xffffffff


	//   ....[217]....
        /*0440*/ 	.word	0x0500002f


	//   ....[218]....
        /*0444*/ 	.word	0x0500002f


	//   ....[219]....
        /*0448*/ 	.word	0x0500002f


	//   ....[220]....
        /*044c*/ 	.word	0x0500002f


	//   ....[221]....
        /*0450*/ 	.word	0x0500002f


	//----- nvinfo : EIATTR_COOP_GROUP_INSTR_OFFSETS
	.align		4
.L_124:
        /*0454*/ 	.byte	0x04, 0x28
        /*0456*/ 	.short	(.L_126 - .L_125)


	//   ....[0]....
.L_125:
        /*0458*/ 	.word	0x00000ee0


	//   ....[1]....
        /*045c*/ 	.word	0x00001970


	//   ....[2]....
        /*0460*/ 	.word	0x00002370


	//   ....[3]....
        /*0464*/ 	.word	0x00002390


	//   ....[4]....
        /*0468*/ 	.word	0x000023b0


	//   ....[5]....
        /*046c*/ 	.word	0x000023d0


	//   ....[6]....
        /*0470*/ 	.word	0x000023f0


	//   ....[7]....
        /*0474*/ 	.word	0x000028c0


	//   ....[8]....
        /*0478*/ 	.word	0x000028d0


	//   ....[9]....
        /*047c*/ 	.word	0x000028f0


	//   ....[10]....
        /*0480*/ 	.word	0x00002910


	//   ....[11]....
        /*0484*/ 	.word	0x00002960


	//   ....[12]....
        /*0488*/ 	.word	0x00002990


	//   ....[13]....
        /*048c*/ 	.word	0x000029d0


	//   ....[14]....
        /*0490*/ 	.word	0x000029f0


	//   ....[15]....
        /*0494*/ 	.word	0x00002b20


	//   ....[16]....
        /*0498*/ 	.word	0x00002b50


	//   ....[17]....
        /*049c*/ 	.word	0x00002b60


	//   ....[18]....
        /*04a0*/ 	.word	0x00002b80


	//   ....[19]....
        /*04a4*/ 	.word	0x00002bc0


	//   ....[20]....
        /*04a8*/ 	.word	0x00002bf0


	//   ....[21]....
        /*04ac*/ 	.word	0x00002c30


	//   ....[22]....
        /*04b0*/ 	.word	0x00002c50


	//   ....[23]....
        /*04b4*/ 	.word	0x00002c70


	//   ....[24]....
        /*04b8*/ 	.word	0x00002d80


	//   ....[25]....
        /*04bc*/ 	.word	0x00002da0


	//   ....[26]....
        /*04c0*/ 	.word	0x00002db0


	//   ....[27]....
        /*04c4*/ 	.word	0x00002dd0


	//   ....[28]....
        /*04c8*/ 	.word	0x00002e10


	//   ....[29]....
        /*04cc*/ 	.word	0x00002e40


	//   ....[30]....
        /*04d0*/ 	.word	0x00002e80


	//   ....[31]....
        /*04d4*/ 	.word	0x00002ea0


	//   ....[32]....
        /*04d8*/ 	.word	0x00002ec0


	//   ....[33]....
        /*04dc*/ 	.word	0x00002fe0


	//   ....[34]....
        /*04e0*/ 	.word	0x00003000


	//   ....[35]....
        /*04e4*/ 	.word	0x00003010


	//   ....[36]....
        /*04e8*/ 	.word	0x00003030


	//   ....[37]....
        /*04ec*/ 	.word	0x00003070


	//   ....[38]....
        /*04f0*/ 	.word	0x000030a0


	//   ....[39]....
        /*04f4*/ 	.word	0x000030e0


	//   ....[40]....
        /*04f8*/ 	.word	0x00003100


	//   ....[41]....
        /*04fc*/ 	.word	0x00003120


	//   ....[42]....
        /*0500*/ 	.word	0x00003240


	//   ....[43]....
        /*0504*/ 	.word	0x00003270


	//   ....[44]....
        /*0508*/ 	.word	0x00003280


	//   ....[45]....
        /*050c*/ 	.word	0x000032a0


	//   ....[46]....
        /*0510*/ 	.word	0x000032e0


	//   ....[47]....
        /*0514*/ 	.word	0x00003310


	//   ....[48]....
        /*0518*/ 	.word	0x00003350


	//   ....[49]....
        /*051c*/ 	.word	0x00003370


	//   ....[50]....
        /*0520*/ 	.word	0x00003390


	//   ....[51]....
        /*0524*/ 	.word	0x000034a0


	//   ....[52]....
        /*0528*/ 	.word	0x000034c0


	//   ....[53]....
        /*052c*/ 	.word	0x000034d0


	//   ....[54]....
        /*0530*/ 	.word	0x000034f0


	//   ....[55]....
        /*0534*/ 	.word	0x00003530


	//   ....[56]....
        /*0538*/ 	.word	0x00003560


	//   ....[57]....
        /*053c*/ 	.word	0x000035a0


	//   ....[58]....
        /*0540*/ 	.word	0x000035c0


	//   ....[59]....
        /*0544*/ 	.word	0x000035e0


	//   ....[60]....
        /*0548*/ 	.word	0x00003700


	//   ....[61]....
        /*054c*/ 	.word	0x00003720


	//   ....[62]....
        /*0550*/ 	.word	0x00003730


	//   ....[63]....
        /*0554*/ 	.word	0x00003750


	//   ....[64]....
        /*0558*/ 	.word	0x00003790


	//   ....[65]....
        /*055c*/ 	.word	0x000037c0


	//   ....[66]....
        /*0560*/ 	.word	0x00003800


	//   ....[67]....
        /*0564*/ 	.word	0x00003820


	//   ....[68]....
        /*0568*/ 	.word	0x00003840


	//   ....[69]....
        /*056c*/ 	.word	0x00003940


	//   ....[70]....
        /*0570*/ 	.word	0x00003970


	//   ....[71]....
        /*0574*/ 	.word	0x00003980


	//   ....[72]....
        /*0578*/ 	.word	0x000039a0


	//   ....[73]....
        /*057c*/ 	.word	0x000039e0


	//   ....[74]....
        /*0580*/ 	.word	0x00003a10


	//   ....[75]....
        /*0584*/ 	.word	0x00003a50


	//   ....[76]....
        /*0588*/ 	.word	0x00003a70


	//   ....[77]....
        /*058c*/ 	.word	0x00003a90


	//   ....[78]....
        /*0590*/ 	.word	0x00003b80


	//   ....[79]....
        /*0594*/ 	.word	0x00003bb0


	//   ....[80]....
        /*0598*/ 	.word	0x00003bc0


	//   ....[81]....
        /*059c*/ 	.word	0x00003bf0


	//   ....[82]....
        /*05a0*/ 	.word	0x00003c10


	//   ....[83]....
        /*05a4*/ 	.word	0x00003c60


	//   ....[84]....
        /*05a8*/ 	.word	0x00003c80


	//   ....[85]....
        /*05ac*/ 	.word	0x00003cc0


	//   ....[86]....
        /*05b0*/ 	.word	0x00003ce0


	//   ....[87]....
        /*05b4*/ 	.word	0x00003de0


	//   ....[88]....
        /*05b8*/ 	.word	0x00003e30


	//   ....[89]....
        /*05bc*/ 	.word	0x00003e40


	//   ....[90]....
        /*05c0*/ 	.word	0x00003e90


	//   ....[91]....
        /*05c4*/ 	.word	0x00003ec0


	//   ....[92]....
        /*05c8*/ 	.word	0x00003ef0


	//   ....[93]....
        /*05cc*/ 	.word	0x00003f20


	//   ....[94]....
        /*05d0*/ 	.word	0x00003f50


	//   ....[95]....
        /*05d4*/ 	.word	0x00003f80


	//   ....[96]....
        /*05d8*/ 	.word	0x00004040


	//   ....[97]....
        /*05dc*/ 	.word	0x00004060


	//   ....[98]....
        /*05e0*/ 	.word	0x00004070


	//   ....[99]....
        /*05e4*/ 	.word	0x000040c0


	//   ....[100]....
        /*05e8*/ 	.word	0x000040f0


	//   ....[101]....
        /*05ec*/ 	.word	0x00004120


	//   ....[102]....
        /*05f0*/ 	.word	0x00004150


	//   ....[103]....
        /*05f4*/ 	.word	0x00004180


	//   ....[104]....
        /*05f8*/ 	.word	0x000041b0


	//   ....[105]....
        /*05fc*/ 	.word	0x000042d0


	//   ....[106]....
        /*0600*/ 	.word	0x000042e0


	//   ....[107]....
        /*0604*/ 	.word	0x000042f0


	//   ....[108]....
        /*0608*/ 	.word	0x00004350


	//   ....[109]....
        /*060c*/ 	.word	0x00004380


	//   ....[110]....
        /*0610*/ 	.word	0x000043b0


	//   ....[111]....
        /*0614*/ 	.word	0x000043e0


	//   ....[112]....
        /*0618*/ 	.word	0x00004410


	//   ....[113]....
        /*061c*/ 	.word	0x00004440


	//   ....[114]....
        /*0620*/ 	.word	0x00004530


	//   ....[115]....
        /*0624*/ 	.word	0x00004570


	//   ....[116]....
        /*0628*/ 	.word	0x00004580


	//   ....[117]....
        /*062c*/ 	.word	0x000045d0


	//   ....[118]....
        /*0630*/ 	.word	0x00004600


	//   ....[119]....
        /*0634*/ 	.word	0x00004630


	//   ....[120]....
        /*0638*/ 	.word	0x00004660


	//   ....[121]....
        /*063c*/ 	.word	0x00004690


	//   ....[122]....
        /*0640*/ 	.word	0x000046c0


	//   ....[123]....
        /*0644*/ 	.word	0x000047b0


	//   ....[124]....
        /*0648*/ 	.word	0x00004800


	//   ....[125]....
        /*064c*/ 	.word	0x00004810


	//   ....[126]....
        /*0650*/ 	.word	0x00004860


	//   ....[127]....
        /*0654*/ 	.word	0x00004890


	//   ....[128]....
        /*0658*/ 	.word	0x000048a0


	//   ....[129]....
        /*065c*/ 	.word	0x000048e0


	//   ....[130]....
        /*0660*/ 	.word	0x00004910


	//   ....[131]....
        /*0664*/ 	.word	0x00004940


	//   ....[132]....
        /*0668*/ 	.word	0x00004a30


	//   ....[133]....
        /*066c*/ 	.word	0x00004a90


	//   ....[134]....
        /*0670*/ 	.word	0x00004aa0


	//   ....[135]....
        /*0674*/ 	.word	0x00004af0


	//   ....[136]....
        /*0678*/ 	.word	0x00004b20


	//   ....[137]....
        /*067c*/ 	.word	0x00004b30


	//   ....[138]....
        /*0680*/ 	.word	0x00004b70


	//   ....[139]....
        /*0684*/ 	.word	0x00004ba0


	//   ....[140]....
        /*0688*/ 	.word	0x00004bd0


	//   ....[141]....
        /*068c*/ 	.word	0x00004cb0


	//   ....[142]....
        /*0690*/ 	.word	0x00004d10


	//   ....[143]....
        /*0694*/ 	.word	0x00004d20


	//   ....[144]....
        /*0698*/ 	.word	0x00004d70


	//   ....[145]....
        /*069c*/ 	.word	0x00004da0


	//   ....[146]....
        /*06a0*/ 	.word	0x00004db0


	//   ....[147]....
        /*06a4*/ 	.word	0x00004df0


	//   ....[148]....
        /*06a8*/ 	.word	0x00004e20


	//   ....[149]....
        /*06ac*/ 	.word	0x00004e50


	//   ....[150]....
        /*06b0*/ 	.word	0x00004f30


	//   ....[151]....
        /*06b4*/ 	.word	0x00004f90


	//   ....[152]....
        /*06b8*/ 	.word	0x00004fa0


	//   ....[153]....
        /*06bc*/ 	.word	0x00004ff0


	//   ....[154]....
        /*06c0*/ 	.word	0x00005020


	//   ....[155]....
        /*06c4*/ 	.word	0x00005050


	//   ....[156]....
        /*06c8*/ 	.word	0x00005080


	//   ....[157]....
        /*06cc*/ 	.word	0x000050b0


	//   ....[158]....
        /*06d0*/ 	.word	0x000050e0


	//   ....[159]....
        /*06d4*/ 	.word	0x000051b0


	//   ....[160]....
        /*06d8*/ 	.word	0x00005200


	//   ....[161]....
        /*06dc*/ 	.word	0x00005210


	//   ....[162]....
        /*06e0*/ 	.word	0x00005260


	//   ....[163]....
        /*06e4*/ 	.word	0x00005290


	//   ....[164]....
        /*06e8*/ 	.word	0x000052a0


	//   ....[165]....
        /*06ec*/ 	.word	0x000052e0


	//   ....[166]....
        /*06f0*/ 	.word	0x00005310


	//   ....[167]....
        /*06f4*/ 	.word	0x00005340


	//   ....[168]....
        /*06f8*/ 	.word	0x00005420


	//   ....[169]....
        /*06fc*/ 	.word	0x00005440


	//   ....[170]....
        /*0700*/ 	.word	0x00005450


	//   ....[171]....
        /*0704*/ 	.word	0x00005480


	//   ....[172]....
        /*0708*/ 	.word	0x000054a0


	//   ....[173]....
        /*070c*/ 	.word	0x000054f0


	//   ....[174]....
        /*0710*/ 	.word	0x00005520


	//   ....[175]....
        /*0714*/ 	.word	0x00005560


	//   ....[176]....
        /*0718*/ 	.word	0x00005590


	//   ....[177]....
        /*071c*/ 	.word	0x00005650


	//   ....[178]....
        /*0720*/ 	.word	0x00005b80


	//   ....[179]....
        /*0724*/ 	.word	0x00005ee0


	//   ....[180]....
        /*0728*/ 	.word	0x00005fa0


	//   ....[181]....
        /*072c*/ 	.word	0x00006060


	//   ....[182]....
        /*0730*/ 	.word	0x00006120


	//   ....[183]....
        /*0734*/ 	.word	0x000061e0


	//   ....[184]....
        /*0738*/ 	.word	0x000062a0


	//   ....[185]....
        /*073c*/ 	.word	0x00006360


	//   ....[186]....
        /*0740*/ 	.word	0x00006420


	//   ....[187]....
        /*0744*/ 	.word	0x000064e0


	//   ....[188]....
        /*0748*/ 	.word	0x000065a0


	//   ....[189]....
        /*074c*/ 	.word	0x00006660


	//   ....[190]....
        /*0750*/ 	.word	0x00006720


	//   ....[191]....
        /*0754*/ 	.word	0x000067e0


	//   ....[192]....
        /*0758*/ 	.word	0x000068a0


	//   ....[193]....
        /*075c*/ 	.word	0x00006960


	//   ....[194]....
        /*0760*/ 	.word	0x00006a20


	//   ....[195]....
        /*0764*/ 	.word	0x00006ae0


	//   ....[196]....
        /*0768*/ 	.word	0x00006ba0


	//   ....[197]....
        /*076c*/ 	.word	0x00006c60


	//   ....[198]....
        /*0770*/ 	.word	0x00006e80


	//   ....[199]....
        /*0774*/ 	.word	0x00006fb0


	//   ....[200]....
        /*0778*/ 	.word	0x000070e0


	//   ....[201]....
        /*077c*/ 	.word	0x00007210


	//   ....[202]....
        /*0780*/ 	.word	0x00007340


	//   ....[203]....
        /*0784*/ 	.word	0x00007470


	//   ....[204]....
        /*0788*/ 	.word	0x000075a0


	//   ....[205]....
        /*078c*/ 	.word	0x000076d0


	//   ....[206]....
        /*0790*/ 	.word	0x00007800


	//   ....[207]....
        /*0794*/ 	.word	0x00007930


	//   ....[208]....
        /*0798*/ 	.word	0x00007a60


	//   ....[209]....
        /*079c*/ 	.word	0x00007b80


	//   ....[210]....
        /*07a0*/ 	.word	0x00007c90


	//   ....[211]....
        /*07a4*/ 	.word	0x00007da0


	//   ....[212]....
        /*07a8*/ 	.word	0x00007eb0


	//   ....[213]....
        /*07ac*/ 	.word	0x00007fc0


	//   ....[214]....
        /*07b0*/ 	.word	0x000080d0


	//   ....[215]....
        /*07b4*/ 	.word	0x000081e0


	//   ....[216]....
        /*07b8*/ 	.word	0x000082e0


	//   ....[217]....
        /*07bc*/ 	.word	0x00008350


	//   ....[218]....
        /*07c0*/ 	.word	0x000083c0


	//   ....[219]....
        /*07c4*/ 	.word	0x00008430


	//   ....[220]....
        /*07c8*/ 	.word	0x000084a0


	//   ....[221]....
        /*07cc*/ 	.word	0x00008510


	//----- nvinfo : EIATTR_VRC_CTA_INIT_COUNT
	.align		4
.L_126:
        /*07d0*/ 	.byte	0x02, 0x4a
	.zero		1
	.zero		1


	//----- nvinfo : EIATTR_EXIT_INSTR_OFFSETS
	.align		4
        /*07d4*/ 	.byte	0x04, 0x1c
        /*07d6*/ 	.short	(.L_128 - .L_127)


	//   ....[0]....
.L_127:
        /*07d8*/ 	.word	0x00001d40


	//   ....[1]....
        /*07dc*/ 	.word	0x00002160


	//   ....[2]....
        /*07e0*/ 	.word	0x00002180


	//   ....[3]....
        /*07e4*/ 	.word	0x00006c70


	//   ....[4]....
        /*07e8*/ 	.word	0x000082f0


	//----- nvinfo : EIATTR_MAX_THREADS
	.align		4
.L_128:
        /*07ec*/ 	.byte	0x04, 0x05
        /*07ee*/ 	.short	(.L_130 - .L_129)
.L_129:
        /*07f0*/ 	.word	0x00000180
        /*07f4*/ 	.word	0x00000001
        /*07f8*/ 	.word	0x00000001


	//----- nvinfo : EIATTR_CRS_STACK_SIZE
	.align		4
.L_130:
        /*07fc*/ 	.byte	0x04, 0x1e
        /*07fe*/ 	.short	(.L_132 - .L_131)
.L_131:
        /*0800*/ 	.word	0x00000000


	//----- nvinfo : EIATTR_CBANK_PARAM_SIZE
	.align		4
.L_132:
        /*0804*/ 	.byte	0x03, 0x19
        /*0806*/ 	.short	0x004d


	//----- nvinfo : EIATTR_PARAM_CBANK
	.align		4
        /*0808*/ 	.byte	0x04, 0x0a
        /*080a*/ 	.short	(.L_134 - .L_133)
	.align		4
.L_133:
        /*080c*/ 	.word	index@(.nv.constant0._ZN3cub18CUB_300001_SM_10006detail10radix_sort29DeviceRadixSortOnesweepKernelINS1_5radix10policy_hubIiNS0_8NullTypeEyE10Policy1000ELNS0_9SortOrderE0EiS6_yiiNS1_21identity_decomposer_tEEEvPT5_SC_PT3_PKSD_PT1_PKSH_PT2_PKSL_T4_iiT6_)
        /*0810*/ 	.short	0x0380
        /*0812*/ 	.short	0x004d


	//----- nvinfo : EIATTR_SW_WAR
	.align		4
.L_134:
        /*0814*/ 	.byte	0x04, 0x36
        /*0816*/ 	.short	(.L_136 - .L_135)
.L_135:
        /*0818*/ 	.word	0x00000008
.L_136:


//--------------------- .nv.info._ZN3cub18CUB_300001_SM_10006detail10radix_sort33DeviceRadixSortExclusiveSumKernelINS1_5radix10policy_hubIiNS0_8NullTypeEyE10Policy1000EyEEvPT0_ --------------------------
	.section	.nv.info._ZN3cub18CUB_300001_SM_10006detail10radix_sort33DeviceRadixSortExclusiveSumKernelINS1_5radix10policy_hubIiNS0_8NullTypeEyE10Policy1000EyEEvPT0_,"",@"SHT_CUDA_INFO"
	.sectionflags	@""
	.align	4


	//----- nvinfo : EIATTR_CUDA_API_VERSION
	.align		4
        /*0000*/ 	.byte	0x04, 0x37
        /*0002*/ 	.short	(.L_138 - .L_137)
.L_137:
        /*0004*/ 	.word	0x00000082


	//----- nvinfo : EIATTR_KPARAM_INFO
	.align		4
.L_138:
        /*0008*/ 	.byte	0x04, 0x17
        /*000a*/ 	.short	(.L_140 - .L_139)
.L_139:
        /*000c*/ 	.word	0x00000000
        /*0010*/ 	.short	0x0000
        /*0012*/ 	.short	0x0000
        /*0014*/ 	.byte	0x00, 0xf5, 0x21, 0x00


	//----- nvinfo : EIATTR_SPARSE_MMA_MASK
	.align		4
.L_140:
        /*0018*/ 	.byte	0x03, 0x50
        /*001a*/ 	.short	0x0000


	//----- nvinfo : EIATTR_MAXREG_COUNT
	.align		4
        /*001c*/ 	.byte	0x03, 0x1b
        /*001e*/ 	.short	0x00ff


	//----- nvinfo : EIATTR_NUM_BARRIERS
	.align		4
        /*0020*/ 	.byte	0x02, 0x4c
        /*0022*/ 	.byte	0x01
	.zero		1


	//----- nvinfo : EIATTR_MERCURY_ISA_VERSION
	.align		4
        /*0024*/ 	.byte	0x03, 0x5f
        /*0026*/ 	.short	0x0101


	//----- nvinfo : EIATTR_COOP_GROUP_MASK_REGIDS
	.align		4
        /*0028*/ 	.byte	0x04, 0x29
        /*002a*/ 	.short	(.L_142 - .L_141)


	//   ....[0]....
.L_141:
        /*002c*/ 	.word	0xffffffff


	//   ....[1]....
        /*0030*/ 	.word	0xffffffff


	//   ....[2]....
        /*0034*/ 	.word	0xffffffff


	//   ....[3]....
        /*0038*/ 	.word	0xffffffff


	//   ....[4]....
        /*003c*/ 	.word	0xffffffff


	//   ....[5]....
        /*0040*/ 	.word	0xffffffff


	//   ....[6]....
        /*0044*/ 	.word	0xffffffff


	//   ....[7]....
        /*0048*/ 	.word	0xffffffff


	//   ....[8]....
        /*004c*/ 	.word	0xffffffff


	//   ....[9]....
        /*0050*/ 	.word	0xffffffff


	//   ....[10]....
        /*0054*/ 	.word	0x05000015


	//   ....[11]....
        /*0058*/ 	.word	0x05000015


	//   ....[12]....
        /*005c*/ 	.word	0x05000015


	//   ....[13]....
        /*0060*/ 	.word	0x05000015


	//   ....[14]....
        /*0064*/ 	.word	0x05000015


	//   ....[15]....
        /*0068*/ 	.word	0x05000015


	//   ....[16]....
        /*006c*/ 	.word	0x05000015


	//   ....[17]....
        /*0070*/ 	.word	0x05000015


	//   ....[18]....
        /*0074*/ 	.word	0x05000015


	//   ....[19]....
        /*0078*/ 	.word	0x05000015


	//----- nvinfo : EIATTR_COOP_GROUP_INSTR_OFFSETS
	.align		4
.L_142:
        /*007c*/ 	.byte	0x04, 0x28
        /*007e*/ 	.short	(.L_144 - .L_143)


	//   ....[0]....
.L_143:
        /*0080*/ 	.word	0x00000250


	//   ....[1]....
        /*0084*/ 	.word	0x00000260


	//   ....[2]....
        /*0088*/ 	.word	0x000002a0


	//   ....[3]....
        /*008c*/ 	.word	0x000002c0


	//   ....[4]....
        /*0090*/ 	.word	0x00000310


	//   ....[5]....
        /*0094*/ 	.word	0x00000320


	//   ....[6]....
        /*0098*/ 	.word	0x00000360


	//   ....[7]....
        /*009c*/ 	.word	0x00000380


	//   ....[8]....
        /*00a0*/ 	.word	0x000003d0


	//   ....[9]....
        /*00a4*/ 	.word	0x000003e0


	//   ....[10]....
        /*00a8*/ 	.word	0x00000660


	//   ....[11]....
        /*00ac*/ 	.word	0x000006b0


	//   ....[12]....
        /*00b0*/ 	.word	0x00000740


	//   ....[13]....
        /*00b4*/ 	.word	0x00000790


	//   ....[14]....
        /*00b8*/ 	.word	0x00000820


	//   ....[15]....
        /*00bc*/ 	.word	0x00000870


	//   ....[16]....
        /*00c0*/ 	.word	0x00000900


	//   ....[17]....
        /*00c4*/ 	.word	0x00000950


	//   ....[18]....
        /*00c8*/ 	.word	0x000009e0


	//   ....[19]....
        /*00cc*/ 	.word	0x00000a30


	//----- nvinfo : EIATTR_VRC_CTA_INIT_COUNT
	.align		4
.L_144:
        /*00d0*/ 	.byte	0x02, 0x4a
	.zero		1
	.zero		1


	//----- nvinfo : EIATTR_EXIT_INSTR_OFFSETS
	.align		4
        /*00d4*/ 	.byte	0x04, 0x1c
        /*00d6*/ 	.short	(.L_146 - .L_145)


	//   ....[0]....
.L_145:
        /*00d8*/ 	.word	0x000005d0


	//   ....[1]....
        /*00dc*/ 	.word	0x00000600


	//----- nvinfo : EIATTR_CRS_STACK_SIZE
	.align		4
.L_146:
        /*00e0*/ 	.byte	0x04, 0x1e
        /*00e2*/ 	.short	(.L_148 - .L_147)
.L_147:
        /*00e4*/ 	.word	0x00000000


	//----- nvinfo : EIATTR_CBANK_PARAM_SIZE
	.align		4
.L_148:
        /*00e8*/ 	.byte	0x03, 0x19
        /*00ea*/ 	.short	0x0008


	//----- nvinfo : EIATTR_PARAM_CBANK
	.align		4
        /*00ec*/ 	.byte	0x04, 0x0a
        /*00ee*/ 	.short	(.L_150 - .L_149)
	.align		4
.L_149:
        /*00f0*/ 	.word	index@(.nv.constant0._ZN3cub18CUB_300001_SM_10006detail10radix_sort33DeviceRadixSortExclusiveSumKernelINS1_5radix10policy_hubIiNS0_8NullTypeEyE10Policy1000EyEEvPT0_)
        /*00f4*/ 	.short	0x0380
        /*00f6*/ 	.short	0x0008


	//----- nvinfo : EIATTR_SW_WAR
	.align		4
.L_150:
        /*00f8*/ 	.byte	0x04, 0x36
        /*00fa*/ 	.short	(.L_152 - .L_151)
.L_151:
        /*00fc*/ 	.word	0x00000008
.L_152:


//--------------------- .nv.info._ZN3cub18CUB_300001_SM_10006detail10radix_sort30DeviceRadixSortHistogramKernelINS1_5radix10policy_hubIiNS0_8NullTypeEyE10Policy1000ELNS0_9SortOrderE0EiyNS1_21identity_decomposer_tEEEvPT2_PKT1_SB_iiT3_ --------------------------
	.section	.nv.info._ZN3cub18CUB_300001_SM_10006detail10radix_sort30DeviceRadixSortHistogramKernelINS1_5radix10policy_hubIiNS0_8NullTypeEyE10Policy1000ELNS0_9SortOrderE0EiyNS1_21identity_decomposer_tEEEvPT2_PKT1_SB_iiT3_,"",@"SHT_CUDA_INFO"
	.sectionflags	@""
	.align	4


	//----- nvinfo : EIATTR_CUDA_API_VERSION
	.align		4
        /*0000*/ 	.byte	0x04, 0x37
        /*0002*/ 	.short	(.L_154 - .L_153)
.L_153:
        /*0004*/ 	.word	0x00000082


	//----- nvinfo : EIATTR_KPARAM_INFO
	.align		4
.L_154:
        /*0008*/ 	.byte	0x04, 0x17
        /*000a*/ 	.short	(.L_156 - .L_155)
.L_155:
        /*000c*/ 	.word	0x00000000
        /*0010*/ 	.short	0x0005
        /*0012*/ 	.short	0x0020
        /*0014*/ 	.byte	0x00, 0xf0, 0x05, 0x00


	//----- nvinfo : EIATTR_KPARAM_INFO
	.align		4
.L_156:
        /*0018*/ 	.byte	0x04, 0x17
        /*001a*/ 	.short	(.L_158 - .L_157)
.L_157:
        /*001c*/ 	.word	0x00000000
        /*0020*/ 	.short	0x0004
        /*0022*/ 	.short	0x001c
        /*0024*/ 	.byte	0x00, 0xf0, 0x11, 0x00


	//----- nvinfo : EIATTR_KPARAM_INFO
	.align		4
.L_158:
        /*0028*/ 	.byte	0x04, 0x17
        /*002a*/ 	.short	(.L_160 - .L_159)
.L_159:
        /*002c*/ 	.word	0x00000000
        /*0030*/ 	.short	0x0003
        /*0032*/ 	.short	0x0018
        /*0034*/ 	.byte	0x00, 0xf0, 0x11, 0x00


	//----- nvinfo : EIATTR_KPARAM_INFO
	.align		4
.L_160:
        /*0038*/ 	.byte	0x04, 0x17
        /*003a*/ 	.short	(.L_162 - .L_161)
.L_161:
        /*003c*/ 	.word	0x00000000
        /*0040*/ 	.short	0x0002
        /*0042*/ 	.short	0x0010
        /*0044*/ 	.byte	0x00, 0xf0, 0x21, 0x00


	//----- nvinfo : EIATTR_KPARAM_INFO
	.align		4
.L_162:
        /*0048*/ 	.byte	0x04, 0x17
        /*004a*/ 	.short	(.L_164 - .L_163)
.L_163:
        /*004c*/ 	.word	0x00000000
        /*0050*/ 	.short	0x0001
        /*0052*/ 	.short	0x0008
        /*0054*/ 	.byte	0x00, 0xf5, 0x21, 0x00


	//----- nvinfo : EIATTR_KPARAM_INFO
	.align		4
.L_164:
        /*0058*/ 	.byte	0x04, 0x17
        /*005a*/ 	.short	(.L_166 - .L_165)
.L_165:
        /*005c*/ 	.word	0x00000000
        /*0060*/ 	.short	0x0000
        /*0062*/ 	.short	0x0000
        /*0064*/ 	.byte	0x00, 0xf5, 0x21, 0x00


	//----- nvinfo : EIATTR_SPARSE_MMA_MASK
	.align		4
.L_166:
        /*0068*/ 	.byte	0x03, 0x50
        /*006a*/ 	.short	0x0000


	//----- nvinfo : EIATTR_MAXREG_COUNT
	.align		4
        /*006c*/ 	.byte	0x03, 0x1b
        /*006e*/ 	.short	0x00ff


	//----- nvinfo : EIATTR_NUM_BARRIERS
	.align		4
        /*0070*/ 	.byte	0x02, 0x4c
        /*0072*/ 	.byte	0x01
	.zero		1


	//----- nvinfo : EIATTR_MERCURY_ISA_VERSION
	.align		4
        /*0074*/ 	.byte	0x03, 0x5f
        /*0076*/ 	.short	0x0101


	//----- nvinfo : EIATTR_VRC_CTA_INIT_COUNT
	.align		4
        /*0078*/ 	.byte	0x02, 0x4a
	.zero		1
	.zero		1


	//----- nvinfo : EIATTR_EXIT_INSTR_OFFSETS
	.align		4
        /*007c*/ 	.byte	0x04, 0x1c
        /*007e*/ 	.short	(.L_168 - .L_167)


	//   ....[0]....
.L_167:
        /*0080*/ 	.word	0x00000040


	//   ....[1]....
        /*0084*/ 	.word	0x00002ee0


	//----- nvinfo : EIATTR_MAX_THREADS
	.align		4
.L_168:
        /*0088*/ 	.byte	0x04, 0x05
        /*008a*/ 	.short	(.L_170 - .L_169)
.L_169:
        /*008c*/ 	.word	0x00000080
        /*0090*/ 	.word	0x00000001
        /*0094*/ 	.word	0x00000001


	//----- nvinfo : EIATTR_CRS_STACK_SIZE
	.align		4
.L_170:
        /*0098*/ 	.byte	0x04, 0x1e
        /*009a*/ 	.short	(.L_172 - .L_171)
.L_171:
        /*009c*/ 	.word	0x00000000


	//----- nvinfo : EIATTR_CBANK_PARAM_SIZE
	.align		4
.L_172:
        /*00a0*/ 	.byte	0x03, 0x19
        /*00a2*/ 	.short	0x0021


	//----- nvinfo : EIATTR_PARAM_CBANK
	.align		4
        /*00a4*/ 	.byte	0x04, 0x0a
        /*00a6*/ 	.short	(.L_174 - .L_173)
	.align		4
.L_173:
        /*00a8*/ 	.word	index@(.nv.constant0._ZN3cub18CUB_300001_SM_10006detail10radix_sort30DeviceRadixSortHistogramKernelINS1_5radix10policy_hubIiNS0_8NullTypeEyE10Policy1000ELNS0_9SortOrderE0EiyNS1_21identity_decomposer_tEEEvPT2_PKT1_SB_iiT3_)
        /*00ac*/ 	.short	0x0380
        /*00ae*/ 	.short	0x0021


	//----- nvinfo : EIATTR_SW_WAR
	.align		4
.L_174:
        /*00b0*/ 	.byte	0x04, 0x36
        /*00b2*/ 	.short	(.L_176 - .L_175)
.L_175:
        /*00b4*/ 	.word	0x00000008
.L_176:


//--------------------- .nv.info._ZN3cub18CUB_300001_SM_10006detail10radix_sort31DeviceRadixSortSingleTileKernelINS1_5radix10policy_hubIiNS0_8NullTypeEyE10Policy1000ELNS0_9SortOrderE0EiS6_yNS1_21identity_decomposer_tEEEvPKT1_PSB_PKT2_PSF_T3_iiT4_ --------------------------
	.section	.nv.info._ZN3cub18CUB_300001_SM_10006detail10radix_sort31DeviceRadixSortSingleTileKernelINS1_5radix10policy_hubIiNS0_8NullTypeEyE10Policy1000ELNS0_9SortOrderE0EiS6_yNS1_21identity_decomposer_tEEEvPKT1_PSB_PKT2_PSF_T3_iiT4_,"",@"SHT_CUDA_INFO"
	.sectionflags	@""
	.align	4


	//----- nvinfo : EIATTR_CUDA_API_VERSION
	.align		4
        /*0000*/ 	.byte	0x04, 0x37
        /*0002*/ 	.short	(.L_178 - .L_177)
.L_177:
        /*0004*/ 	.word	0x00000082


	//----- nvinfo : EIATTR_KPARAM_INFO
	.align		4
.L_178:
        /*0008*/ 	.byte	0x04, 0x17
        /*000a*/ 	.short	(.L_180 - .L_179)
.L_179:
        /*000c*/ 	.word	0x00000000
        /*0010*/ 	.short	0x0007
        /*0012*/ 	.short	0x0030
        /*0014*/ 	.byte	0x00, 0xf0, 0x05, 0x00


	//----- nvinfo : EIATTR_KPARAM_INFO
	.align		4
.L_180:
        /*0018*/ 	.byte	0x04, 0x17
        /*001a*/ 	.short	(.L_182 - .L_181)
.L_181:
        /*001c*/ 	.word	0x00000000
        /*0020*/ 	.short	0x0006
        /*0022*/ 	.short	0x002c
        /*0024*/ 	.byte	0x00, 0xf0, 0x11, 0x00


	//----- nvinfo : EIATTR_KPARAM_INFO
	.align		4
.L_182:
        /*0028*/ 	.byte	0x04, 0x17
        /*002a*/ 	.short	(.L_184 - .L_183)
.L_183:
        /*002c*/ 	.word	0x00000000
        /*0030*/ 	.short	0x0005
        /*0032*/ 	.short	0x0028
        /*0034*/ 	.byte	0x00, 0xf0, 0x11, 0x00


	//----- nvinfo : EIATTR_KPARAM_INFO
	.align		4
.L_184:
        /*0038*/ 	.byte	0x04, 0x17
        /*003a*/ 	.short	(.L_186 - .L_185)
.L_185:
        /*003c*/ 	.word	0x00000000
        /*0040*/ 	.short	0x0004
        /*0042*/ 	.short	0x0020
        /*0044*/ 	.byte	0x00, 0xf0, 0x21, 0x00


	//----- nvinfo : EIATTR_KPARAM_INFO
	.align		4
.L_186:
        /*0048*/ 	.byte	0x04, 0x17
        /*004a*/ 	.short	(.L_188 - .L_187)
.L_187:
        /*004c*/ 	.word	0x00000000
        /*0050*/ 	.short	0x0003
        /*0052*/ 	.short	0x0018
        /*0054*/ 	.byte	0x00, 0xf5, 0x21, 0x00


	//----- nvinfo : EIATTR_KPARAM_INFO
	.align		4
.L_188:
        /*0058*/ 	.byte	0x04, 0x17
        /*005a*/ 	.short	(.L_190 - .L_189)
.L_189:
        /*005c*/ 	.word	0x00000000
        /*0060*/ 	.short	0x0002
        /*0062*/ 	.short	0x0010
        /*0064*/ 	.byte	0x00, 0xf5, 0x21, 0x00


	//----- nvinfo : EIATTR_KPARAM_INFO
	.align		4
.L_190:
        /*0068*/ 	.byte	0x04, 0x17
        /*006a*/ 	.short	(.L_192 - .L_191)
.L_191:
        /*006c*/ 	.word	0x00000000
        /*0070*/ 	.short	0x0001
        /*0072*/ 	.short	0x0008
        /*0074*/ 	.byte	0x00, 0xf5, 0x21, 0x00


	//----- nvinfo : EIATTR_KPARAM_INFO
	.align		4
.L_192:
        /*0078*/ 	.byte	0x04, 0x17
        /*007a*/ 	.short	(.L_194 - .L_193)
.L_193:
        /*007c*/ 	.word	0x00000000
        /*0080*/ 	.short	0x0000
        /*0082*/ 	.short	0x0000
        /*0084*/ 	.byte	0x00, 0xf5, 0x21, 0x00


	//----- nvinfo : EIATTR_SPARSE_MMA_MASK
	.align		4
.L_194:
        /*0088*/ 	.byte	0x03, 0x50
        /*008a*/ 	.short	0x0000


	//----- nvinfo : EIATTR_MAXREG_COUNT
	.align		4
        /*008c*/ 	.byte	0x03, 0x1b
        /*008e*/ 	.short	0x00ff


	//----- nvinfo : EIATTR_NUM_BARRIERS
	.align		4
        /*0090*/ 	.byte	0x02, 0x4c
        /*0092*/ 	.byte	0x01
	.zero		1


	//----- nvinfo : EIATTR_MERCURY_ISA_VERSION
	.align		4
        /*0094*/ 	.byte	0x03, 0x5f
        /*0096*/ 	.short	0x0101


	//----- nvinfo : EIATTR_COOP_GROUP_MASK_REGIDS
	.align		4
        /*0098*/ 	.byte	0x04, 0x29
        /*009a*/ 	.short	(.L_196 - .L_195)


	//   ....[0]....
.L_195:
        /*009c*/ 	.word	0xffffffff


	//   ....[1]....
        /*00a0*/ 	.word	0xffffffff


	//   ....[2]....
        /*00a4*/ 	.word	0xffffffff


	//   ....[3]....
        /*00a8*/ 	.word	0xffffffff


	//   ....[4]....
        /*00ac*/ 	.word	0xffffffff


	//----- nvinfo : EIATTR_COOP_GROUP_INSTR_OFFSETS
	.align		4
.L_196:
        /*00b0*/ 	.byte	0x04, 0x28
        /*00b2*/ 	.short	(.L_198 - .L_197)


	//   ....[0]....
.L_197:
        /*00b4*/ 	.word	0x000019f0


	//   ....[1]....
        /*00b8*/ 	.word	0x00001a10


	//   ....[2]....
        /*00bc*/ 	.word	0x00001a30


	//   ....[3]....
        /*00c0*/ 	.word	0x00001a50


	//   ....[4]....
        /*00c4*/ 	.word	0x00001a70


	//----- nvinfo : EIATTR_VRC_CTA_INIT_COUNT
	.align		4
.L_198:
        /*00c8*/ 	.byte	0x02, 0x4a
	.zero		1
	.zero		1


	//----- nvinfo : EIATTR_EXIT_INSTR_OFFSETS
	.align		4
        /*00cc*/ 	.byte	0x04, 0x1c
        /*00ce*/ 	.short	(.L_200 - .L_199)


	//   ....[0]....
.L_199:
        /*00d0*/ 	.word	0x000030e0


	//   ....[1]....
        /*00d4*/ 	.word	0x00003120


	//----- nvinfo : EIATTR_MAX_THREADS
	.align		4
.L_200:
        /*00d8*/ 	.byte	0x04, 0x05
        /*00da*/ 	.short	(.L_202 - .L_201)
.L_201:
        /*00dc*/ 	.word	0x00000100
        /*00e0*/ 	.word	0x00000001
        /*00e4*/ 	.word	0x00000001


	//----- nvinfo : EIATTR_CBANK_PARAM_SIZE
	.align		4
.L_202:
        /*00e8*/ 	.byte	0x03, 0x19
        /*00ea*/ 	.short	0x0031


	//----- nvinfo : EIATTR_PARAM_CBANK
	.align		4
        /*00ec*/ 	.byte	0x04, 0x0a
        /*00ee*/ 	.short	(.L_204 - .L_203)
	.align		4
.L_203:
        /*00f0*/ 	.word	index@(.nv.constant0._ZN3cub18CUB_300001_SM_10006detail10radix_sort31DeviceRadixSortSingleTileKernelINS1_5radix10policy_hubIiNS0_8NullTypeEyE10Policy1000ELNS0_9SortOrderE0EiS6_yNS1_21identity_decomposer_tEEEvPKT1_PSB_PKT2_PSF_T3_iiT4_)
        /*00f4*/ 	.short	0x0380
        /*00f6*/ 	.short	0x0031


	//----- nvinfo : EIATTR_SW_WAR
	.align		4
.L_204:
        /*00f8*/ 	.byte	0x04, 0x36
        /*00fa*/ 	.short	(.L_206 - .L_205)
.L_205:
        /*00fc*/ 	.word	0x00000008
.L_206:


//--------------------- .nv.info._ZN3cub18CUB_300001_SM_10006detail9transform16transform_kernelINS2_10policy_hubILb1EN4cuda3std3__45tupleIJN6thrust24THRUST_300001_SM_1000_NS17counting_iteratorIiNSA_11use_defaultESC_SC_EEEEEE10policy1000El4RandNSA_6detail15normal_iteratorINSA_10device_ptrIiEEEEJSD_EEEvT0_iT1_T2_DpNS2_10kernel_argIT3_EE --------------------------
	.section	.nv.info._ZN3cub18CUB_300001_SM_10006detail9transform16transform_kernelINS2_10policy_hubILb1EN4cuda3std3__45tupleIJN6thrust24THRUST_300001_SM_1000_NS17counting_iteratorIiNSA_11use_defaultESC_SC_EEEEEE10policy1000El4RandNSA_6detail15normal_iteratorINSA_10device_ptrIiEEEEJSD_EEEvT0_iT1_T2_DpNS2_10kernel_argIT3_EE,"",@"SHT_CUDA_INFO"
	.sectionflags	@""
	.align	4


	//----- nvinfo : EIATTR_CUDA_API_VERSION
	.align		4
        /*0000*/ 	.byte	0x04, 0x37
        /*0002*/ 	.short	(.L_208 - .L_207)
.L_207:
        /*0004*/ 	.word	0x00000082


	//----- nvinfo : EIATTR_KPARAM_INFO
	.align		4
.L_208:
        /*0008*/ 	.byte	0x04, 0x17
        /*000a*/ 	.short	(.L_210 - .L_209)
.L_209:
        /*000c*/ 	.word	0x00000000
        /*0010*/ 	.short	0x0004
        /*0012*/ 	.short	0x0020
        /*0014*/ 	.byte	0x00, 0xf0, 0x41, 0x00


	//----- nvinfo : EIATTR_KPARAM_INFO
	.align		4
.L_210:
        /*0018*/ 	.byte	0x04, 0x17
        /*001a*/ 	.short	(.L_212 - .L_211)
.L_211:
        /*001c*/ 	.word	0x00000000
        /*0020*/ 	.short	0x0003
        /*0022*/ 	.short	0x0018
        /*0024*/ 	.byte	0x00, 0xf0, 0x21, 0x00


	//----- nvinfo : EIATTR_KPARAM_INFO
	.align		4
.L_212:
        /*0028*/ 	.byte	0x04, 0x17
        /*002a*/ 	.short	(.L_214 - .L_213)
.L_213:
        /*002c*/ 	.word	0x00000000
        /*0030*/ 	.short	0x0002
        /*0032*/ 	.short	0x000c
        /*0034*/ 	.byte	0x00, 0xf0, 0x31, 0x00


	//----- nvinfo : EIATTR_KPARAM_INFO
	.align		4
.L_214:
        /*0038*/ 	.byte	0x04, 0x17
        /*003a*/ 	.short	(.L_216 - .L_215)
.L_215:
        /*003c*/ 	.word	0x00000000
        /*0040*/ 	.short	0x0001
        /*0042*/ 	.short	0x0008
        /*0044*/ 	.byte	0x00, 0xf0, 0x11, 0x00


	//----- nvinfo : EIATTR_KPARAM_INFO
	.align		4
.L_216:
        /*0048*/ 	.byte	0x04, 0x17
        /*004a*/ 	.short	(.L_218 - .L_217)
.L_217:
        /*004c*/ 	.word	0x00000000
        /*0050*/ 	.short	0x0000
        /*0052*/ 	.short	0x0000
        /*0054*/ 	.byte	0x00, 0xf0, 0x21, 0x00


	//----- nvinfo : EIATTR_SPARSE_MMA_MASK
	.align		4
.L_218:
        /*0058*/ 	.byte	0x03, 0x50
        /*005a*/ 	.short	0x0000


	//----- nvinfo : EIATTR_MAXREG_COUNT
	.align		4
        /*005c*/ 	.byte	0x03, 0x1b
        /*005e*/ 	.short	0x00ff


	//----- nvinfo : EIATTR_MERCURY_ISA_VERSION
	.align		4
        /*0060*/ 	.byte	0x03, 0x5f
        /*0062*/ 	.short	0x0101


	//----- nvinfo : EIATTR_VRC_CTA_INIT_COUNT
	.align		4
        /*0064*/ 	.byte	0x02, 0x4a
	.zero		1
	.zero		1


	//----- nvinfo : EIATTR_EXIT_INSTR_OFFSETS
	.align		4
        /*0068*/ 	.byte	0x04, 0x1c
        /*006a*/ 	.short	(.L_220 - .L_219)


	//   ....[0]....
.L_219:
        /*006c*/ 	.word	0x000001c0


	//   ....[1]....
        /*0070*/ 	.word	0x00000a50


	//   ....[2]....
        /*0074*/ 	.word	0x00000a80


	//   ....[3]....
        /*0078*/ 	.word	0x000012d0


	//----- nvinfo : EIATTR_MAX_THREADS
	.align		4
.L_220:
        /*007c*/ 	.byte	0x04, 0x05
        /*007e*/ 	.short	(.L_222 - .L_221)
.L_221:
        /*0080*/ 	.word	0x00000080
        /*0084*/ 	.word	0x00000001
        /*0088*/ 	.word	0x00000001


	//----- nvinfo : EIATTR_CRS_STACK_SIZE
	.align		4
.L_222:
        /*008c*/ 	.byte	0x04, 0x1e
        /*008e*/ 	.short	(.L_224 - .L_223)
.L_223:
        /*0090*/ 	.word	0x00000000


	//----- nvinfo : EIATTR_CBANK_PARAM_SIZE
	.align		4
.L_224:
        /*0094*/ 	.byte	0x03, 0x19
        /*0096*/ 	.short	0x0030


	//----- nvinfo : EIATTR_PARAM_CBANK
	.align		4
        /*0098*/ 	.byte	0x04, 0x0a
        /*009a*/ 	.short	(.L_226 - .L_225)
	.align		4
.L_225:
        /*009c*/ 	.word	index@(.nv.constant0._ZN3cub18CUB_300001_SM_10006detail9transform16transform_kernelINS2_10policy_hubILb1EN4cuda3std3__45tupleIJN6thrust24THRUST_300001_SM_1000_NS17counting_iteratorIiNSA_11use_defaultESC_SC_EEEEEE10policy1000El4RandNSA_6detail15normal_iteratorINSA_10device_ptrIiEEEEJSD_EEEvT0_iT1_T2_DpNS2_10kernel_argIT3_EE)
        /*00a0*/ 	.short	0x0380
        /*00a2*/ 	.short	0x0030


	//----- nvinfo : EIATTR_SW_WAR
	.align		4
.L_226:
        /*00a4*/ 	.byte	0x04, 0x36
        /*00a6*/ 	.short	(.L_228 - .L_227)
.L_227:
        /*00a8*/ 	.word	0x00000008
.L_228:


//--------------------- .nv.info._ZN3cub18CUB_300001_SM_10006detail9transform16transform_kernelINS2_10policy_hubILb1EN4cuda3std3__45tupleIJN6thrust24THRUST_300001_SM_1000_NS17counting_iteratorIiNSA_11use_defaultESC_SC_EEEEEE10policy1000Ei4RandNSA_6detail15normal_iteratorINSA_10device_ptrIiEEEEJSD_EEEvT0_iT1_T2_DpNS2_10kernel_argIT3_EE --------------------------
	.section	.nv.info._ZN3cub18CUB_300001_SM_10006detail9transform16transform_kernelINS2_10policy_hubILb1EN4cuda3std3__45tupleIJN6thrust24THRUST_300001_SM_1000_NS17counting_iteratorIiNSA_11use_defaultESC_SC_EEEEEE10policy1000Ei4RandNSA_6detail15normal_iteratorINSA_10device_ptrIiEEEEJSD_EEEvT0_iT1_T2_DpNS2_10kernel_argIT3_EE,"",@"SHT_CUDA_INFO"
	.sectionflags	@""
	.align	4


	//----- nvinfo : EIATTR_CUDA_API_VERSION
	.align		4
        /*0000*/ 	.byte	0x04, 0x37
        /*0002*/ 	.short	(.L_230 - .L_229)
.L_229:
        /*0004*/ 	.word	0x00000082


	//----- nvinfo : EIATTR_KPARAM_INFO
	.align		4
.L_230:
        /*0008*/ 	.byte	0x04, 0x17
        /*000a*/ 	.short	(.L_232 - .L_231)
.L_231:
        /*000c*/ 	.word	0x00000000
        /*0010*/ 	.short	0x0004
        /*0012*/ 	.short	0x0020
        /*0014*/ 	.byte	0x00, 0xf0, 0x41, 0x00


	//----- nvinfo : EIATTR_KPARAM_INFO
	.align		4
.L_232:
        /*0018*/ 	.byte	0x04, 0x17
        /*001a*/ 	.short	(.L_234 - .L_233)
.L_233:
        /*001c*/ 	.word	0x00000000
        /*0020*/ 	.short	0x0003
        /*0022*/ 	.short	0x0018
        /*0024*/ 	.byte	0x00, 0xf0, 0x21, 0x00


	//----- nvinfo : EIATTR_KPARAM_INFO
	.align		4
.L_234:
        /*0028*/ 	.byte	0x04, 0x17
        /*002a*/ 	.short	(.L_236 - .L_235)
.L_235:
        /*002c*/ 	.word	0x00000000
        /*0030*/ 	.short	0x0002
        /*0032*/ 	.short	0x0008
        /*0034*/ 	.byte	0x00, 0xf0, 0x31, 0x00


	//----- nvinfo : EIATTR_KPARAM_INFO
	.align		4
.L_236:
        /*0038*/ 	.byte	0x04, 0x17
        /*003a*/ 	.short	(.L_238 - .L_237)
.L_237:
        /*003c*/ 	.word	0x00000000
        /*0040*/ 	.short	0x0001
        /*0042*/ 	.short	0x0004
        /*0044*/ 	.byte	0x00, 0xf0, 0x11, 0x00


	//----- nvinfo : EIATTR_KPARAM_INFO
	.align		4
.L_238:
        /*0048*/ 	.byte	0x04, 0x17
        /*004a*/ 	.short	(.L_240 - .L_239)
.L_239:
        /*004c*/ 	.word	0x00000000
        /*0050*/ 	.short	0x0000
        /*0052*/ 	.short	0x0000
        /*0054*/ 	.byte	0x00, 0xf0, 0x11, 0x00


	//----- nvinfo : EIATTR_SPARSE_MMA_MASK
	.align		4
.L_240:
        /*0058*/ 	.byte	0x03, 0x50
        /*005a*/ 	.short	0x0000


	//----- nvinfo : EIATTR_MAXREG_COUNT
	.align		4
        /*005c*/ 	.byte	0x03, 0x1b
        /*005e*/ 	.short	0x00ff


	//----- nvinfo : EIATTR_MERCURY_ISA_VERSION
	.align		4
        /*0060*/ 	.byte	0x03, 0x5f
        /*0062*/ 	.short	0x0101


	//----- nvinfo : EIATTR_VRC_CTA_INIT_COUNT
	.align		4
        /*0064*/ 	.byte	0x02, 0x4a
	.zero		1
	.zero		1


	//----- nvinfo : EIATTR_EXIT_INSTR_OFFSETS
	.align		4
        /*0068*/ 	.byte	0x04, 0x1c
        /*006a*/ 	.short	(.L_242 - .L_241)


	//   ....[0]....
.L_241:
        /*006c*/ 	.word	0x00000150


	//   ....[1]....
        /*0070*/ 	.word	0x00000970


	//   ....[2]....
        /*0074*/ 	.word	0x000009b0


	//   ....[3]....
        /*0078*/ 	.word	0x00001230


	//----- nvinfo : EIATTR_MAX_THREADS
	.align		4
.L_242:
        /*007c*/ 	.byte	0x04, 0x05
        /*007e*/ 	.short	(.L_244 - .L_243)
.L_243:
        /*0080*/ 	.word	0x00000080
        /*0084*/ 	.word	0x00000001
        /*0088*/ 	.word	0x00000001


	//----- nvinfo : EIATTR_CRS_STACK_SIZE
	.align		4
.L_244:
        /*008c*/ 	.byte	0x04, 0x1e
        /*008e*/ 	.short	(.L_246 - .L_245)
.L_245:
        /*0090*/ 	.word	0x00000000


	//----- nvinfo : EIATTR_CBANK_PARAM_SIZE
	.align		4
.L_246:
        /*0094*/ 	.byte	0x03, 0x19
        /*0096*/ 	.short	0x0030


	//----- nvinfo : EIATTR_PARAM_CBANK
	.align		4
        /*0098*/ 	.byte	0x04, 0x0a
        /*009a*/ 	.short	(.L_248 - .L_247)
	.align		4
.L_247:
        /*009c*/ 	.word	index@(.nv.constant0._ZN3cub18CUB_300001_SM_10006detail9transform16transform_kernelINS2_10policy_hubILb1EN4cuda3std3__45tupleIJN6thrust24THRUST_300001_SM_1000_NS17counting_iteratorIiNSA_11use_defaultESC_SC_EEEEEE10policy1000Ei4RandNSA_6detail15normal_iteratorINSA_10device_ptrIiEEEEJSD_EEEvT0_iT1_T2_DpNS2_10kernel_argIT3_EE)
        /*00a0*/ 	.short	0x0380
        /*00a2*/ 	.short	0x0030


	//----- nvinfo : EIATTR_SW_WAR
	.align		4
.L_248:
        /*00a4*/ 	.byte	0x04, 0x36
        /*00a6*/ 	.short	(.L_250 - .L_249)
.L_249:
        /*00a8*/ 	.word	0x00000008
.L_250:


//--------------------- .nv.info._ZN3cub18CUB_300001_SM_10006detail8for_each13static_kernelINS2_12policy_hub_t12policy_500_tEmN6thrust24THRUST_300001_SM_1000_NS8cuda_cub20__uninitialized_fill7functorINS7_10device_ptrIiEEiEEEEvT0_T1_ --------------------------
	.section	.nv.info._ZN3cub18CUB_300001_SM_10006detail8for_each13static_kernelINS2_12policy_hub_t12policy_500_tEmN6thrust24THRUST_300001_SM_1000_NS8cuda_cub20__uninitialized_fill7functorINS7_10device_ptrIiEEiEEEEvT0_T1_,"",@"SHT_CUDA_INFO"
	.sectionflags	@""
	.align	4


	//----- nvinfo : EIATTR_CUDA_API_VERSION
	.align		4
        /*0000*/ 	.byte	0x04, 0x37
        /*0002*/ 	.short	(.L_252 - .L_251)
.L_251:
        /*0004*/ 	.word	0x00000082


	//----- nvinfo : EIATTR_KPARAM_INFO
	.align		4
.L_252:
        /*0008*/ 	.byte	0x04, 0x17
        /*000a*/ 	.short	(.L_254 - .L_253)
.L_253:
        /*000c*/ 	.word	0x00000000
        /*0010*/ 	.short	0x0001
        /*0012*/ 	.short	0x0008
        /*0014*/ 	.byte	0x00, 0xf0, 0x41, 0x00


	//----- nvinfo : EIATTR_KPARAM_INFO
	.align		4
.L_254:
        /*0018*/ 	.byte	0x04, 0x17
        /*001a*/ 	.short	(.L_256 - .L_255)
.L_255:
        /*001c*/ 	.word	0x00000000
        /*0020*/ 	.short	0x0000
        /*0022*/ 	.short	0x0000
        /*0024*/ 	.byte	0x00, 0xf0, 0x21, 0x00


	//----- nvinfo : EIATTR_SPARSE_MMA_MASK
	.align		4
.L_256:
        /*0028*/ 	.byte	0x03, 0x50
        /*002a*/ 	.short	0x0000


	//----- nvinfo : EIATTR_MAXREG_COUNT
	.align		4
        /*002c*/ 	.byte	0x03, 0x1b
        /*002e*/ 	.short	0x00ff


	//----- nvinfo : EIATTR_MERCURY_ISA_VERSION
	.align		4
        /*0030*/ 	.byte	0x03, 0x5f
        /*0032*/ 	.short	0x0101


	//----- nvinfo : EIATTR_VRC_CTA_INIT_COUNT
	.align		4
        /*0034*/ 	.byte	0x02, 0x4a
	.zero		1
	.zero		1


	//----- nvinfo : EIATTR_EXIT_INSTR_OFFSETS
	.align		4
        /*0038*/ 	.byte	0x04, 0x1c
        /*003a*/ 	.short	(.L_258 - .L_257)


	//   ....[0]....
.L_257:
        /*003c*/ 	.word	0x00000130


	//   ....[1]....
        /*0040*/ 	.word	0x00000230


	//   ....[2]....
        /*0044*/ 	.word	0x00000260


	//----- nvinfo : EIATTR_MAX_THREADS
	.align		4
.L_258:
        /*0048*/ 	.byte	0x04, 0x05
        /*004a*/ 	.short	(.L_260 - .L_259)
.L_259:
        /*004c*/ 	.word	0x00000100
        /*0050*/ 	.word	0x00000001
        /*0054*/ 	.word	0x00000001


	//----- nvinfo : EIATTR_CBANK_PARAM_SIZE
	.align		4
.L_260:
        /*0058*/ 	.byte	0x03, 0x19
        /*005a*/ 	.short	0x0018


	//----- nvinfo : EIATTR_PARAM_CBANK
	.align		4
        /*005c*/ 	.byte	0x04, 0x0a
        /*005e*/ 	.short	(.L_262 - .L_261)
	.align		4
.L_261:
        /*0060*/ 	.word	index@(.nv.constant0._ZN3cub18CUB_300001_SM_10006detail8for_each13static_kernelINS2_12policy_hub_t12policy_500_tEmN6thrust24THRUST_300001_SM_1000_NS8cuda_cub20__uninitialized_fill7functorINS7_10device_ptrIiEEiEEEEvT0_T1_)
        /*0064*/ 	.short	0x0380
        /*0066*/ 	.short	0x0018


	//----- nvinfo : EIATTR_SW_WAR
	.align		4
.L_262:
        /*0068*/ 	.byte	0x04, 0x36
        /*006a*/ 	.short	(.L_264 - .L_263)
.L_263:
        /*006c*/ 	.word	0x00000008
.L_264:


//--------------------- .nv.info._ZN3cub18CUB_300001_SM_10006detail11EmptyKernelIvEEvv --------------------------
	.section	.nv.info._ZN3cub18CUB_300001_SM_10006detail11EmptyKernelIvEEvv,"",@"SHT_CUDA_INFO"
	.sectionflags	@""
	.align	4


	//----- nvinfo : EIATTR_CUDA_API_VERSION
	.align		4
        /*0000*/ 	.byte	0x04, 0x37
        /*0002*/ 	.short	(.L_266 - .L_265)
.L_265:
        /*0004*/ 	.word	0x00000082


	//----- nvinfo : EIATTR_SPARSE_MMA_MASK
	.align		4
.L_266:
        /*0008*/ 	.byte	0x03, 0x50
        /*000a*/ 	.short	0x0000


	//----- nvinfo : EIATTR_MAXREG_COUNT
	.align		4
        /*000c*/ 	.byte	0x03, 0x1b
        /*000e*/ 	.short	0x00ff


	//----- nvinfo : EIATTR_MERCURY_ISA_VERSION
	.align		4
        /*0010*/ 	.byte	0x03, 0x5f
        /*0012*/ 	.short	0x0101


	//----- nvinfo : EIATTR_VRC_CTA_INIT_COUNT
	.align		4
        /*0014*/ 	.byte	0x02, 0x4a
	.zero		1
	.zero		1


	//----- nvinfo : EIATTR_EXIT_INSTR_OFFSETS
	.align		4
        /*0018*/ 	.byte	0x04, 0x1c
        /*001a*/ 	.short	(.L_268 - .L_267)


	//   ....[0]....
.L_267:
        /*001c*/ 	.word	0x00000010


	//----- nvinfo : EIATTR_SW_WAR
	.align		4
.L_268:
        /*0020*/ 	.byte	0x04, 0x36
        /*0022*/ 	.short	(.L_270 - .L_269)
.L_269:
        /*0024*/ 	.word	0x00000008
.L_270:


//--------------------- .nv.callgraph             --------------------------
	.section	.nv.callgraph,"",@"SHT_CUDA_CALLGRAPH"
	.align	4
	.sectionentsize	8
	.align		4
        /*0000*/ 	.word	0x00000000
	.align		4
        /*0004*/ 	.word	0xffffffff
	.align		4
        /*0008*/ 	.word	0x00000000
	.align		4
        /*000c*/ 	.word	0xfffffffe
	.align		4
        /*0010*/ 	.word	0x00000000
	.align		4
        /*0014*/ 	.word	0xfffffffd
	.align		4
        /*0018*/ 	.word	0x00000000
	.align		4
        /*001c*/ 	.word	0xfffffffc


//--------------------- .nv.constant4             --------------------------
	.section	.nv.constant4,"a",@progbits
	.align	8
	.align		8
.nv.constant4:
        /*0000*/ 	.dword	_ZN30_INTERNAL_01878a8d_4_k_cu_main4cuda3std3__45__cpo5beginE
	.align		8
        /*0008*/ 	.dword	_ZN30_INTERNAL_01878a8d_4_k_cu_main4cuda3std3__45__cpo3endE
	.align		8
        /*0010*/ 	.dword	_ZN30_INTERNAL_01878a8d_4_k_cu_main4cuda3std3__45__cpo6cbeginE
	.align		8
        /*0018*/ 	.dword	_ZN30_INTERNAL_01878a8d_4_k_cu_main4cuda3std3__45__cpo4cendE
	.align		8
        /*0020*/ 	.dword	_ZN30_INTERNAL_01878a8d_4_k_cu_main4cuda3std3__45__cpo6rbeginE
	.align		8
        /*0028*/ 	.dword	_ZN30_INTERNAL_01878a8d_4_k_cu_main4cuda3std3__45__cpo4rendE
	.align		8
        /*0030*/ 	.dword	_ZN30_INTERNAL_01878a8d_4_k_cu_main4cuda3std3__45__cpo7crbeginE
	.align		8
        /*0038*/ 	.dword	_ZN30_INTERNAL_01878a8d_4_k_cu_main4cuda3std3__45__cpo5crendE
	.align		8
        /*0040*/ 	.dword	_ZN30_INTERNAL_01878a8d_4_k_cu_main4cuda3std3__432_GLOBAL__N__01878a8d_4_k_cu_main6ignoreE
	.align		8
        /*0048*/ 	.dword	_ZN30_INTERNAL_01878a8d_4_k_cu_main4cuda3std3__419piecewise_constructE
	.align		8
        /*0050*/ 	.dword	_ZN30_INTERNAL_01878a8d_4_k_cu_main4cuda3std3__48in_placeE
	.align		8
        /*0058*/ 	.dword	_ZN30_INTERNAL_01878a8d_4_k_cu_main4cuda3std3__420unreachable_sentinelE
	.align		8
        /*0060*/ 	.dword	_ZN30_INTERNAL_01878a8d_4_k_cu_main4cuda3std3__47nulloptE
	.align		8
        /*0068*/ 	.dword	_ZN30_INTERNAL_01878a8d_4_k_cu_main4cuda3std3__48unexpectE
	.align		8
        /*0070*/ 	.dword	_ZN30_INTERNAL_01878a8d_4_k_cu_main4cuda3std6ranges3__45__cpo4swapE
	.align		8
        /*0078*/ 	.dword	_ZN30_INTERNAL_01878a8d_4_k_cu_main4cuda3std6ranges3__45__cpo9iter_moveE
	.align		8
        /*0080*/ 	.dword	_ZN30_INTERNAL_01878a8d_4_k_cu_main4cuda3std6ranges3__45__cpo5beginE
	.align		8
        /*0088*/ 	.dword	_ZN30_INTERNAL_01878a8d_4_k_cu_main4cuda3std6ranges3__45__cpo3endE
	.align		8
        /*0090*/ 	.dword	_ZN30_INTERNAL_01878a8d_4_k_cu_main4cuda3std6ranges3__45__cpo6cbeginE
	.align		8
        /*0098*/ 	.dword	_ZN30_INTERNAL_01878a8d_4_k_cu_main4cuda3std6ranges3__45__cpo4cendE
	.align		8
        /*00a0*/ 	.dword	_ZN30_INTERNAL_01878a8d_4_k_cu_main4cuda3std6ranges3__45__cpo7advanceE
	.align		8
        /*00a8*/ 	.dword	_ZN30_INTERNAL_01878a8d_4_k_cu_main4cuda3std6ranges3__45__cpo9iter_swapE
	.align		8
        /*00b0*/ 	.dword	_ZN30_INTERNAL_01878a8d_4_k_cu_main4cuda3std6ranges3__45__cpo4nextE
	.align		8
        /*00b8*/ 	.dword	_ZN30_INTERNAL_01878a8d_4_k_cu_main4cuda3std6ranges3__45__cpo4prevE
	.align		8
        /*00c0*/ 	.dword	_ZN30_INTERNAL_01878a8d_4_k_cu_main4cuda3std6ranges3__45__cpo4dataE
	.align		8
        /*00c8*/ 	.dword	_ZN30_INTERNAL_01878a8d_4_k_cu_main4cuda3std6ranges3__45__cpo5cdataE
	.align		8
        /*00d0*/ 	.dword	_ZN30_INTERNAL_01878a8d_4_k_cu_main4cuda3std6ranges3__45__cpo4sizeE
	.align		8
        /*00d8*/ 	.dword	_ZN30_INTERNAL_01878a8d_4_k_cu_main4cuda3std6ranges3__45__cpo5ssizeE
	.align		8
        /*00e0*/ 	.dword	_ZN30_INTERNAL_01878a8d_4_k_cu_main4cuda3std6ranges3__45__cpo8distanceE
	.align		8
        /*00e8*/ 	.dword	_ZN30_INTERNAL_01878a8d_4_k_cu_main6thrust24THRUST_300001_SM_1000_NS8cuda_cub3parE
	.align		8
        /*00f0*/ 	.dword	_ZN30_INTERNAL_01878a8d_4_k_cu_main6thrust24THRUST_300001_SM_1000_NS8cuda_cub10par_nosyncE
	.align		8
        /*00f8*/ 	.dword	_ZN30_INTERNAL_01878a8d_4_k_cu_main6thrust24THRUST_300001_SM_1000_NS6system6detail10sequential3seqE
	.align		8
        /*0100*/ 	.dword	_ZN30_INTERNAL_01878a8d_4_k_cu_main6thrust24THRUST_300001_SM_1000_NS6system3cpp3parE
	.align		8
        /*0108*/ 	.dword	_ZN30_INTERNAL_01878a8d_4_k_cu_main6thrust24THRUST_300001_SM_1000_NS12placeholders2_1E
	.align		8
        /*0110*/ 	.dword	_ZN30_INTERNAL_01878a8d_4_k_cu_main6thrust24THRUST_300001_SM_1000_NS12placeholders2_2E
	.align		8
        /*0118*/ 	.dword	_ZN30_INTERNAL_01878a8d_4_k_cu_main6thrust24THRUST_300001_SM_1000_NS12placeholders2_3E
	.align		8
        /*0120*/ 	.dword	_ZN30_INTERNAL_01878a8d_4_k_cu_main6thrust24THRUST_300001_SM_1000_NS12placeholders2_4E
	.align		8
        /*0128*/ 	.dword	_ZN30_INTERNAL_01878a8d_4_k_cu_main6thrust24THRUST_300001_SM_1000_NS12placeholders2_5E
	.align		8
        /*0130*/ 	.dword	_ZN30_INTERNAL_01878a8d_4_k_cu_main6thrust24THRUST_300001_SM_1000_NS12placeholders2_6E
	.align		8
        /*0138*/ 	.dword	_ZN30_INTERNAL_01878a8d_4_k_cu_main6thrust24THRUST_300001_SM_1000_NS12placeholders2_7E
	.align		8
        /*0140*/ 	.dword	_ZN30_INTERNAL_01878a8d_4_k_cu_main6thrust24THRUST_300001_SM_1000_NS12placeholders2_8E
	.align		8
        /*0148*/ 	.dword	_ZN30_INTERNAL_01878a8d_4_k_cu_main6thrust24THRUST_300001_SM_1000_NS12placeholders2_9E
	.align		8
        /*0150*/ 	.dword	_ZN30_INTERNAL_01878a8d_4_k_cu_main6thrust24THRUST_300001_SM_1000_NS12placeholders3_10E
	.align		8
        /*0158*/ 	.dword	_ZN30_INTERNAL_01878a8d_4_k_cu_main6thrust24THRUST_300001_SM_1000_NS3seqE
	.align		8
        /*0160*/ 	.dword	_ZN30_INTERNAL_01878a8d_4_k_cu_main6thrust24THRUST_300001_SM_1000_NS6deviceE


//--------------------- .text._ZN3cub18CUB_300001_SM_10006detail10radix_sort29DeviceRadixSortOnesweepKernelINS1_5radix10policy_hubIiNS0_8NullTypeEyE10Policy1000ELNS0_9SortOrderE0EiS6_yiiNS1_21identity_decomposer_tEEEvPT5_SC_PT3_PKSD_PT1_PKSH_PT2_PKSL_T4_iiT6_ --------------------------
	.section	.text._ZN3cub18CUB_300001_SM_10006detail10radix_sort29DeviceRadixSortOnesweepKernelINS1_5radix10policy_hubIiNS0_8NullTypeEyE10Policy1000ELNS0_9SortOrderE0EiS6_yiiNS1_21identity_decomposer_tEEEvPT5_SC_PT3_PKSD_PT1_PKSH_PT2_PKSL_T4_iiT6_,"ax",@progbits
	.align	128
        .global         _ZN3cub18CUB_300001_SM_10006detail10radix_sort29DeviceRadixSortOnesweepKernelINS1_5radix10policy_hubIiNS0_8NullTypeEyE10Policy1000ELNS0_9SortOrderE0EiS6_yiiNS1_21identity_decomposer_tEEEvPT5_SC_PT3_PKSD_PT1_PKSH_PT2_PKSL_T4_iiT6_
        .type           _ZN3cub18CUB_300001_SM_10006detail10radix_sort29DeviceRadixSortOnesweepKernelINS1_5radix10policy_hubIiNS0_8NullTypeEyE10Policy1000ELNS0_9SortOrderE0EiS6_yiiNS1_21identity_decomposer_tEEEvPT5_SC_PT3_PKSD_PT1_PKSH_PT2_PKSL_T4_iiT6_,@function
        .size           _ZN3cub18CUB_300001_SM_10006detail10radix_sort29DeviceRadixSortOnesweepKernelINS1_5radix10policy_hubIiNS0_8NullTypeEyE10Policy1000ELNS0_9SortOrderE0EiS6_yiiNS1_21identity_decomposer_tEEEvPT5_SC_PT3_PKSD_PT1_PKSH_PT2_PKSL_T4_iiT6_,(.L_x_277 - _ZN3cub18CUB_300001_SM_10006detail10radix_sort29DeviceRadixSortOnesweepKernelINS1_5radix10policy_hubIiNS0_8NullTypeEyE10Policy1000ELNS0_9SortOrderE0EiS6_yiiNS1_21identity_decomposer_tEEEvPT5_SC_PT3_PKSD_PT1_PKSH_PT2_PKSL_T4_iiT6_)
        .other          _ZN3cub18CUB_300001_SM_10006detail10radix_sort29DeviceRadixSortOnesweepKernelINS1_5radix10policy_hubIiNS0_8NullTypeEyE10Policy1000ELNS0_9SortOrderE0EiS6_yiiNS1_21identity_decomposer_tEEEvPT5_SC_PT3_PKSD_PT1_PKSH_PT2_PKSL_T4_iiT6_,@"STO_CUDA_ENTRY STV_DEFAULT"
_ZN3cub18CUB_300001_SM_10006detail10radix_sort29DeviceRadixSortOnesweepKernelINS1_5radix10policy_hubIiNS0_8NullTypeEyE10Policy1000ELNS0_9SortOrderE0EiS6_yiiNS1_21identity_decomposer_tEEEvPT5_SC_PT3_PKSD_PT1_PKSH_PT2_PKSL_T4_iiT6_:
.text._ZN3cub18CUB_300001_SM_10006detail10radix_sort29DeviceRadixSortOnesweepKernelINS1_5radix10policy_hubIiNS0_8NullTypeEyE10Policy1000ELNS0_9SortOrderE0EiS6_yiiNS1_21identity_decomposer_tEEEvPT5_SC_PT3_PKSD_PT1_PKSH_PT2_PKSL_T4_iiT6_:
[----:B------:R-:W-:Y:S01]  /*0000*/  LDC R1, c[0x0][0x37c] ;  /* 0x0000df00ff017b82 */ /* 0x000fe20000000800 */
[----:B------:R-:W0:Y:S01]  /*0010*/  S2R R3, SR_TID.X ;  /* 0x0000000000037919 */ /* 0x000e220000002100 */
[----:B------:R-:W1:Y:S01]  /*0020*/  LDCU.64 UR8, c[0x0][0x358] ;  /* 0x00006b00ff0877ac */ /* 0x000e620008000a00 */
[----:B------:R-:W-:Y:S01]  /*0030*/  BSSY.RECONVERGENT B0, `(.L_x_0) ;  /* 0x000000a000007945 */ /* 0x000fe20003800200 */
[----:B0-----:R-:W-:-:S13]  /*0040*/  ISETP.NE.AND P0, PT, R3, RZ, PT ;  /* 0x000000ff0300720c */ /* 0x001fda0003f05270 */
[----:B-1----:R-:W-:Y:S05]  /*0050*/  @P0 BRA `(.L_x_1) ;  /* 0x00000000001c0947 */ /* 0x002fea0003800000 */
[----:B------:R-:W0:Y:S01]  /*0060*/  LDC.64 R4, c[0x0][0x388] ;  /* 0x0000e200ff047b82 */ /* 0x000e220000000a00 */
[----:B------:R-:W-:-:S05]  /*0070*/  IMAD.MOV.U32 R7, RZ, RZ, 0x1 ;  /* 0x00000001ff077424 */ /* 0x000fca00078e00ff */
[----:B0-----:R-:W2:Y:S02]  /*0080*/  ATOMG.E.ADD.STRONG.GPU PT, R4, desc[UR8][R4.64], R7 ;  /* 0x80000007040479a8 */ /* 0x001ea400081ef108 */
[----:B------:R-:W0:Y:S01]  /*0090*/  S2UR UR5, SR_CgaCtaId ;  /* 0x00000000000579c3 */ /* 0x000e220000008800 */
[----:B------:R-:W-:Y:S02]  /*00a0*/  UMOV UR4, 0x400 ;  /* 0x0000040000047882 */ /* 0x000fe40000000000 */
[----:B0-----:R-:W-:-:S09]  /*00b0*/  ULEA UR4, UR5, UR4, 0x18 ;  /* 0x0000000405047291 */ /* 0x001fd2000f8ec0ff */
[----:B--2---:R0:W-:Y:S03]  /*00c0*/  STS [UR4+0x7200], R4 ;  /* 0x00720004ff007988 */ /* 0x0041e60008000804 */
.L_x_1:
[----:B------:R-:W-:Y:S05]  /*00d0*/  BSYNC.RECONVERGENT B0 ;  /* 0x0000000000007941 */ /* 0x000fea0003800200 */
.L_x_0:
[----:B------:R-:W1:Y:S08]  /*00e0*/  S2UR UR5, SR_CgaCtaId ;  /* 0x00000000000579c3 */ /* 0x000e700000008800 */
[----:B------:R-:W-:Y:S06]  /*00f0*/  BAR.SYNC.DEFER_BLOCKING 0x0 ;  /* 0x0000000000007b1d */ /* 0x000fec0000010000 */
[----:B------:R-:W-:Y:S01]  /*0100*/  UMOV UR4, 0x400 ;  /* 0x0000040000047882 */ /* 0x000fe20000000000 */
[----:B------:R-:W2:Y:S01]  /*0110*/  S2R R46, SR_LANEID ;  /* 0x00000000002e7919 */ /* 0x000ea20000000000 */
[----:B-1----:R-:W-:Y:S01]  /*0120*/  ULEA UR4, UR5, UR4, 0x18 ;  /* 0x0000000405047291 */ /* 0x002fe2000f8ec0ff */
[----:B------:R-:W1:Y:S08]  /*0130*/  LDCU UR5, c[0x0][0x3c0] ;  /* 0x00007800ff0577ac */ /* 0x000e700008000800 */
[----:B------:R-:W3:Y:S02]  /*0140*/  LDS R0, [UR4+0x7200] ;  /* 0x00720004ff007984 */ /* 0x000ee40008000800 */
[----:B---3--:R-:W-:-:S13]  /*0150*/  R2UR UR7, R0 ;  /* 0x00000000000772ca */ /* 0x008fda00000e0000 */
[----:B------:R-:W-:-:S04]  /*0160*/  UIMAD UR6, UR7, 0x1c80, URZ ;  /* 0x00001c80070678a4 */ /* 0x000fc8000f8e02ff */
[----:B------:R-:W-:Y:S02]  /*0170*/  UIADD3 UR10, UPT, UPT, UR6, 0x1c80, URZ ;  /* 0x00001c80060a7890 */ /* 0x000fe4000fffe0ff */
[----:B------:R-:W-:Y:S02]  /*0180*/  USHF.R.S32.HI UR11, URZ, 0x1f, UR6 ;  /* 0x0000001fff0b7899 */ /* 0x000fe40008011406 */
[----:B-1----:R-:W-:-:S09]  /*0190*/  UISETP.GT.AND UP0, UPT, UR10, UR5, UPT ;  /* 0x000000050a00728c */ /* 0x002fd2000bf04270 */
[----:B--2---:R-:W-:Y:S05]  /*01a0*/  BRA.U UP0, `(.L_x_2) ;  /* 0x0000000100707547 */ /* 0x004fea000b800000 */
[----:B------:R-:W0:Y:S01]  /*01b0*/  LDCU.64 UR12, c[0x0][0x3a8] ;  /* 0x00007500ff0c77ac */ /* 0x000e220008000a00 */
[C---:B------:R-:W-:Y:S02]  /*01c0*/  LOP3.LUT R0, R3.reuse, 0x1f, RZ, 0xc0, !PT ;  /* 0x0000001f03007812 */ /* 0x040fe400078ec0ff */
[----:B------:R-:W-:-:S05]  /*01d0*/  LOP3.LUT R5, R3, 0x3e0, RZ, 0xc0, !PT ;  /* 0x000003e003057812 */ /* 0x000fca00078ec0ff */
[----:B------:R-:W-:-:S05]  /*01e0*/  IMAD R0, R5, 0x13, R0 ;  /* 0x0000001305007824 */ /* 0x000fca00078e0200 */
[----:B------:R-:W-:-:S05]  /*01f0*/  IADD3 R0, P0, PT, R0, UR6, RZ ;  /* 0x0000000600007c10 */ /* 0x000fca000ff1e0ff */
[----:B------:R-:W-:Y:S01]  /*0200*/  IMAD.X R5, RZ, RZ, UR11, P0 ;  /* 0x0000000bff057e24 */ /* 0x000fe200080e06ff */
[----:B0-----:R-:W-:-:S04]  /*0210*/  LEA R4, P0, R0, UR12, 0x2 ;  /* 0x0000000c00047c11 */ /* 0x001fc8000f8010ff */
[----:B------:R-:W-:-:S05]  /*0220*/  LEA.HI.X R5, R0, UR13, R5, 0x2, P0 ;  /* 0x0000000d00057c11 */ /* 0x000fca00080f1405 */
[----:B------:R0:W5:Y:S04]  /*0230*/  LDG.E R44, desc[UR8][R4.64] ;  /* 0x00000008042c7981 */ /* 0x000168000c1e1900 */
        /* <DEDUP_REMOVED lines=17> */
[----:B------:R0:W5:Y:S01]  /*0350*/  LDG.E R24, desc[UR8][R4.64+0x900] ;  /* 0x0009000804187981 */ /* 0x000162000c1e1900 */
[----:B------:R-:W-:Y:S05]  /*0360*/  BRA `(.L_x_3) ;  /* 0x0000000400507947 */ /* 0x000fea0003800000 */
.L_x_2:
[C---:B------:R-:W-:Y:S01]  /*0370*/  LOP3.LUT R0, R3.reuse, 0x1f, RZ, 0xc0, !PT ;  /* 0x0000001f03007812 */ /* 0x040fe200078ec0ff */
[----:B------:R-:W1:Y:S01]  /*0380*/  LDCU.64 UR12, c[0x0][0x3a8] ;  /* 0x00007500ff0c77ac */ /* 0x000e620008000a00 */
[----:B------:R-:W-:Y:S01]  /*0390*/  LOP3.LUT R5, R3, 0x3e0, RZ, 0xc0, !PT ;  /* 0x000003e003057812 */ /* 0x000fe200078ec0ff */
[----:B------:R-:W-:Y:S01]  /*03a0*/  IMAD.MOV.U32 R44, RZ, RZ, 0x7fffffff ;  /* 0x7fffffffff2c7424 */ /* 0x000fe200078e00ff */
[----:B------:R-:W-:Y:S01]  /*03b0*/  UIADD3 UR5, UPT, UPT, -UR6, UR5, URZ ;  /* 0x0000000506057290 */ /* 0x000fe2000fffe1ff */
[----:B------:R-:W-:Y:S02]  /*03c0*/  IMAD.MOV.U32 R42, RZ, RZ, 0x7fffffff ;  /* 0x7fffffffff2a7424 */ /* 0x000fe400078e00ff */
[----:B------:R-:W-:Y:S02]  /*03d0*/  IMAD R7, R5, 0x13, R0 ;  /* 0x0000001305077824 */ /* 0x000fe400078e0200 */
[----:B------:R-:W-:Y:S02]  /*03e0*/  IMAD.MOV.U32 R43, RZ, RZ, 0x7fffffff ;  /* 0x7fffffffff2b7424 */ /* 0x000fe400078e00ff */
[C---:B------:R-:W-:Y:S01]  /*03f0*/  VIADD R0, R7.reuse, 0x20 ;  /* 0x0000002007007836 */ /* 0x040fe20000000000 */
[C---:B------:R-:W-:Y:S01]  /*0400*/  ISETP.GE.AND P1, PT, R7.reuse, UR5, PT ;  /* 0x0000000507007c0c */ /* 0x040fe2000bf26270 */
[----:B------:R-:W-:-:S02]  /*0410*/  VIADD R5, R7, 0x60 ;  /* 0x0000006007057836 */ /* 0x000fc40000000000 */
[C---:B0-----:R-:W-:Y:S01]  /*0420*/  VIADD R4, R7.reuse, 0x40 ;  /* 0x0000004007047836 */ /* 0x041fe20000000000 */
[----:B------:R-:W-:Y:S01]  /*0430*/  ISETP.GE.AND P2, PT, R0, UR5, PT ;  /* 0x0000000500007c0c */ /* 0x000fe2000bf46270 */
[C---:B------:R-:W-:Y:S01]  /*0440*/  VIADD R8, R7.reuse, 0xa0 ;  /* 0x000000a007087836 */ /* 0x040fe20000000000 */
[C---:B------:R-:W-:Y:S01]  /*0450*/  IADD3 R0, P0, PT, R7.reuse, UR6, RZ ;  /* 0x0000000607007c10 */ /* 0x040fe2000ff1e0ff */
[----:B------:R-:W-:Y:S01]  /*0460*/  VIADD R6, R7, 0x80 ;  /* 0x0000008007067836 */ /* 0x000fe20000000000 */
[----:B------:R-:W-:Y:S01]  /*0470*/  ISETP.GE.AND P4, PT, R5, UR5, PT ;  /* 0x0000000505007c0c */ /* 0x000fe2000bf86270 */
[----:B------:R-:W-:Y:S01]  /*0480*/  VIADD R9, R7, 0xc0 ;  /* 0x000000c007097836 */ /* 0x000fe20000000000 */
[----:B------:R-:W-:Y:S01]  /*0490*/  ISETP.GE.AND P3, PT, R4, UR5, PT ;  /* 0x0000000504007c0c */ /* 0x000fe2000bf66270 */
[----:B------:R-:W-:Y:S01]  /*04a0*/  IMAD.X R5, RZ, RZ, UR11, P0 ;  /* 0x0000000bff057e24 */ /* 0x000fe200080e06ff */
[----:B-1----:R-:W-:Y:S02]  /*04b0*/  LEA R4, P0, R0, UR12, 0x2 ;  /* 0x0000000c00047c11 */ /* 0x002fe4000f8010ff */
[----:B------:R-:W-:-:S02]  /*04c0*/  ISETP.GE.AND P6, PT, R8, UR5, PT ;  /* 0x0000000508007c0c */ /* 0x000fc4000bfc6270 */
[----:B------:R-:W-:Y:S01]  /*04d0*/  LEA.HI.X R5, R0, UR13, R5, 0x2, P0 ;  /* 0x0000000d00057c11 */ /* 0x000fe200080f1405 */
[----:B------:R-:W-:Y:S01]  /*04e0*/  VIADD R0, R7, 0xe0 ;  /* 0x000000e007007836 */ /* 0x000fe20000000000 */
[----:B------:R-:W-:Y:S01]  /*04f0*/  ISETP.GE.AND P5, PT, R6, UR5, PT ;  /* 0x0000000506007c0c */ /* 0x000fe2000bfa6270 */
[----:B------:R-:W-:Y:S01]  /*0500*/  IMAD.MOV.U32 R8, RZ, RZ, 0x7fffffff ;  /* 0x7fffffffff087424 */ /* 0x000fe200078e00ff */
[----:B------:R-:W-:Y:S01]  /*0510*/  ISETP.GE.AND P0, PT, R9, UR5, PT ;  /* 0x0000000509007c0c */ /* 0x000fe2000bf06270 */
[----:B------:R1:W5:Y:S01]  /*0520*/  @!P1 LDG.E R44, desc[UR8][R4.64] ;  /* 0x00000008042c9981 */ /* 0x000362000c1e1900 */
[----:B------:R-:W-:Y:S01]  /*0530*/  ISETP.GE.AND P1, PT, R0, UR5, PT ;  /* 0x0000000500007c0c */ /* 0x000fe2000bf26270 */
[C---:B------:R-:W-:Y:S02]  /*0540*/  VIADD R0, R7.reuse, 0x120 ;  /* 0x0000012007007836 */ /* 0x040fe40000000000 */
[----:B------:R1:W5:Y:S01]  /*0550*/  @!P3 LDG.E R42, desc[UR8][R4.64+0x100] ;  /* 0x00010008042ab981 */ /* 0x000362000c1e1900 */
[----:B------:R-:W-:-:S02]  /*0560*/  VIADD R6, R7, 0x100 ;  /* 0x0000010007067836 */ /* 0x000fc40000000000 */
[----:B------:R-:W-:Y:S01]  /*0570*/  ISETP.GE.AND P3, PT, R0, UR5, PT ;  /* 0x0000000500007c0c */ /* 0x000fe2000bf66270 */
[----:B------:R-:W-:Y:S01]  /*0580*/  VIADD R0, R7, 0x140 ;  /* 0x0000014007007836 */ /* 0x000fe20000000000 */
[----:B------:R1:W5:Y:S01]  /*0590*/  @!P4 LDG.E R8, desc[UR8][R4.64+0x180] ;  /* 0x000180080408c981 */ /* 0x000362000c1e1900 */
[----:B------:R-:W-:-:S03]  /*05a0*/  IMAD.MOV.U32 R10, RZ, RZ, 0x7fffffff ;  /* 0x7fffffffff0a7424 */ /* 0x000fc600078e00ff */
[----:B------:R-:W-:Y:S01]  /*05b0*/  ISETP.GE.AND P4, PT, R0, UR5, PT ;  /* 0x0000000500007c0c */ /* 0x000fe2000bf86270 */
[C---:B------:R-:W-:Y:S01]  /*05c0*/  VIADD R0, R7.reuse, 0x180 ;  /* 0x0000018007007836 */ /* 0x040fe20000000000 */
[----:B------:R1:W5:Y:S01]  /*05d0*/  @!P2 LDG.E R43, desc[UR8][R4.64+0x80] ;  /* 0x00008008042ba981 */ /* 0x000362000c1e1900 */
[----:B------:R-:W-:Y:S01]  /*05e0*/  ISETP.GE.AND P2, PT, R6, UR5, PT ;  /* 0x0000000506007c0c */ /* 0x000fe2000bf46270 */
[----:B------:R-:W-:Y:S02]  /*05f0*/  IMAD.MOV.U32 R12, RZ, RZ, 0x7fffffff ;  /* 0x7fffffffff0c7424 */ /* 0x000fe400078e00ff */
[----:B------:R1:W5:Y:S01]  /*0600*/  @!P6 LDG.E R10, desc[UR8][R4.64+0x280] ;  /* 0x00028008040ae981 */ /* 0x000362000c1e1900 */
[----:B------:R-:W-:Y:S01]  /*0610*/  ISETP.GE.AND P6, PT, R0, UR5, PT ;  /* 0x0000000500007c0c */ /* 0x000fe2000bfc6270 */
[C---:B------:R-:W-:Y:S02]  /*0620*/  VIADD R0, R7.reuse, 0x1a0 ;  /* 0x000001a007007836 */ /* 0x040fe40000000000 */
[----:B------:R-:W-:Y:S01]  /*0630*/  IMAD.MOV.U32 R9, RZ, RZ, 0x7fffffff ;  /* 0x7fffffffff097424 */ /* 0x000fe200078e00ff */
[----:B------:R1:W5:Y:S01]  /*0640*/  @!P0 LDG.E R12, desc[UR8][R4.64+0x300] ;  /* 0x00030008040c8981 */ /* 0x000362000c1e1900 */
[----:B------:R-:W-:Y:S01]  /*0650*/  VIADD R6, R7, 0x160 ;  /* 0x0000016007067836 */ /* 0x000fe20000000000 */
[----:B------:R-:W-:Y:S01]  /*0660*/  ISETP.GE.AND P0, PT, R0, UR5, PT ;  /* 0x0000000500007c0c */ /* 0x000fe2000bf06270 */
[----:B------:R-:W-:-:S02]  /*0670*/  IMAD.MOV.U32 R14, RZ, RZ, 0x7fffffff ;  /* 0x7fffffffff0e7424 */ /* 0x000fc400078e00ff */
[C---:B------:R-:W-:Y:S01]  /*0680*/  VIADD R0, R7.reuse, 0x1e0 ;  /* 0x000001e007007836 */ /* 0x040fe20000000000 */
[----:B------:R1:W5:Y:S01]  /*0690*/  @!P5 LDG.E R9, desc[UR8][R4.64+0x200] ;  /* 0x000200080409d981 */ /* 0x000362000c1e1900 */
[----:B------:R-:W-:Y:S01]  /*06a0*/  ISETP.GE.AND P5, PT, R6, UR5, PT ;  /* 0x0000000506007c0c */ /* 0x000fe2000bfa6270 */
[----:B------:R-:W-:Y:S02]  /*06b0*/  IMAD.MOV.U32 R13, RZ, RZ, 0x7fffffff ;  /* 0x7fffffffff0d7424 */ /* 0x000fe400078e00ff */
[----:B------:R1:W5:Y:S01]  /*06c0*/  @!P2 LDG.E R14, desc[UR8][R4.64+0x400] ;  /* 0x00040008040ea981 */ /* 0x000362000c1e1900 */
[----:B------:R-:W-:Y:S01]  /*06d0*/  IMAD.MOV.U32 R15, RZ, RZ, 0x7fffffff ;  /* 0x7fffffffff0f7424 */ /* 0x000fe200078e00ff */
[----:B------:R-:W-:Y:S01]  /*06e0*/  ISETP.GE.AND P2, PT, R0, UR5, PT ;  /* 0x0000000500007c0c */ /* 0x000fe2000bf46270 */
[C---:B------:R-:W-:Y:S01]  /*06f0*/  VIADD R6, R7.reuse, 0x1c0 ;  /* 0x000001c007067836 */ /* 0x040fe20000000000 */
[----:B------:R1:W5:Y:S01]  /*0700*/  @!P1 LDG.E R13, desc[UR8][R4.64+0x380] ;  /* 0x00038008040d9981 */ /* 0x000362000c1e1900 */
[----:B------:R-:W-:-:S02]  /*0710*/  VIADD R0, R7, 0x200 ;  /* 0x0000020007007836 */ /* 0x000fc40000000000 */
[----:B------:R-:W-:Y:S01]  /*0720*/  IMAD.MOV.U32 R16, RZ, RZ, 0x7fffffff ;  /* 0x7fffffffff107424 */ /* 0x000fe200078e00ff */
[----:B------:R1:W5:Y:S01]  /*0730*/  @!P3 LDG.E R15, desc[UR8][R4.64+0x480] ;  /* 0x00048008040fb981 */ /* 0x000362000c1e1900 */
[----:B------:R-:W-:Y:S01]  /*0740*/  IMAD.MOV.U32 R17, RZ, RZ, 0x7fffffff ;  /* 0x7fffffffff117424 */ /* 0x000fe200078e00ff */
[----:B------:R-:W-:Y:S01]  /*0750*/  ISETP.GE.AND P1, PT, R6, UR5, PT ;  /* 0x0000000506007c0c */ /* 0x000fe2000bf26270 */
[C---:B------:R-:W-:Y:S01]  /*0760*/  VIADD R6, R7.reuse, 0x220 ;  /* 0x0000022007067836 */ /* 0x040fe20000000000 */
[----:B------:R-:W-:Y:S01]  /*0770*/  ISETP.GE.AND P3, PT, R0, UR5, PT ;  /* 0x0000000500007c0c */ /* 0x000fe2000bf66270 */
[----:B------:R-:W-:Y:S01]  /*0780*/  VIADD R0, R7, 0x240 ;  /* 0x0000024007007836 */ /* 0x000fe20000000000 */
[----:B------:R1:W5:Y:S02]  /*0790*/  @!P4 LDG.E R16, desc[UR8][R4.64+0x500] ;  /* 0x000500080410c981 */ /* 0x000364000c1e1900 */
[----:B------:R-:W-:Y:S02]  /*07a0*/  ISETP.GE.AND P4, PT, R6, UR5, PT ;  /* 0x0000000506007c0c */ /* 0x000fe4000bf86270 */
[----:B------:R1:W5:Y:S01]  /*07b0*/  @!P5 LDG.E R17, desc[UR8][R4.64+0x580] ;  /* 0x000580080411d981 */ /* 0x000362000c1e1900 */
[----:B------:R-:W-:Y:S01]  /*07c0*/  ISETP.GE.AND P5, PT, R0, UR5, PT ;  /* 0x0000000500007c0c */ /* 0x000fe2000bfa6270 */
[----:B------:R-:W-:-:S02]  /*07d0*/  IMAD.MOV.U32 R18, RZ, RZ, 0x7fffffff ;  /* 0x7fffffffff127424 */ /* 0x000fc400078e00ff */
[----:B------:R-:W-:Y:S02]  /*07e0*/  IMAD.MOV.U32 R19, RZ, RZ, 0x7fffffff ;  /* 0x7fffffffff137424 */ /* 0x000fe400078e00ff */
[----:B------:R-:W-:Y:S02]  /*07f0*/  IMAD.MOV.U32 R20, RZ, RZ, 0x7fffffff ;  /* 0x7fffffffff147424 */ /* 0x000fe400078e00ff */
[----:B------:R-:W-:Y:S01]  /*0800*/  IMAD.MOV.U32 R21, RZ, RZ, 0x7fffffff ;  /* 0x7fffffffff157424 */ /* 0x000fe200078e00ff */
[----:B------:R1:W5:Y:S01]  /*0810*/  @!P6 LDG.E R18, desc[UR8][R4.64+0x600] ;  /* 0x000600080412e981 */ /* 0x000362000c1e1900 */
[----:B------:R-:W-:Y:S02]  /*0820*/  IMAD.MOV.U32 R22, RZ, RZ, 0x7fffffff ;  /* 0x7fffffffff167424 */ /* 0x000fe400078e00ff */
[----:B------:R-:W-:Y:S01]  /*0830*/  IMAD.MOV.U32 R23, RZ, RZ, 0x7fffffff ;  /* 0x7fffffffff177424 */ /* 0x000fe200078e00ff */
[----:B------:R1:W5:Y:S01]  /*0840*/  @!P0 LDG.E R19, desc[UR8][R4.64+0x680] ;  /* 0x0006800804138981 */ /* 0x000362000c1e1900 */
[----:B------:R-:W-:-:S03]  /*0850*/  IMAD.MOV.U32 R24, RZ, RZ, 0x7fffffff ;  /* 0x7fffffffff187424 */ /* 0x000fc600078e00ff */
[----:B------:R1:W5:Y:S04]  /*0860*/  @!P1 LDG.E R20, desc[UR8][R4.64+0x700] ;  /* 0x0007000804149981 */ /* 0x000368000c1e1900 */
[----:B------:R1:W5:Y:S04]  /*0870*/  @!P2 LDG.E R21, desc[UR8][R4.64+0x780] ;  /* 0x000780080415a981 */ /* 0x000368000c1e1900 */
[----:B------:R1:W5:Y:S04]  /*0880*/  @!P3 LDG.E R22, desc[UR8][R4.64+0x800] ;  /* 0x000800080416b981 */ /* 0x000368000c1e1900 */
[----:B------:R1:W5:Y:S04]  /*0890*/  @!P4 LDG.E R23, desc[UR8][R4.64+0x880] ;  /* 0x000880080417c981 */ /* 0x000368000c1e1900 */
[----:B------:R1:W5:Y:S02]  /*08a0*/  @!P5 LDG.E R24, desc[UR8][R4.64+0x900] ;  /* 0x000900080418d981 */ /* 0x000364000c1e1900 */
.L_x_3:
[----:B01----:R-:W-:Y:S01]  /*08b0*/  VIMNMX R5, PT, PT, R46, 0xe0, !PT ;  /* 0x000000e02e057848 */ /* 0x003fe20007fe0100 */
[----:B------:R-:W0:Y:S01]  /*08c0*/  LDCU UR5, c[0x0][0x3c8] ;  /* 0x00007900ff0577ac */ /* 0x000e220008000800 */
[----:B------:R-:W-:Y:S01]  /*08d0*/  SHF.R.U32.HI R0, RZ, 0x5, R3 ;  /* 0x00000005ff007819 */ /* 0x000fe20000011603 */
[----:B------:R-:W-:Y:S01]  /*08e0*/  BSSY.RECONVERGENT B0, `(.L_x_4) ;  /* 0x0000026000007945 */ /* 0x000fe20003800200 */
[--C-:B------:R-:W-:Y:S01]  /*08f0*/  IADD3 R5, PT, PT, R5, 0x1f, -R46.reuse ;  /* 0x0000001f05057810 */ /* 0x100fe20007ffe82e */
[----:B------:R-:W-:Y:S01]  /*0900*/  UMOV UR6, 0xffffffff ;  /* 0xffffffff00067882 */ /* 0x000fe20000000000 */
[----:B------:R-:W-:Y:S02]  /*0910*/  IMAD.MOV.U32 R7, RZ, RZ, R46 ;  /* 0x000000ffff077224 */ /* 0x000fe400078e002e */
[C---:B------:R-:W-:Y:S02]  /*0920*/  ISETP.GE.U32.AND P0, PT, R5.reuse, 0x1e0, PT ;  /* 0x000001e00500780c */ /* 0x040fe40003f06070 */
[----:B------:R-:W-:Y:S01]  /*0930*/  LEA.HI R6, R5, 0x1, RZ, 0x1b ;  /* 0x0000000105067811 */ /* 0x000fe200078fd8ff */
[----:B------:R-:W-:-:S03]  /*0940*/  IMAD.SHL.U32 R5, R0, 0x400, RZ ;  /* 0x0000040000057824 */ /* 0x000fc600078e00ff */
[----:B------:R-:W-:-:S04]  /*0950*/  LOP3.LUT R25, R6, 0xf, RZ, 0xc0, !PT ;  /* 0x0000000f06197812 */ /* 0x000fc800078ec0ff */
[----:B------:R-:W-:Y:S01]  /*0960*/  ISETP.NE.AND P1, PT, R25, RZ, PT ;  /* 0x000000ff1900720c */ /* 0x000fe20003f25270 */
[----:B0-----:R-:W-:Y:S02]  /*0970*/  USHF.L.U32 UR5, UR6, UR5, URZ ;  /* 0x0000000506057299 */ /* 0x001fe400080006ff */
[----:B------:R-:W-:Y:S10]  /*0980*/  @!P0 BRA `(.L_x_5) ;  /* 0x00000000006c8947 */ /* 0x000ff40003800000 */
[----:B------:R-:W-:Y:S01]  /*0990*/  IMAD R4, R46, 0x4, R5 ;  /* 0x000000042e047824 */ /* 0x000fe200078e0205 */
[----:B------:R-:W-:Y:S01]  /*09a0*/  LOP3.LUT R0, R6, 0xffffff0, RZ, 0xc0, !PT ;  /* 0x0ffffff006007812 */ /* 0x000fe200078ec0ff */
[----:B------:R-:W-:Y:S02]  /*09b0*/  IMAD.U32 R11, RZ, RZ, UR4 ;  /* 0x00000004ff0b7e24 */ /* 0x000fe4000f8e00ff */
[----:B------:R-:W-:Y:S02]  /*09c0*/  IMAD.MOV.U32 R7, RZ, RZ, R46 ;  /* 0x000000ffff077224 */ /* 0x000fe400078e002e */
[----:B------:R-:W-:Y:S01]  /*09d0*/  IMAD.MOV R0, RZ, RZ, -R0 ;  /* 0x000000ffff007224 */ /* 0x000fe200078e0a00 */
[----:B------:R-:W-:-:S07]  /*09e0*/  IADD3 R4, PT, PT, R4, 0x400, R11 ;  /* 0x0000040004047810 */ /* 0x000fce0007ffe00b */
.L_x_6:
[----:B------:R-:W-:Y:S01]  /*09f0*/  VIADD R0, R0, 0x10 ;  /* 0x0000001000007836 */ /* 0x000fe20000000000 */
[----:B------:R-:W-:Y:S01]  /*0a00*/  STS [R4+-0x400], RZ ;  /* 0xfffc00ff04007388 */ /* 0x000fe20000000800 */
[----:B------:R-:W-:-:S03]  /*0a10*/  VIADD R7, R7, 0x200 ;  /* 0x0000020007077836 */ /* 0x000fc60000000000 */
[----:B------:R-:W-:Y:S01]  /*0a20*/  ISETP.NE.AND P0, PT, R0, RZ, PT ;  /* 0x000000ff0000720c */ /* 0x000fe20003f05270 */
[----:B------:R-:W-:Y:S04]  /*0a30*/  STS [R4+-0x380], RZ ;  /* 0xfffc80ff04007388 */ /* 0x000fe80000000800 */
[----:B------:R-:W-:Y:S04]  /*0a40*/  STS [R4+-0x300], RZ ;  /* 0xfffd00ff04007388 */ /* 0x000fe80000000800 */
[----:B------:R-:W-:Y:S04]  /*0a50*/  STS [R4+-0x280], RZ ;  /* 0xfffd80ff04007388 */ /* 0x000fe80000000800 */
[----:B------:R-:W-:Y:S04]  /*0a60*/  STS [R4+-0x200], RZ ;  /* 0xfffe00ff04007388 */ /* 0x000fe80000000800 */
[----:B------:R-:W-:Y:S04]  /*0a70*/  STS [R4+-0x180], RZ ;  /* 0xfffe80ff04007388 */ /* 0x000fe80000000800 */
[----:B------:R-:W-:Y:S04]  /*0a80*/  STS [R4+-0x100], RZ ;  /* 0xffff00ff04007388 */ /* 0x000fe80000000800 */
[----:B------:R-:W-:Y:S04]  /*0a90*/  STS [R4+-0x80], RZ ;  /* 0xffff80ff04007388 */ /* 0x000fe80000000800 */
[----:B------:R-:W-:Y:S04]  /*0aa0*/  STS [R4], RZ ;  /* 0x000000ff04007388 */ /* 0x000fe80000000800 */
[----:B------:R-:W-:Y:S04]  /*0ab0*/  STS [R4+0x80], RZ ;  /* 0x000080ff04007388 */ /* 0x000fe80000000800 */
[----:B------:R-:W-:Y:S04]  /*0ac0*/  STS [R4+0x100], RZ ;  /* 0x000100ff04007388 */ /* 0x000fe80000000800 */
[----:B------:R-:W-:Y:S04]  /*0ad0*/  STS [R4+0x180], RZ ;  /* 0x000180ff04007388 */ /* 0x000fe80000000800 */
[----:B------:R-:W-:Y:S04]  /*0ae0*/  STS [R4+0x200], RZ ;  /* 0x000200ff04007388 */ /* 0x000fe80000000800 */
[----:B------:R-:W-:Y:S04]  /*0af0*/  STS [R4+0x280], RZ ;  /* 0x000280ff04007388 */ /* 0x000fe80000000800 */
[----:B------:R-:W-:Y:S04]  /*0b00*/  STS [R4+0x300], RZ ;  /* 0x000300ff04007388 */ /* 0x000fe80000000800 */
[----:B------:R0:W-:Y:S02]  /*0b10*/  STS [R4+0x380], RZ ;  /* 0x000380ff04007388 */ /* 0x0001e40000000800 */
[----:B0-----:R-:W-:Y:S01]  /*0b20*/  VIADD R4, R4, 0x800 ;  /* 0x0000080004047836 */ /* 0x001fe20000000000 */
[----:B------:R-:W-:Y:S06]  /*0b30*/  @P0 BRA `(.L_x_6) ;  /* 0xfffffffc00ac0947 */ /* 0x000fec000383ffff */
.L_x_5:
[----:B------:R-:W-:Y:S05]  /*0b40*/  BSYNC.RECONVERGENT B0 ;  /* 0x0000000000007941 */ /* 0x000fea0003800200 */
.L_x_4:
[----:B------:R-:W-:Y:S01]  /*0b50*/  BSSY.RECONVERGENT B0, `(.L_x_7) ;  /* 0x0000026000007945 */ /* 0x000fe20003800200 */
[----:B------:R-:W-:-:S03]  /*0b60*/  VIADD R4, R5, UR4 ;  /* 0x0000000405047c36 */ /* 0x000fc60008000000 */
[----:B------:R-:W-:Y:S05]  /*0b70*/  @!P1 BRA `(.L_x_8) ;  /* 0x00000000008c9947 */ /* 0x000fea0003800000 */
[----:B------:R-:W-:Y:S01]  /*0b80*/  ISETP.GE.U32.AND P0, PT, R25, 0x8, PT ;  /* 0x000000081900780c */ /* 0x000fe20003f06070 */
[----:B------:R-:W-:Y:S01]  /*0b90*/  BSSY.RECONVERGENT B1, `(.L_x_9) ;  /* 0x000000e000017945 */ /* 0x000fe20003800200 */
[----:B------:R-:W-:-:S04]  /*0ba0*/  LOP3.LUT R11, R6, 0x7, RZ, 0xc0, !PT ;  /* 0x00000007060b7812 */ /* 0x000fc800078ec0ff */
[----:B------:R-:W-:-:S07]  /*0bb0*/  ISETP.NE.AND P1, PT, R11, RZ, PT ;  /* 0x000000ff0b00720c */ /* 0x000fce0003f25270 */
[----:B------:R-:W-:Y:S06]  /*0bc0*/  @!P0 BRA `(.L_x_10) ;  /* 0x0000000000288947 */ /* 0x000fec0003800000 */
[C---:B------:R-:W-:Y:S02]  /*0bd0*/  IMAD R0, R7.reuse, 0x4, R4 ;  /* 0x0000000407007824 */ /* 0x040fe400078e0204 */
[----:B------:R-:W-:-:S03]  /*0be0*/  VIADD R7, R7, 0x100 ;  /* 0x0000010007077836 */ /* 0x000fc60000000000 */
[----:B------:R0:W-:Y:S04]  /*0bf0*/  STS [R0], RZ ;  /* 0x000000ff00007388 */ /* 0x0001e80000000800 */
[----:B------:R0:W-:Y:S04]  /*0c00*/  STS [R0+0x80], RZ ;  /* 0x000080ff00007388 */ /* 0x0001e80000000800 */
[----:B------:R0:W-:Y:S04]  /*0c10*/  STS [R0+0x100], RZ ;  /* 0x000100ff00007388 */ /* 0x0001e80000000800 */
[----:B------:R0:W-:Y:S04]  /*0c20*/  STS [R0+0x180], RZ ;  /* 0x000180ff00007388 */ /* 0x0001e80000000800 */
[----:B------:R0:W-:Y:S04]  /*0c30*/  STS [R0+0x200], RZ ;  /* 0x000200ff00007388 */ /* 0x0001e80000000800 */
[----:B------:R0:W-:Y:S04]  /*0c40*/  STS [R0+0x280], RZ ;  /* 0x000280ff00007388 */ /* 0x0001e80000000800 */
[----:B------:R0:W-:Y:S04]  /*0c50*/  STS [R0+0x300], RZ ;  /* 0x000300ff00007388 */ /* 0x0001e80000000800 */
[----:B------:R0:W-:Y:S02]  /*0c60*/  STS [R0+0x380], RZ ;  /* 0x000380ff00007388 */ /* 0x0001e40000000800 */
.L_x_10:
[----:B------:R-:W-:Y:S05]  /*0c70*/  BSYNC.RECONVERGENT B1 ;  /* 0x0000000000017941 */ /* 0x000fea0003800200 */
.L_x_9:
[----:B------:R-:W-:Y:S05]  /*0c80*/  @!P1 BRA `(.L_x_8) ;  /* 0x0000000000489947 */ /* 0x000fea0003800000 */
[----:B------:R-:W-:Y:S02]  /*0c90*/  ISETP.GE.U32.AND P0, PT, R11, 0x4, PT ;  /* 0x000000040b00780c */ /* 0x000fe40003f06070 */
[----:B------:R-:W-:-:S04]  /*0ca0*/  LOP3.LUT R6, R6, 0x3, RZ, 0xc0, !PT ;  /* 0x0000000306067812 */ /* 0x000fc800078ec0ff */
[----:B------:R-:W-:-:S07]  /*0cb0*/  ISETP.NE.AND P1, PT, R6, RZ, PT ;  /* 0x000000ff0600720c */ /* 0x000fce0003f25270 */
[C---:B0-----:R-:W-:Y:S02]  /*0cc0*/  @P0 IMAD R0, R7.reuse, 0x4, R4 ;  /* 0x0000000407000824 */ /* 0x041fe400078e0204 */
[----:B------:R-:W-:-:S03]  /*0cd0*/  @P0 VIADD R7, R7, 0x80 ;  /* 0x0000008007070836 */ /* 0x000fc60000000000 */
[----:B------:R1:W-:Y:S04]  /*0ce0*/  @P0 STS [R0], RZ ;  /* 0x000000ff00000388 */ /* 0x0003e80000000800 */
[----:B------:R1:W-:Y:S04]  /*0cf0*/  @P0 STS [R0+0x80], RZ ;  /* 0x000080ff00000388 */ /* 0x0003e80000000800 */
[----:B------:R1:W-:Y:S04]  /*0d00*/  @P0 STS [R0+0x100], RZ ;  /* 0x000100ff00000388 */ /* 0x0003e80000000800 */
[----:B------:R1:W-:Y:S01]  /*0d10*/  @P0 STS [R0+0x180], RZ ;  /* 0x000180ff00000388 */ /* 0x0003e20000000800 */
[----:B------:R-:W-:Y:S05]  /*0d20*/  @!P1 BRA `(.L_x_8) ;  /* 0x0000000000209947 */ /* 0x000fea0003800000 */
[----:B------:R-:W-:Y:S02]  /*0d30*/  IMAD R5, R7, 0x4, R5 ;  /* 0x0000000407057824 */ /* 0x000fe400078e0205 */
[----:B------:R-:W-:Y:S02]  /*0d40*/  IMAD.MOV R6, RZ, RZ, -R6 ;  /* 0x000000ffff067224 */ /* 0x000fe400078e0a06 */
[----:B------:R-:W-:-:S07]  /*0d50*/  VIADD R5, R5, UR4 ;  /* 0x0000000405057c36 */ /* 0x000fce0008000000 */
.L_x_11:
[----:B------:R-:W-:Y:S01]  /*0d60*/  VIADD R6, R6, 0x1 ;  /* 0x0000000106067836 */ /* 0x000fe20000000000 */
[----:B------:R0:W-:Y:S04]  /*0d70*/  STS [R5], RZ ;  /* 0x000000ff05007388 */ /* 0x0001e80000000800 */
[----:B------:R-:W-:Y:S01]  /*0d80*/  ISETP.NE.AND P0, PT, R6, RZ, PT ;  /* 0x000000ff0600720c */ /* 0x000fe20003f05270 */
[----:B0-----:R-:W-:-:S12]  /*0d90*/  VIADD R5, R5, 0x80 ;  /* 0x0000008005057836 */ /* 0x001fd80000000000 */
[----:B------:R-:W-:Y:S05]  /*0da0*/  @P0 BRA `(.L_x_11) ;  /* 0xfffffffc00ec0947 */ /* 0x000fea000383ffff */
.L_x_8:
[----:B------:R-:W-:Y:S05]  /*0db0*/  BSYNC.RECONVERGENT B0 ;  /* 0x0000000000007941 */ /* 0x000fea0003800200 */
.L_x_7:
[----:B------:R-:W2:Y:S01]  /*0dc0*/  LDCU UR6, c[0x0][0x3c4] ;  /* 0x00007880ff0677ac */ /* 0x000ea20008000800 */
[----:B-----5:R-:W-:Y:S01]  /*0dd0*/  LOP3.LUT R45, R44, 0x80000000, RZ, 0x3c, !PT ;  /* 0x800000002c2d7812 */ /* 0x020fe200078e3cff */
[----:B------:R-:W-:Y:S01]  /*0de0*/  BSSY.RECONVERGENT B0, `(.L_x_12) ;  /* 0x0000089000007945 */ /* 0x000fe20003800200 */
[----:B------:R-:W-:Y:S02]  /*0df0*/  LOP3.LUT R6, R43, 0x80000000, RZ, 0x3c, !PT ;  /* 0x800000002b067812 */ /* 0x000fe400078e3cff */
[----:B01----:R-:W-:Y:S02]  /*0e00*/  LOP3.LUT R0, R42, 0x80000000, RZ, 0x3c, !PT ;  /* 0x800000002a007812 */ /* 0x003fe400078e3cff */
[----:B------:R-:W-:Y:S02]  /*0e10*/  LOP3.LUT R41, R8, 0x80000000, RZ, 0x3c, !PT ;  /* 0x8000000008297812 */ /* 0x000fe400078e3cff */
[----:B------:R-:W-:Y:S02]  /*0e20*/  LOP3.LUT R40, R9, 0x80000000, RZ, 0x3c, !PT ;  /* 0x8000000009287812 */ /* 0x000fe400078e3cff */
[----:B------:R-:W-:-:S02]  /*0e30*/  LOP3.LUT R39, R10, 0x80000000, RZ, 0x3c, !PT ;  /* 0x800000000a277812 */ /* 0x000fc400078e3cff */
[----:B------:R-:W-:Y:S02]  /*0e40*/  LOP3.LUT R38, R13, 0x80000000, RZ, 0x3c, !PT ;  /* 0x800000000d267812 */ /* 0x000fe400078e3cff */
[----:B------:R-:W-:Y:S02]  /*0e50*/  LOP3.LUT R37, R14, 0x80000000, RZ, 0x3c, !PT ;  /* 0x800000000e257812 */ /* 0x000fe400078e3cff */
[----:B------:R-:W-:Y:S02]  /*0e60*/  LOP3.LUT R36, R15, 0x80000000, RZ, 0x3c, !PT ;  /* 0x800000000f247812 */ /* 0x000fe400078e3cff */
[----:B--2---:R-:W-:Y:S02]  /*0e70*/  SHF.R.U32.HI R47, RZ, UR6, R45 ;  /* 0x00000006ff2f7c19 */ /* 0x004fe4000801162d */
[----:B------:R-:W-:Y:S02]  /*0e80*/  SHF.R.U32.HI R7, RZ, UR6, R6 ;  /* 0x00000006ff077c19 */ /* 0x000fe40008011606 */
[----:B------:R-:W-:-:S02]  /*0e90*/  LOP3.LUT R47, R47, UR5, RZ, 0x30, !PT ;  /* 0x000000052f2f7c12 */ /* 0x000fc4000f8e30ff */
[----:B------:R-:W-:Y:S02]  /*0ea0*/  SHF.R.U32.HI R11, RZ, UR6, R0 ;  /* 0x00000006ff0b7c19 */ /* 0x000fe40008011600 */
[----:B------:R-:W-:Y:S01]  /*0eb0*/  SHF.R.U32.HI R25, RZ, UR6, R41 ;  /* 0x00000006ff197c19 */ /* 0x000fe20008011629 */
[----:B------:R-:W-:Y:S01]  /*0ec0*/  IMAD R5, R47, 0x4, R4 ;  /* 0x000000042f057824 */ /* 0x000fe200078e0204 */
[----:B------:R-:W-:Y:S01]  /*0ed0*/  LOP3.LUT R7, R7, UR5, RZ, 0x30, !PT ;  /* 0x0000000507077c12 */ /* 0x000fe2000f8e30ff */
[----:B------:R-:W-:Y:S01]  /*0ee0*/  NOP ;  /* 0x0000000000007918 */ /* 0x000fe20000000000 */
[----:B------:R-:W-:Y:S02]  /*0ef0*/  SHF.R.U32.HI R26, RZ, UR6, R40 ;  /* 0x00000006ff1a7c19 */ /* 0x000fe40008011628 */
[----:B------:R0:W-:Y:S01]  /*0f00*/  ATOMS.POPC.INC.32 RZ, [R5+URZ] ;  /* 0x0000000005ff7f8c */ /* 0x0001e2000d8000ff */
[----:B------:R-:W-:Y:S01]  /*0f10*/  LOP3.LUT R11, R11, UR5, RZ, 0x30, !PT ;  /* 0x000000050b0b7c12 */ /* 0x000fe2000f8e30ff */
[----:B------:R-:W-:Y:S01]  /*0f20*/  IMAD R7, R7, 0x4, R4 ;  /* 0x0000000407077824 */ /* 0x000fe200078e0204 */
[----:B------:R-:W-:-:S02]  /*0f30*/  SHF.R.U32.HI R27, RZ, UR6, R39 ;  /* 0x00000006ff1b7c19 */ /* 0x000fc40008011627 */
[----:B------:R-:W-:Y:S01]  /*0f40*/  LOP3.LUT R25, R25, UR5, RZ, 0x30, !PT ;  /* 0x0000000519197c12 */ /* 0x000fe2000f8e30ff */
[--C-:B------:R-:W-:Y:S01]  /*0f50*/  IMAD R11, R11, 0x4, R4.reuse ;  /* 0x000000040b0b7824 */ /* 0x100fe200078e0204 */
[----:B------:R-:W-:Y:S01]  /*0f60*/  LOP3.LUT R27, R27, UR5, RZ, 0x30, !PT ;  /* 0x000000051b1b7c12 */ /* 0x000fe2000f8e30ff */
[----:B------:R1:W-:Y:S01]  /*0f70*/  ATOMS.POPC.INC.32 RZ, [R7+URZ] ;  /* 0x0000000007ff7f8c */ /* 0x0003e2000d8000ff */
[----:B0-----:R-:W-:Y:S01]  /*0f80*/  LOP3.LUT R5, R26, UR5, RZ, 0x30, !PT ;  /* 0x000000051a057c12 */ /* 0x001fe2000f8e30ff */
[--C-:B------:R-:W-:Y:S01]  /*0f90*/  IMAD R25, R25, 0x4, R4.reuse ;  /* 0x0000000419197824 */ /* 0x100fe200078e0204 */
[----:B------:R-:W-:Y:S01]  /*0fa0*/  LOP3.LUT R26, R12, 0x80000000, RZ, 0x3c, !PT ;  /* 0x800000000c1a7812 */ /* 0x000fe200078e3cff */
[----:B------:R0:W-:Y:S01]  /*0fb0*/  ATOMS.POPC.INC.32 RZ, [R11+URZ] ;  /* 0x000000000bff7f8c */ /* 0x0001e2000d8000ff */
[----:B------:R-:W-:Y:S01]  /*0fc0*/  LOP3.LUT R35, R16, 0x80000000, RZ, 0x3c, !PT ;  /* 0x8000000010237812 */ /* 0x000fe200078e3cff */
[----:B------:R-:W-:Y:S01]  /*0fd0*/  IMAD R5, R5, 0x4, R4 ;  /* 0x0000000405057824 */ /* 0x000fe200078e0204 */
[----:B------:R-:W-:Y:S01]  /*0fe0*/  SHF.R.U32.HI R26, RZ, UR6, R26 ;  /* 0x00000006ff1a7c19 */ /* 0x000fe2000801161a */
[----:B------:R-:W-:Y:S01]  /*0ff0*/  IMAD R27, R27, 0x4, R4 ;  /* 0x000000041b1b7824 */ /* 0x000fe200078e0204 */
[----:B------:R2:W-:Y:S01]  /*1000*/  ATOMS.POPC.INC.32 RZ, [R25+URZ] ;  /* 0x0000000019ff7f8c */ /* 0x0005e2000d8000ff */
[----:B-1----:R-:W-:-:S02]  /*1010*/  SHF.R.U32.HI R7, RZ, UR6, R37 ;  /* 0x00000006ff077c19 */ /* 0x002fc40008011625 */
[----:B0-----:R-:W-:Y:S01]  /*1020*/  SHF.R.U32.HI R11, RZ, UR6, R38 ;  /* 0x00000006ff0b7c19 */ /* 0x001fe20008011626 */
[----:B------:R0:W-:Y:S01]  /*1030*/  ATOMS.POPC.INC.32 RZ, [R5+URZ] ;  /* 0x0000000005ff7f8c */ /* 0x0001e2000d8000ff */
[----:B------:R-:W-:Y:S02]  /*1040*/  SHF.R.U32.HI R28, RZ, UR6, R36 ;  /* 0x00000006ff1c7c19 */ /* 0x000fe40008011624 */
[----:B------:R-:W-:Y:S01]  /*1050*/  LOP3.LUT R11, R11, UR5, RZ, 0x30, !PT ;  /* 0x000000050b0b7c12 */ /* 0x000fe2000f8e30ff */
[----:B------:R1:W-:Y:S01]  /*1060*/  ATOMS.POPC.INC.32 RZ, [R27+URZ] ;  /* 0x000000001bff7f8c */ /* 0x0003e2000d8000ff */
[----:B--2---:R-:W-:Y:S02]  /*1070*/  LOP3.LUT R25, R26, UR5, RZ, 0x30, !PT ;  /* 0x000000051a197c12 */ /* 0x004fe4000f8e30ff */
[----:B------:R-:W-:Y:S01]  /*1080*/  SHF.R.U32.HI R26, RZ, UR6, R35 ;  /* 0x00000006ff1a7c19 */ /* 0x000fe20008011623 */
[--C-:B0-----:R-:W-:Y:S01]  /*1090*/  IMAD R5, R11, 0x4, R4.reuse ;  /* 0x000000040b057824 */ /* 0x101fe200078e0204 */
[----:B------:R-:W-:Y:S01]  /*10a0*/  LOP3.LUT R7, R7, UR5, RZ, 0x30, !PT ;  /* 0x0000000507077c12 */ /* 0x000fe2000f8e30ff */
[----:B------:R-:W-:Y:S01]  /*10b0*/  IMAD R25, R25, 0x4, R4 ;  /* 0x0000000419197824 */ /* 0x000fe200078e0204 */
[----:B------:R-:W-:-:S02]  /*10c0*/  LOP3.LUT R29, R26, UR5, RZ, 0x30, !PT ;  /* 0x000000051a1d7c12 */ /* 0x000fc4000f8e30ff */
[----:B-1----:R-:W-:Y:S01]  /*10d0*/  LOP3.LUT R27, R28, UR5, RZ, 0x30, !PT ;  /* 0x000000051c1b7c12 */ /* 0x002fe2000f8e30ff */
[--C-:B------:R-:W-:Y:S01]  /*10e0*/  IMAD R26, R7, 0x4, R4.reuse ;  /* 0x00000004071a7824 */ /* 0x100fe200078e0204 */
[----:B------:R-:W-:Y:S01]  /*10f0*/  LOP3.LUT R34, R17, 0x80000000, RZ, 0x3c, !PT ;  /* 0x8000000011227812 */ /* 0x000fe200078e3cff */
[--C-:B------:R-:W-:Y:S01]  /*1100*/  IMAD R28, R29, 0x4, R4.reuse ;  /* 0x000000041d1c7824 */ /* 0x100fe200078e0204 */
[----:B------:R-:W-:Y:S01]  /*1110*/  LOP3.LUT R48, R18, 0x80000000, RZ, 0x3c, !PT ;  /* 0x8000000012307812 */ /* 0x000fe200078e3cff */
[----:B------:R-:W-:Y:S01]  /*1120*/  IMAD R27, R27, 0x4, R4 ;  /* 0x000000041b1b7824 */ /* 0x000fe200078e0204 */
[----:B------:R-:W-:Y:S01]  /*1130*/  ATOMS.POPC.INC.32 RZ, [R25+URZ] ;  /* 0x0000000019ff7f8c */ /* 0x000fe2000d8000ff */
[----:B------:R-:W-:Y:S02]  /*1140*/  LOP3.LUT R33, R19, 0x80000000, RZ, 0x3c, !PT ;  /* 0x8000000013217812 */ /* 0x000fe400078e3cff */
[----:B------:R-:W-:Y:S01]  /*1150*/  LOP3.LUT R32, R20, 0x80000000, RZ, 0x3c, !PT ;  /* 0x8000000014207812 */ /* 0x000fe200078e3cff */
[----:B------:R-:W-:Y:S01]  /*1160*/  ATOMS.POPC.INC.32 RZ, [R5+URZ] ;  /* 0x0000000005ff7f8c */ /* 0x000fe2000d8000ff */
[----:B------:R-:W-:-:S02]  /*1170*/  LOP3.LUT R31, R21, 0x80000000, RZ, 0x3c, !PT ;  /* 0x80000000151f7812 */ /* 0x000fc400078e3cff */
[----:B------:R-:W-:Y:S01]  /*1180*/  SHF.R.U32.HI R53, RZ, UR6, R34 ;  /* 0x00000006ff357c19 */ /* 0x000fe20008011622 */
[----:B------:R-:W-:Y:S01]  /*1190*/  ATOMS.POPC.INC.32 RZ, [R26+URZ] ;  /* 0x000000001aff7f8c */ /* 0x000fe2000d8000ff */
[----:B------:R-:W-:Y:S02]  /*11a0*/  LOP3.LUT R30, R22, 0x80000000, RZ, 0x3c, !PT ;  /* 0x80000000161e7812 */ /* 0x000fe400078e3cff */
[----:B------:R-:W-:Y:S01]  /*11b0*/  SHF.R.U32.HI R48, RZ, UR6, R48 ;  /* 0x00000006ff307c19 */ /* 0x000fe20008011630 */
[----:B------:R0:W-:Y:S01]  /*11c0*/  ATOMS.POPC.INC.32 RZ, [R27+URZ] ;  /* 0x000000001bff7f8c */ /* 0x0001e2000d8000ff */
[----:B------:R-:W-:Y:S02]  /*11d0*/  LOP3.LUT R29, R23, 0x80000000, RZ, 0x3c, !PT ;  /* 0x80000000171d7812 */ /* 0x000fe400078e3cff */
[----:B------:R-:W-:Y:S01]  /*11e0*/  SHF.R.U32.HI R50, RZ, UR6, R33 ;  /* 0x00000006ff327c19 */ /* 0x000fe20008011621 */
[----:B------:R1:W-:Y:S01]  /*11f0*/  ATOMS.POPC.INC.32 RZ, [R28+URZ] ;  /* 0x000000001cff7f8c */ /* 0x0003e2000d8000ff */
[----:B------:R-:W-:-:S02]  /*1200*/  SHF.R.U32.HI R51, RZ, UR6, R32 ;  /* 0x00000006ff337c19 */ /* 0x000fc40008011620 */
[----:B------:R-:W-:Y:S02]  /*1210*/  LOP3.LUT R53, R53, UR5, RZ, 0x30, !PT ;  /* 0x0000000535357c12 */ /* 0x000fe4000f8e30ff */
[----:B0-----:R-:W-:Y:S02]  /*1220*/  SHF.R.U32.HI R27, RZ, UR6, R31 ;  /* 0x00000006ff1b7c19 */ /* 0x001fe4000801161f */
[----:B------:R-:W-:Y:S01]  /*1230*/  LOP3.LUT R48, R48, UR5, RZ, 0x30, !PT ;  /* 0x0000000530307c12 */ /* 0x000fe2000f8e30ff */
[----:B------:R-:W-:Y:S01]  /*1240*/  IMAD R26, R53, 0x4, R4 ;  /* 0x00000004351a7824 */ /* 0x000fe200078e0204 */
[----:B-1----:R-:W-:Y:S02]  /*1250*/  LOP3.LUT R28, R24, 0x80000000, RZ, 0x3c, !PT ;  /* 0x80000000181c7812 */ /* 0x002fe400078e3cff */
[----:B------:R-:W-:Y:S01]  /*1260*/  SHF.R.U32.HI R25, RZ, UR6, R30 ;  /* 0x00000006ff197c19 */ /* 0x000fe2000801161e */
[----:B------:R-:W-:Y:S01]  /*1270*/  IMAD R48, R48, 0x4, R4 ;  /* 0x0000000430307824 */ /* 0x000fe200078e0204 */
[----:B------:R-:W-:Y:S01]  /*1280*/  LOP3.LUT R50, R50, UR5, RZ, 0x30, !PT ;  /* 0x0000000532327c12 */ /* 0x000fe2000f8e30ff */
[----:B------:R0:W-:Y:S01]  /*1290*/  ATOMS.POPC.INC.32 RZ, [R26+URZ] ;  /* 0x000000001aff7f8c */ /* 0x0001e2000d8000ff */
[----:B------:R-:W-:-:S02]  /*12a0*/  SHF.R.U32.HI R5, RZ, UR6, R29 ;  /* 0x00000006ff057c19 */ /* 0x000fc4000801161d */
[----:B------:R-:W-:Y:S01]  /*12b0*/  LOP3.LUT R51, R51, UR5, RZ, 0x30, !PT ;  /* 0x0000000533337c12 */ /* 0x000fe2000f8e30ff */
[----:B------:R-:W-:Y:S01]  /*12c0*/  IMAD R50, R50, 0x4, R4 ;  /* 0x0000000432327824 */ /* 0x000fe200078e0204 */
[----:B------:R-:W-:Y:S01]  /*12d0*/  SHF.R.U32.HI R49, RZ, UR6, R28 ;  /* 0x00000006ff317c19 */ /* 0x000fe2000801161c */
[----:B------:R0:W-:Y:S01]  /*12e0*/  ATOMS.POPC.INC.32 RZ, [R48+URZ] ;  /* 0x0000000030ff7f8c */ /* 0x0001e2000d8000ff */
[----:B------:R-:W-:Y:S01]  /*12f0*/  LOP3.LUT R27, R27, UR5, RZ, 0x30, !PT ;  /* 0x000000051b1b7c12 */ /* 0x000fe2000f8e30ff */
[--C-:B------:R-:W-:Y:S01]  /*1300*/  IMAD R51, R51, 0x4, R4.reuse ;  /* 0x0000000433337824 */ /* 0x100fe200078e0204 */
[----:B------:R-:W-:Y:S01]  /*1310*/  LOP3.LUT R25, R25, UR5, RZ, 0x30, !PT ;  /* 0x0000000519197c12 */ /* 0x000fe2000f8e30ff */
[----:B------:R0:W-:Y:S01]  /*1320*/  ATOMS.POPC.INC.32 RZ, [R50+URZ] ;  /* 0x0000000032ff7f8c */ /* 0x0001e2000d8000ff */
[----:B------:R-:W-:Y:S01]  /*1330*/  LOP3.LUT R5, R5, UR5, RZ, 0x30, !PT ;  /* 0x0000000505057c12 */ /* 0x000fe2000f8e30ff */
[--C-:B------:R-:W-:Y:S01]  /*1340*/  IMAD R52, R27, 0x4, R4.reuse ;  /* 0x000000041b347824 */ /* 0x100fe200078e0204 */
[----:B------:R-:W-:Y:S01]  /*1350*/  ISETP.GT.U32.AND P1, PT, R3, 0xff, PT ;  /* 0x000000ff0300780c */ /* 0x000fe20003f24070 */
[--C-:B------:R-:W-:Y:S01]  /*1360*/  IMAD R25, R25, 0x4, R4.reuse ;  /* 0x0000000419197824 */ /* 0x100fe200078e0204 */
[----:B------:R-:W-:Y:S01]  /*1370*/  LOP3.LUT R49, R49, UR5, RZ, 0x30, !PT ;  /* 0x0000000531317c12 */ /* 0x000fe2000f8e30ff */
[----:B------:R-:W-:Y:S01]  /*1380*/  IMAD R5, R5, 0x4, R4 ;  /* 0x0000000405057824 */ /* 0x000fe200078e0204 */
[----:B------:R0:W-:Y:S01]  /*1390*/  ATOMS.POPC.INC.32 RZ, [R51+URZ] ;  /* 0x0000000033ff7f8c */ /* 0x0001e2000d8000ff */
[----:B------:R-:W-:Y:S01]  /*13a0*/  P2R R53, PR, RZ, 0x2 ;  /* 0x00000002ff357803 */ /* 0x000fe20000000000 */
[----:B------:R-:W-:-:S02]  /*13b0*/  IMAD.MOV.U32 R27, RZ, RZ, RZ ;  /* 0x000000ffff1b7224 */ /* 0x000fc400078e00ff */
[----:B------:R-:W-:Y:S01]  /*13c0*/  IMAD R49, R49, 0x4, R4 ;  /* 0x0000000431317824 */ /* 0x000fe200078e0204 */
[----:B------:R0:W-:Y:S01]  /*13d0*/  ATOMS.POPC.INC.32 RZ, [R52+URZ] ;  /* 0x0000000034ff7f8c */ /* 0x0001e2000d8000ff */
[----:B------:R-:W-:-:S03]  /*13e0*/  LEA R4, R3, UR4, 0x2 ;  /* 0x0000000403047c11 */ /* 0x000fc6000f8e10ff */
[----:B------:R0:W-:Y:S04]  /*13f0*/  ATOMS.POPC.INC.32 RZ, [R25+URZ] ;  /* 0x0000000019ff7f8c */ /* 0x0001e8000d8000ff */
[----:B------:R0:W-:Y:S04]  /*1400*/  ATOMS.POPC.INC.32 RZ, [R5+URZ] ;  /* 0x0000000005ff7f8c */ /* 0x0001e8000d8000ff */
[----:B------:R0:W-:Y:S01]  /*1410*/  ATOMS.POPC.INC.32 RZ, [R49+URZ] ;  /* 0x0000000031ff7f8c */ /* 0x0001e2000d8000ff */
[----:B------:R-:W-:Y:S06]  /*1420*/  BAR.SYNC.DEFER_BLOCKING 0x0 ;  /* 0x0000000000007b1d */ /* 0x000fec0000010000 */
[----:B------:R-:W-:Y:S05]  /*1430*/  @P1 BRA `(.L_x_13) ;  /* 0x00000000008c1947 */ /* 0x000fea0003800000 */
[----:B0-----:R-:W0:Y:S04]  /*1440*/  LDS R51, [R4] ;  /* 0x0000000004337984 */ /* 0x001e280000000800 */
[----:B------:R-:W1:Y:S04]  /*1450*/  LDS R26, [R4+0x400] ;  /* 0x00040000041a7984 */ /* 0x000e680000000800 */
[----:B------:R-:W2:Y:S04]  /*1460*/  LDS R5, [R4+0x800] ;  /* 0x0008000004057984 */ /* 0x000ea80000000800 */
[----:B------:R-:W3:Y:S04]  /*1470*/  LDS R48, [R4+0xc00] ;  /* 0x000c000004307984 */ /* 0x000ee80000000800 */
[----:B------:R-:W4:Y:S04]  /*1480*/  LDS R49, [R4+0x1000] ;  /* 0x0010000004317984 */ /* 0x000f280000000800 */
[----:B------:R-:W5:Y:S04]  /*1490*/  LDS R50, [R4+0x1400] ;  /* 0x0014000004327984 */ /* 0x000f680000000800 */
[----:B------:R-:W-:Y:S04]  /*14a0*/  LDS R27, [R4+0x2000] ;  /* 0x00200000041b7984 */ /* 0x000fe80000000800 */
[----:B------:R-:W-:Y:S04]  /*14b0*/  STS [R4], RZ ;  /* 0x000000ff04007388 */ /* 0x000fe80000000800 */
[----:B0-----:R-:W-:Y:S01]  /*14c0*/  STS [R4+0x400], R51 ;  /* 0x0004003304007388 */ /* 0x001fe20000000800 */
[----:B-1----:R-:W-:-:S03]  /*14d0*/  IMAD.IADD R52, R51, 0x1, R26 ;  /* 0x0000000133347824 */ /* 0x002fc600078e021a */
[----:B------:R-:W-:Y:S01]  /*14e0*/  LDS R26, [R4+0x2400] ;  /* 0x00240000041a7984 */ /* 0x000fe20000000800 */
[----:B--2---:R-:W-:-:S03]  /*14f0*/  IMAD.IADD R25, R52, 0x1, R5 ;  /* 0x0000000134197824 */ /* 0x004fc600078e0205 */
[----:B------:R-:W0:Y:S04]  /*1500*/  LDS R5, [R4+0x1800] ;  /* 0x0018000004057984 */ /* 0x000e280000000800 */
[----:B------:R3:W-:Y:S04]  /*1510*/  STS [R4+0x800], R52 ;  /* 0x0008003404007388 */ /* 0x0007e80000000800 */
[----:B------:R-:W-:Y:S01]  /*1520*/  STS [R4+0xc00], R25 ;  /* 0x000c001904007388 */ /* 0x000fe20000000800 */
[----:B---3--:R-:W-:-:S03]  /*1530*/  IMAD.IADD R52, R25, 0x1, R48 ;  /* 0x0000000119347824 */ /* 0x008fc600078e0230 */
[----:B------:R-:W1:Y:S01]  /*1540*/  LDS R48, [R4+0x1c00] ;  /* 0x001c000004307984 */ /* 0x000e620000000800 */
[----:B----4-:R-:W-:-:S03]  /*1550*/  IMAD.IADD R49, R52, 0x1, R49 ;  /* 0x0000000134317824 */ /* 0x010fc600078e0231 */
[----:B------:R-:W2:Y:S01]  /*1560*/  LDS R25, [R4+0x2800] ;  /* 0x0028000004197984 */ /* 0x000ea20000000800 */
[----:B-----5:R-:W-:-:S03]  /*1570*/  IMAD.IADD R51, R49, 0x1, R50 ;  /* 0x0000000131337824 */ /* 0x020fc600078e0232 */
[----:B------:R-:W3:Y:S04]  /*1580*/  LDS R50, [R4+0x2c00] ;  /* 0x002c000004327984 */ /* 0x000ee80000000800 */
[----:B------:R-:W-:Y:S04]  /*1590*/  STS [R4+0x1000], R52 ;  /* 0x0010003404007388 */ /* 0x000fe80000000800 */
[----:B------:R-:W-:Y:S04]  /*15a0*/  STS [R4+0x1400], R49 ;  /* 0x0014003104007388 */ /* 0x000fe80000000800 */
[----:B------:R-:W-:Y:S01]  /*15b0*/  STS [R4+0x1800], R51 ;  /* 0x0018003304007388 */ /* 0x000fe20000000800 */
[----:B0-----:R-:W-:-:S05]  /*15c0*/  IMAD.IADD R5, R51, 0x1, R5 ;  /* 0x0000000133057824 */ /* 0x001fca00078e0205 */
[----:B------:R-:W-:Y:S01]  /*15d0*/  STS [R4+0x1c00], R5 ;  /* 0x001c000504007388 */ /* 0x000fe20000000800 */
[----:B-1----:R-:W-:-:S04]  /*15e0*/  IMAD.IADD R48, R5, 0x1, R48 ;  /* 0x0000000105307824 */ /* 0x002fc800078e0230 */
[----:B------:R-:W-:Y:S01]  /*15f0*/  IMAD.IADD R27, R48, 0x1, R27 ;  /* 0x00000001301b7824 */ /* 0x000fe200078e021b */
[----:B------:R-:W-:Y:S03]  /*1600*/  STS [R4+0x2000], R48 ;  /* 0x0020003004007388 */ /* 0x000fe60000000800 */
[----:B------:R-:W-:Y:S01]  /*1610*/  IMAD.IADD R26, R27, 0x1, R26 ;  /* 0x000000011b1a7824 */ /* 0x000fe200078e021a */
[----:B------:R3:W-:Y:S03]  /*1620*/  STS [R4+0x2400], R27 ;  /* 0x0024001b04007388 */ /* 0x0007e60000000800 */
[----:B--2---:R-:W-:Y:S01]  /*1630*/  IMAD.IADD R25, R26, 0x1, R25 ;  /* 0x000000011a197824 */ /* 0x004fe200078e0219 */
[----:B------:R1:W-:Y:S04]  /*1640*/  STS [R4+0x2800], R26 ;  /* 0x0028001a04007388 */ /* 0x0003e80000000800 */
[----:B------:R1:W-:Y:S01]  /*1650*/  STS [R4+0x2c00], R25 ;  /* 0x002c001904007388 */ /* 0x0003e20000000800 */
[----:B---3--:R-:W-:-:S07]  /*1660*/  IMAD.IADD R27, R25, 0x1, R50 ;  /* 0x00000001191b7824 */ /* 0x008fce00078e0232 */
.L_x_13:
[----:B------:R-:W-:Y:S05]  /*1670*/  BSYNC.RECONVERGENT B0 ;  /* 0x0000000000007941 */ /* 0x000fea0003800200 */
.L_x_12:
[----:B01----:R-:W0:Y:S01]  /*1680*/  LDC.64 R4, c[0x0][0x380] ;  /* 0x0000e000ff047b82 */ /* 0x003e220000000a00 */
[C---:B------:R-:W-:Y:S01]  /*1690*/  ISETP.NE.AND P0, PT, R27.reuse, 0x1c80, PT ;  /* 0x00001c801b00780c */ /* 0x040fe20003f05270 */
[----:B------:R-:W-:Y:S01]  /*16a0*/  IMAD.U32 R25, RZ, RZ, UR7 ;  /* 0x00000007ff197e24 */ /* 0x000fe2000f8e00ff */
[----:B------:R-:W-:Y:S02]  /*16b0*/  @!P1 LOP3.LUT R49, R27, 0x40000000, RZ, 0xfc, !PT ;  /* 0x400000001b319812 */ /* 0x000fe400078efcff */
[----:B------:R-:W-:Y:S01]  /*16c0*/  ISETP.LT.U32.AND P0, PT, R3, 0x100, !P0 ;  /* 0x000001000300780c */ /* 0x000fe20004701070 */
[----:B------:R-:W-:Y:S01]  /*16d0*/  IMAD R25, R25, 0x100, R3 ;  /* 0x0000010019197824 */ /* 0x000fe200078e0203 */
[----:B------:R-:W-:-:S03]  /*16e0*/  LOP3.LUT R26, R18, 0x80000000, RZ, 0x3c, !PT ;  /* 0x80000000121a7812 */ /* 0x000fc600078e3cff */
[----:B0-----:R-:W-:Y:S01]  /*16f0*/  IMAD.WIDE R4, R25, 0x4, R4 ;  /* 0x0000000419047825 */ /* 0x001fe200078e0204 */
[----:B------:R-:W-:-:S04]  /*1700*/  LOP3.LUT R25, R12, 0x80000000, RZ, 0x3c, !PT ;  /* 0x800000000c197812 */ /* 0x000fc800078e3cff */
[----:B------:R0:W-:Y:S03]  /*1710*/  @!P1 STG.E.STRONG.SYS desc[UR8][R4.64], R49 ;  /* 0x0000003104009986 */ /* 0x0001e6000c115908 */
[----:B------:R-:W-:Y:S06]  /*1720*/  BAR.RED.OR.DEFER_BLOCKING 0x0, P0 ;  /* 0x0000000000007b1d */ /* 0x000fec0000014800 */
[----:B------:R-:W1:Y:S02]  /*1730*/  B2R.RESULT RZ, P0 ;  /* 0x0000000000ff731c */ /* 0x000e640000004000 */
[----:B01----:R-:W-:Y:S05]  /*1740*/  @!P0 BRA `(.L_x_14) ;  /* 0x0000000800908947 */ /* 0x003fea0003800000 */
[C---:B------:R-:W-:Y:S01]  /*1750*/  ISETP.GT.U32.AND P0, PT, R3.reuse, R47, PT ;  /* 0x0000002f0300720c */ /* 0x040fe20003f04070 */
[----:B------:R-:W-:Y:S01]  /*1760*/  BSSY B1, `(.L_x_15) ;  /* 0x000002e000017945 */ /* 0x000fe20003800000 */
[----:B------:R-:W-:Y:S02]  /*1770*/  LEA R11, R3, UR4, 0x3 ;  /* 0x00000004030b7c11 */ /* 0x000fe4000f8e18ff */
[----:B------:R-:W-:Y:S01]  /*1780*/  SEL R0, RZ, 0x1c80, !P0 ;  /* 0x00001c80ff007807 */ /* 0x000fe20004000000 */
[----:B------:R-:W-:Y:S08]  /*1790*/  @P1 BRA `(.L_x_16) ;  /* 0x0000000000a81947 */ /* 0x000ff00003800000 */
[----:B------:R-:W0:Y:S02]  /*17a0*/  LDC.64 R28, c[0x0][0x398] ;  /* 0x0000e600ff1c7b82 */ /* 0x000e240000000a00 */
[----:B0-----:R-:W-:-:S06]  /*17b0*/  IMAD.WIDE.U32 R28, R3, 0x8, R28 ;  /* 0x00000008031c7825 */ /* 0x001fcc00078e001c */
[----:B------:R-:W2:Y:S01]  /*17c0*/  LDG.E.64 R28, desc[UR8][R28.64] ;  /* 0x000000081c1c7981 */ /* 0x000ea2000c1e1b00 */
[----:B------:R-:W-:Y:S01]  /*17d0*/  UISETP.GE.AND UP0, UPT, UR7, 0x1, UPT ;  /* 0x000000010700788c */ /* 0x000fe2000bf06270 */
[----:B------:R-:W-:Y:S01]  /*17e0*/  IMAD.MOV.U32 R26, RZ, RZ, R27 ;  /* 0x000000ffff1a7224 */ /* 0x000fe200078e001b */
[----:B--2---:R-:W-:-:S04]  /*17f0*/  IADD3 R6, P0, PT, -R0, R28, RZ ;  /* 0x0000001c00067210 */ /* 0x004fc80007f1e1ff */
[----:B------:R-:W-:-:S05]  /*1800*/  IADD3.X R7, PT, PT, R29, -0x1, RZ, P0, !PT ;  /* 0xffffffff1d077810 */ /* 0x000fca00007fe4ff */
[----:B------:R0:W-:Y:S01]  /*1810*/  STS.64 [R11+0x7200], R6 ;  /* 0x007200060b007388 */ /* 0x0001e20000000a00 */
[----:B------:R-:W-:Y:S05]  /*1820*/  BRA.U !UP0, `(.L_x_17) ;  /* 0x00000001086c7547 */ /* 0x000fea000b800000 */
[----:B------:R-:W-:Y:S01]  /*1830*/  BSSY B0, `(.L_x_18) ;  /* 0x0000019000007945 */ /* 0x000fe20003800000 */
[----:B------:R-:W-:Y:S02]  /*1840*/  IMAD.MOV.U32 R25, RZ, RZ, -0x1 ;  /* 0xffffffffff197424 */ /* 0x000fe400078e00ff */
[----:B------:R-:W-:Y:S02]  /*1850*/  IMAD.U32 R28, RZ, RZ, UR7 ;  /* 0x00000007ff1c7e24 */ /* 0x000fe4000f8e00ff */
[----:B------:R-:W-:-:S07]  /*1860*/  IMAD.MOV.U32 R26, RZ, RZ, R27 ;  /* 0x000000ffff1a7224 */ /* 0x000fce00078e001b */
.L_x_22:
[----:B0-----:R-:W0:Y:S01]  /*1870*/  LDC.64 R6, c[0x0][0x380] ;  /* 0x0000e000ff067b82 */ /* 0x001e220000000a00 */
[----:B------:R-:W-:Y:S01]  /*1880*/  VIADD R31, R28, 0xffffffff ;  /* 0xffffffff1c1f7836 */ /* 0x000fe20000000000 */
[----:B------:R-:W-:Y:S03]  /*1890*/  BSSY B2, `(.L_x_19) ;  /* 0x0000008000027945 */ /* 0x000fe60003800000 */
[----:B------:R-:W-:-:S04]  /*18a0*/  IMAD R29, R31, 0x100, R3 ;  /* 0x000001001f1d7824 */ /* 0x000fc800078e0203 */
[----:B0-----:R-:W-:-:S07]  /*18b0*/  IMAD.WIDE R6, R29, 0x4, R6 ;  /* 0x000000041d067825 */ /* 0x001fce00078e0206 */
.L_x_20:
[----:B------:R-:W-:Y:S05]  /*18c0*/  YIELD ;  /* 0x0000000000007946 */ /* 0x000fea0003800000 */
[----:B------:R0:W-:Y:S06]  /*18d0*/  MEMBAR.SC.CTA ;  /* 0x0000000000007992 */ /* 0x0001ec0000000000 */
[----:B0-----:R-:W2:Y:S02]  /*18e0*/  LDG.E.STRONG.SYS R29, desc[UR8][R6.64] ;  /* 0x00000008061d7981 */ /* 0x001ea4000c1f5900 */
[----:B--2---:R-:W-:-:S13]  /*18f0*/  ISETP.NE.AND P0, PT, R29, RZ, PT ;  /* 0x000000ff1d00720c */ /* 0x004fda0003f05270 */
[----:B------:R-:W-:Y:S05]  /*1900*/  @!P0 BRA `(.L_x_20) ;  /* 0xfffffffc00ec8947 */ /* 0x000fea000383ffff */
[----:B------:R-:W-:Y:S05]  /*1910*/  BSYNC B2 ;  /* 0x0000000000027941 */ /* 0x000fea0003800000 */
.L_x_19:
[----:B------:R-:W-:Y:S01]  /*1920*/  BSSY.RECONVERGENT B2, `(.L_x_21) ;  /* 0x0000006000027945 */ /* 0x000fe20003800200 */
[C---:B------:R-:W-:Y:S02]  /*1930*/  ISETP.GT.AND P0, PT, R29.reuse, -0x1, PT ;  /* 0xffffffff1d00780c */ /* 0x040fe40003f04270 */
[----:B------:R-:W-:Y:S01]  /*1940*/  LOP3.LUT R29, R29, 0x3fffffff, RZ, 0xc0, !PT ;  /* 0x3fffffff1d1d7812 */ /* 0x000fe200078ec0ff */
[----:B------:R-:W-:Y:S05]  /*1950*/  WARPSYNC.EXCLUSIVE R25 ;  /* 0x0000000019007348 */ /* 0x000fea0003a00000 */
[----:B------:R-:W-:-:S05]  /*1960*/  IMAD.IADD R26, R29, 0x1, R26 ;  /* 0x000000011d1a7824 */ /* 0x000fca00078e021a */
[----:B------:R-:W-:-:S07]  /*1970*/  VOTE.ANY R25, PT, P0 ;  /* 0x0000000000197806 */ /* 0x000fce00000e0100 */
[----:B------:R-:W-:Y:S05]  /*1980*/  BSYNC.RECONVERGENT B2 ;  /* 0x0000000000027941 */ /* 0x000fea0003800200 */
.L_x_21:
[----:B------:R-:W-:Y:S01]  /*1990*/  ISETP.GT.U32.AND P1, PT, R28, 0x1, PT ;  /* 0x000000011c00780c */ /* 0x000fe20003f24070 */
[----:B------:R-:W-:-:S12]  /*19a0*/  IMAD.MOV.U32 R28, RZ, RZ, R31 ;  /* 0x000000ffff1c7224 */ /* 0x000fd800078e001f */
[----:B------:R-:W-:Y:S05]  /*19b0*/  @P0 BRA P1, `(.L_x_22) ;  /* 0xfffffffc00ac0947 */ /* 0x000fea000083ffff */
[----:B------:R-:W-:Y:S05]  /*19c0*/  BSYNC B0 ;  /* 0x0000000000007941 */ /* 0x000fea0003800000 */
.L_x_18:
[----:B------:R1:W2:Y:S02]  /*19d0*/  LDS.64 R6, [R11+0x7200] ;  /* 0x007200000b067984 */ /* 0x0002a40000000a00 */
.L_x_17:
[C---:B------:R-:W-:Y:S01]  /*19e0*/  IMAD.IADD R29, R26.reuse, 0x1, -R27 ;  /* 0x000000011a1d7824 */ /* 0x040fe200078e0a1b */
[----:B------:R-:W-:-:S04]  /*19f0*/  LOP3.LUT R25, R26, 0x80000000, RZ, 0xfc, !PT ;  /* 0x800000001a197812 */ /* 0x000fc800078efcff */
[C---:B0-2---:R-:W-:Y:S01]  /*1a00*/  IADD3 R6, P0, PT, R29.reuse, R6, RZ ;  /* 0x000000061d067210 */ /* 0x045fe20007f1e0ff */
[----:B------:R0:W-:Y:S03]  /*1a10*/  STG.E.STRONG.SYS desc[UR8][R4.64], R25 ;  /* 0x0000001904007986 */ /* 0x0001e6000c115908 */
[----:B------:R-:W-:-:S05]  /*1a20*/  LEA.HI.X.SX32 R7, R29, R7, 0x1, P0 ;  /* 0x000000071d077211 */ /* 0x000fca00000f0eff */
[----:B------:R0:W-:Y:S04]  /*1a30*/  STS.64 [R11+0x7200], R6 ;  /* 0x007200060b007388 */ /* 0x0001e80000000a00 */
.L_x_16:
[----:B------:R-:W-:Y:S05]  /*1a40*/  BSYNC B1 ;  /* 0x0000000000017941 */ /* 0x000fea0003800000 */
.L_x_15:
[----:B------:R-:W2:Y:S01]  /*1a50*/  LDC R26, c[0x0][0x3c0] ;  /* 0x0000f000ff1a7b82 */ /* 0x000ea20000000800 */
[----:B------:R-:W-:-:S07]  /*1a60*/  LEA R47, R47, UR4, 0x3 ;  /* 0x000000042f2f7c11 */ /* 0x000fce000f8e18ff */
[----:B0-----:R-:W0:Y:S01]  /*1a70*/  LDC.64 R4, c[0x0][0x390] ;  /* 0x0000e400ff047b82 */ /* 0x001e220000000a00 */
[----:B--2---:R-:W-:Y:S02]  /*1a80*/  ISETP.LE.AND P0, PT, R26, UR10, PT ;  /* 0x0000000a1a007c0c */ /* 0x004fe4000bf03270 */
[----:B0-----:R-:W-:-:S04]  /*1a90*/  ISETP.EQ.U32.AND P1, PT, R4, RZ, PT ;  /* 0x000000ff0400720c */ /* 0x001fc80003f22070 */
[----:B------:R-:W-:-:S04]  /*1aa0*/  ISETP.EQ.OR.EX P0, PT, R5, RZ, !P0, P1 ;  /* 0x000000ff0500720c */ /* 0x000fc80004702710 */
[----:B------:R-:W-:-:S13]  /*1ab0*/  ISETP.GT.U32.OR P0, PT, R3, 0xff, P0 ;  /* 0x000000ff0300780c */ /* 0x000fda0000704470 */
[----:B------:R-:W-:Y:S05]  /*1ac0*/  @P0 BRA `(.L_x_23) ;  /* 0x00000000001c0947 */ /* 0x000fea0003800000 */
[----:B------:R-:W0:Y:S01]  /*1ad0*/  LDS.64 R6, [R11+0x7200] ;  /* 0x007200000b067984 */ /* 0x000e220000000a00 */
[C---:B------:R-:W-:Y:S02]  /*1ae0*/  LEA R4, P2, R3.reuse, R4, 0x3 ;  /* 0x0000000403047211 */ /* 0x040fe400078418ff */
[--C-:B------:R-:W-:Y:S02]  /*1af0*/  SHF.R.S32.HI R25, RZ, 0x1f, R27.reuse ;  /* 0x0000001fff197819 */ /* 0x100fe4000001141b */
[----:B------:R-:W-:Y:S02]  /*1b00*/  LEA.HI.X R5, R3, R5, RZ, 0x3, P2 ;  /* 0x0000000503057211 */ /* 0x000fe400010f1cff */
[----:B0-----:R-:W-:-:S04]  /*1b10*/  IADD3 R6, P0, P1, R6, R0, R27 ;  /* 0x0000000006067210 */ /* 0x001fc8000791e01b */
[----:B------:R-:W-:-:S05]  /*1b20*/  IADD3.X R7, PT, PT, R7, RZ, R25, P0, P1 ;  /* 0x000000ff07077210 */ /* 0x000fca00007e2419 */
[----:B------:R0:W-:Y:S04]  /*1b30*/  STG.E.64 desc[UR8][R4.64], R6 ;  /* 0x0000000604007986 */ /* 0x0001e8000c101b08 */
.L_x_23:
[----:B------:R-:W-:Y:S05]  /*1b40*/  WARPSYNC.ALL ;  /* 0x0000000000007948 */ /* 0x000fea0003800000 */
[----:B------:R-:W-:Y:S01]  /*1b50*/  BAR.SYNC.DEFER_BLOCKING 0x0 ;  /* 0x0000000000007b1d */ /* 0x000fe20000010000 */
[----:B------:R-:W-:-:S05]  /*1b60*/  ISETP.LT.AND P0, PT, R26, UR10, PT ;  /* 0x0000000a1a007c0c */ /* 0x000fca000bf01270 */
[----:B0-----:R0:W2:Y:S08]  /*1b70*/  LDS.64 R4, [R47+0x7200] ;  /* 0x007200002f047984 */ /* 0x0010b00000000a00 */
[----:B0-----:R-:W-:Y:S05]  /*1b80*/  @P0 BRA `(.L_x_24) ;  /* 0x0000000000700947 */ /* 0x001fea0003800000 */
[----:B------:R-:W0:Y:S01]  /*1b90*/  LDCU.64 UR12, c[0x0][0x3a0] ;  /* 0x00007400ff0c77ac */ /* 0x000e220008000a00 */
[C---:B------:R-:W-:Y:S02]  /*1ba0*/  LOP3.LUT R7, R3.reuse, 0x3e0, RZ, 0xc0, !PT ;  /* 0x000003e003077812 */ /* 0x040fe400078ec0ff */
[----:B------:R-:W-:-:S05]  /*1bb0*/  LOP3.LUT R2, R3, 0x1f, RZ, 0xc0, !PT ;  /* 0x0000001f03027812 */ /* 0x000fca00078ec0ff */
[----:B------:R-:W-:-:S05]  /*1bc0*/  IMAD R7, R7, 0x13, R2 ;  /* 0x0000001307077824 */ /* 0x000fca00078e0202 */
[----:B--2---:R-:W-:-:S05]  /*1bd0*/  IADD3 R0, P0, PT, R7, R4, RZ ;  /* 0x0000000407007210 */ /* 0x004fca0007f1e0ff */
[----:B------:R-:W-:Y:S01]  /*1be0*/  IMAD.X R5, RZ, RZ, R5, P0 ;  /* 0x000000ffff057224 */ /* 0x000fe200000e0605 */
[----:B0-----:R-:W-:-:S04]  /*1bf0*/  LEA R2, P0, R0, UR12, 0x2 ;  /* 0x0000000c00027c11 */ /* 0x001fc8000f8010ff */
[----:B------:R-:W-:-:S05]  /*1c00*/  LEA.HI.X R3, R0, UR13, R5, 0x2, P0 ;  /* 0x0000000d00037c11 */ /* 0x000fca00080f1405 */
[----:B------:R-:W-:Y:S04]  /*1c10*/  STG.E desc[UR8][R2.64], R44 ;  /* 0x0000002c02007986 */ /* 0x000fe8000c101908 */
        /* <DEDUP_REMOVED lines=17> */
[----:B------:R-:W-:Y:S01]  /*1d30*/  STG.E desc[UR8][R2.64+0x900], R24 ;  /* 0x0009001802007986 */ /* 0x000fe2000c101908 */
[----:B------:R-:W-:Y:S05]  /*1d40*/  EXIT ;  /* 0x000000000000794d */ /* 0x000fea0003800000 */
.L_x_24:
[C---:B------:R-:W-:Y:S01]  /*1d50*/  LOP3.LUT R7, R3.reuse, 0x3e0, RZ, 0xc0, !PT ;  /* 0x000003e003077812 */ /* 0x040fe200078ec0ff */
[----:B------:R-:W0:Y:S01]  /*1d60*/  LDCU.64 UR12, c[0x0][0x3a0] ;  /* 0x00007400ff0c77ac */ /* 0x000e220008000a00 */
[----:B------:R-:W-:Y:S01]  /*1d70*/  LOP3.LUT R2, R3, 0x1f, RZ, 0xc0, !PT ;  /* 0x0000001f03027812 */ /* 0x000fe200078ec0ff */
[----:B-1----:R-:W-:-:S04]  /*1d80*/  IMAD.U32 R11, RZ, RZ, UR7 ;  /* 0x00000007ff0b7e24 */ /* 0x002fc8000f8e00ff */
[----:B------:R-:W-:Y:S02]  /*1d90*/  IMAD R7, R7, 0x13, R2 ;  /* 0x0000001307077824 */ /* 0x000fe400078e0202 */
[----:B------:R-:W-:Y:S02]  /*1da0*/  IMAD R0, R11, -0x1c80, R26 ;  /* 0xffffe3800b007824 */ /* 0x000fe400078e021a */
[C---:B------:R-:W-:Y:S01]  /*1db0*/  VIADD R11, R7.reuse, 0x20 ;  /* 0x00000020070b7836 */ /* 0x040fe20000000000 */
[C---:B--2---:R-:W-:Y:S01]  /*1dc0*/  IADD3 R3, P0, PT, R7.reuse, R4, RZ ;  /* 0x0000000407037210 */ /* 0x044fe20007f1e0ff */
[C---:B------:R-:W-:Y:S01]  /*1dd0*/  VIADD R25, R7.reuse, 0x60 ;  /* 0x0000006007197836 */ /* 0x040fe20000000000 */
[-C--:B------:R-:W-:Y:S02]  /*1de0*/  ISETP.GE.AND P1, PT, R7, R0.reuse, PT ;  /* 0x000000000700720c */ /* 0x080fe40003f26270 */
[-C--:B------:R-:W-:Y:S01]  /*1df0*/  ISETP.GE.AND P2, PT, R11, R0.reuse, PT ;  /* 0x000000000b00720c */ /* 0x080fe20003f46270 */
[----:B------:R-:W-:Y:S01]  /*1e00*/  IMAD.X R4, RZ, RZ, R5, P0 ;  /* 0x000000ffff047224 */ /* 0x000fe200000e0605 */
[----:B------:R-:W-:Y:S01]  /*1e10*/  ISETP.GE.AND P4, PT, R25, R0, PT ;  /* 0x000000001900720c */ /* 0x000fe20003f86270 */
[----:B------:R-:W-:Y:S01]  /*1e20*/  VIADD R5, R7, 0x40 ;  /* 0x0000004007057836 */ /* 0x000fe20000000000 */
[----:B0-----:R-:W-:Y:S01]  /*1e30*/  LEA R2, P0, R3, UR12, 0x2 ;  /* 0x0000000c03027c11 */ /* 0x001fe2000f8010ff */
[----:B------:R-:W-:-:S02]  /*1e40*/  VIADD R11, R7, 0xa0 ;  /* 0x000000a0070b7836 */ /* 0x000fc40000000000 */
[----:B------:R-:W-:Y:S01]  /*1e50*/  VIADD R25, R7, 0xc0 ;  /* 0x000000c007197836 */ /* 0x000fe20000000000 */
[-C--:B------:R-:W-:Y:S01]  /*1e60*/  ISETP.GE.AND P3, PT, R5, R0.reuse, PT ;  /* 0x000000000500720c */ /* 0x080fe20003f66270 */
[----:B------:R-:W-:Y:S01]  /*1e70*/  VIADD R5, R7, 0x80 ;  /* 0x0000008007057836 */ /* 0x000fe20000000000 */
[----:B------:R-:W-:Y:S02]  /*1e80*/  LEA.HI.X R3, R3, UR13, R4, 0x2, P0 ;  /* 0x0000000d03037c11 */ /* 0x000fe400080f1404 */
[-C--:B------:R-:W-:Y:S01]  /*1e90*/  ISETP.GE.AND P6, PT, R11, R0.reuse, PT ;  /* 0x000000000b00720c */ /* 0x080fe20003fc6270 */
[----:B------:R-:W-:Y:S01]  /*1ea0*/  VIADD R11, R7, 0x100 ;  /* 0x00000100070b7836 */ /* 0x000fe20000000000 */
[-C--:B------:R-:W-:Y:S01]  /*1eb0*/  ISETP.GE.AND P5, PT, R5, R0.reuse, PT ;  /* 0x000000000500720c */ /* 0x080fe20003fa6270 */
[----:B------:R-:W-:Y:S01]  /*1ec0*/  VIADD R5, R7, 0xe0 ;  /* 0x000000e007057836 */ /* 0x000fe20000000000 */
[----:B------:R-:W-:Y:S01]  /*1ed0*/  @!P1 STG.E desc[UR8][R2.64], R44 ;  /* 0x0000002c02009986 */ /* 0x000fe2000c101908 */
[----:B------:R-:W-:-:S03]  /*1ee0*/  ISETP.GE.AND P0, PT, R25, R0, PT ;  /* 0x000000001900720c */ /* 0x000fc60003f06270 */
[-C--:B------:R-:W-:Y:S01]  /*1ef0*/  ISETP.GE.AND P1, PT, R5, R0.reuse, PT ;  /* 0x000000000500720c */ /* 0x080fe20003f26270 */
[----:B------:R-:W-:Y:S01]  /*1f00*/  VIADD R5, R7, 0x120 ;  /* 0x0000012007057836 */ /* 0x000fe20000000000 */
[----:B------:R-:W-:Y:S04]  /*1f10*/  @!P3 STG.E desc[UR8][R2.64+0x100], R42 ;  /* 0x0001002a0200b986 */ /* 0x000fe8000c101908 */
[-C--:B------:R-:W-:Y:S01]  /*1f20*/  ISETP.GE.AND P3, PT, R5, R0.reuse, PT ;  /* 0x000000000500720c */ /* 0x080fe20003f66270 */
[----:B------:R-:W-:Y:S01]  /*1f30*/  VIADD R5, R7, 0x160 ;  /* 0x0000016007057836 */ /* 0x000fe20000000000 */
[----:B------:R-:W-:Y:S01]  /*1f40*/  @!P2 STG.E desc[UR8][R2.64+0x80], R43 ;  /* 0x0000802b0200a986 */ /* 0x000fe2000c101908 */
[----:B------:R-:W-:Y:S01]  /*1f50*/  ISETP.GE.AND P2, PT, R11, R0, PT ;  /* 0x000000000b00720c */ /* 0x000fe20003f46270 */
[----:B------:R-:W-:-:S02]  /*1f60*/  VIADD R11, R7, 0x140 ;  /* 0x00000140070b7836 */ /* 0x000fc40000000000 */
[----:B------:R0:W-:Y:S01]  /*1f70*/  @!P5 STG.E desc[UR8][R2.64+0x200], R9 ;  /* 0x000200090200d986 */ /* 0x0001e2000c101908 */
[-C--:B------:R-:W-:Y:S01]  /*1f80*/  ISETP.GE.AND P5, PT, R5, R0.reuse, PT ;  /* 0x000000000500720c */ /* 0x080fe20003fa6270 */
[----:B------:R-:W-:Y:S02]  /*1f90*/  VIADD R5, R7, 0x1a0 ;  /* 0x000001a007057836 */ /* 0x000fe40000000000 */
[----:B------:R1:W-:Y:S01]  /*1fa0*/  @!P4 STG.E desc[UR8][R2.64+0x180], R8 ;  /* 0x000180080200c986 */ /* 0x0003e2000c101908 */
[-C--:B------:R-:W-:Y:S01]  /*1fb0*/  ISETP.GE.AND P4, PT, R11, R0.reuse, PT ;  /* 0x000000000b00720c */ /* 0x080fe20003f86270 */
[----:B------:R-:W-:Y:S02]  /*1fc0*/  VIADD R11, R7, 0x180 ;  /* 0x00000180070b7836 */ /* 0x000fe40000000000 */
[----:B------:R1:W-:Y:S01]  /*1fd0*/  @!P0 STG.E desc[UR8][R2.64+0x300], R12 ;  /* 0x0003000c02008986 */ /* 0x0003e2000c101908 */
[----:B------:R-:W-:Y:S01]  /*1fe0*/  ISETP.GE.AND P0, PT, R5, R0, PT ;  /* 0x000000000500720c */ /* 0x000fe20003f06270 */
[----:B------:R-:W-:-:S02]  /*1ff0*/  VIADD R5, R7, 0x1e0 ;  /* 0x000001e007057836 */ /* 0x000fc40000000000 */
[----:B------:R1:W-:Y:S01]  /*2000*/  @!P6 STG.E desc[UR8][R2.64+0x280], R10 ;  /* 0x0002800a0200e986 */ /* 0x0003e2000c101908 */
[-C--:B------:R-:W-:Y:S01]  /*2010*/  ISETP.GE.AND P6, PT, R11, R0.reuse, PT ;  /* 0x000000000b00720c */ /* 0x080fe20003fc6270 */
[----:B------:R-:W-:Y:S02]  /*2020*/  VIADD R11, R7, 0x1c0 ;  /* 0x000001c0070b7836 */ /* 0x000fe40000000000 */
[----:B------:R1:W-:Y:S01]  /*2030*/  @!P2 STG.E desc[UR8][R2.64+0x400], R14 ;  /* 0x0004000e0200a986 */ /* 0x0003e2000c101908 */
[-C--:B------:R-:W-:Y:S01]  /*2040*/  ISETP.GE.AND P2, PT, R5, R0.reuse, PT ;  /* 0x000000000500720c */ /* 0x080fe20003f46270 */
[C---:B0-----:R-:W-:Y:S02]  /*2050*/  VIADD R9, R7.reuse, 0x200 ;  /* 0x0000020007097836 */ /* 0x041fe40000000000 */
[C---:B------:R-:W-:Y:S01]  /*2060*/  VIADD R5, R7.reuse, 0x220 ;  /* 0x0000022007057836 */ /* 0x040fe20000000000 */
[----:B------:R1:W-:Y:S01]  /*2070*/  @!P1 STG.E desc[UR8][R2.64+0x380], R13 ;  /* 0x0003800d02009986 */ /* 0x0003e2000c101908 */
[----:B------:R-:W-:Y:S01]  /*2080*/  VIADD R7, R7, 0x240 ;  /* 0x0000024007077836 */ /* 0x000fe20000000000 */
[----:B------:R-:W-:-:S02]  /*2090*/  ISETP.GE.AND P1, PT, R11, R0, PT ;  /* 0x000000000b00720c */ /* 0x000fc40003f26270 */
[----:B------:R1:W-:Y:S01]  /*20a0*/  @!P3 STG.E desc[UR8][R2.64+0x480], R15 ;  /* 0x0004800f0200b986 */ /* 0x0003e2000c101908 */
[----:B------:R-:W-:-:S03]  /*20b0*/  ISETP.GE.AND P3, PT, R9, R0, PT ;  /* 0x000000000900720c */ /* 0x000fc60003f66270 */
[----:B------:R1:W-:Y:S01]  /*20c0*/  @!P4 STG.E desc[UR8][R2.64+0x500], R16 ;  /* 0x000500100200c986 */ /* 0x0003e2000c101908 */
[----:B------:R-:W-:-:S03]  /*20d0*/  ISETP.GE.AND P4, PT, R5, R0, PT ;  /* 0x000000000500720c */ /* 0x000fc60003f86270 */
[----:B------:R1:W-:Y:S01]  /*20e0*/  @!P5 STG.E desc[UR8][R2.64+0x580], R17 ;  /* 0x000580110200d986 */ /* 0x0003e2000c101908 */
[----:B------:R-:W-:-:S03]  /*20f0*/  ISETP.GE.AND P5, PT, R7, R0, PT ;  /* 0x000000000700720c */ /* 0x000fc60003fa6270 */
[----:B------:R1:W-:Y:S04]  /*2100*/  @!P6 STG.E desc[UR8][R2.64+0x600], R18 ;  /* 0x000600120200e986 */ /* 0x0003e8000c101908 */
[----:B------:R1:W-:Y:S04]  /*2110*/  @!P0 STG.E desc[UR8][R2.64+0x680], R19 ;  /* 0x0006801302008986 */ /* 0x0003e8000c101908 */
[----:B------:R1:W-:Y:S04]  /*2120*/  @!P1 STG.E desc[UR8][R2.64+0x700], R20 ;  /* 0x0007001402009986 */ /* 0x0003e8000c101908 */
[----:B------:R1:W-:Y:S04]  /*2130*/  @!P2 STG.E desc[UR8][R2.64+0x780], R21 ;  /* 0x000780150200a986 */ /* 0x0003e8000c101908 */
[----:B------:R1:W-:Y:S04]  /*2140*/  @!P3 STG.E desc[UR8][R2.64+0x800], R22 ;  /* 0x000800160200b986 */ /* 0x0003e8000c101908 */
[----:B------:R1:W-:Y:S01]  /*2150*/  @!P4 STG.E desc[UR8][R2.64+0x880], R23 ;  /* 0x000880170200c986 */ /* 0x0003e2000c101908 */
[----:B------:R-:W-:Y:S05]  /*2160*/  @P5 EXIT ;  /* 0x000000000000594d */ /* 0x000fea0003800000 */
[----:B------:R-:W-:Y:S01]  /*2170*/  STG.E desc[UR8][R2.64+0x900], R24 ;  /* 0x0009001802007986 */ /* 0x000fe2000c101908 */
[----:B------:R-:W-:Y:S05]  /*2180*/  EXIT ;  /* 0x000000000000794d */ /* 0x000fea0003800000 */
.L_x_14:
[----:B------:R-:W-:Y:S01]  /*2190*/  IMAD.MOV.U32 R2, RZ, RZ, RZ ;  /* 0x000000ffff027224 */ /* 0x000fe200078e00ff */
[C---:B------:R-:W-:Y:S01]  /*21a0*/  ISETP.GT.U32.AND P0, PT, R3.reuse, 0x1f, PT ;  /* 0x0000001f0300780c */ /* 0x040fe20003f04070 */
[----:B------:R-:W-:Y:S05]  /*21b0*/  WARPSYNC.ALL ;  /* 0x0000000000007948 */ /* 0x000fea0003800000 */
[----:B------:R-:W-:-:S05]  /*21c0*/  IMAD.HI.U32 R24, R3, 0x15555556, R2 ;  /* 0x1555555603187827 */ /* 0x000fca00078e0002 */
[----:B------:R-:W-:-:S05]  /*21d0*/  LEA R24, R24, UR4, 0x2 ;  /* 0x0000000418187c11 */ /* 0x000fca000f8e10ff */
[----:B------:R0:W-:Y:S01]  /*21e0*/  STS [R24+0x3410], R27 ;  /* 0x0034101b18007388 */ /* 0x0001e20000000800 */
[----:B------:R-:W-:Y:S06]  /*21f0*/  BAR.SYNC.DEFER_BLOCKING 0x0 ;  /* 0x0000000000007b1d */ /* 0x000fec0000010000 */
[----:B------:R-:W-:Y:S05]  /*2200*/  @P0 BRA `(.L_x_25) ;  /* 0x0000000000e00947 */ /* 0x000fea0003800000 */
[----:B------:R-:W-:Y:S01]  /*2210*/  IMAD.MOV.U32 R5, RZ, RZ, 0x34 ;  /* 0x00000034ff057424 */ /* 0x000fe200078e00ff */
[----:B------:R-:W-:-:S03]  /*2220*/  UMOV UR11, 0xffffffff ;  /* 0xffffffff000b7882 */ /* 0x000fc60000000000 */
[----:B------:R-:W-:-:S05]  /*2230*/  IMAD R18, R3, R5, UR4 ;  /* 0x0000000403127e24 */ /* 0x000fca000f8e0205 */
[----:B------:R-:W-:Y:S04]  /*2240*/  LDS R16, [R18+0x3410] ;  /* 0x0034100012107984 */ /* 0x000fe80000000800 */
[----:B------:R-:W-:Y:S04]  /*2250*/  LDS R17, [R18+0x3414] ;  /* 0x0034140012117984 */ /* 0x000fe80000000800 */
[----:B------:R-:W1:Y:S04]  /*2260*/  LDS R14, [R18+0x3418] ;  /* 0x00341800120e7984 */ /* 0x000e680000000800 */
[----:B------:R-:W-:Y:S04]  /*2270*/  LDS R15, [R18+0x341c] ;  /* 0x00341c00120f7984 */ /* 0x000fe80000000800 */
[----:B------:R-:W2:Y:S04]  /*2280*/  LDS R12, [R18+0x3420] ;  /* 0x00342000120c7984 */ /* 0x000ea80000000800 */
[----:B------:R-:W-:Y:S04]  /*2290*/  LDS R13, [R18+0x3424] ;  /* 0x00342400120d7984 */ /* 0x000fe80000000800 */
[----:B------:R-:W3:Y:S04]  /*22a0*/  LDS R10, [R18+0x3428] ;  /* 0x00342800120a7984 */ /* 0x000ee80000000800 */
[----:B------:R-:W-:Y:S04]  /*22b0*/  LDS R9, [R18+0x342c] ;  /* 0x00342c0012097984 */ /* 0x000fe80000000800 */
[----:B------:R-:W4:Y:S04]  /*22c0*/  LDS R8, [R18+0x3430] ;  /* 0x0034300012087984 */ /* 0x000f280000000800 */
[----:B------:R-:W-:Y:S04]  /*22d0*/  LDS R5, [R18+0x3434] ;  /* 0x0034340012057984 */ /* 0x000fe80000000800 */
[----:B------:R-:W5:Y:S04]  /*22e0*/  LDS R4, [R18+0x3438] ;  /* 0x0034380012047984 */ /* 0x000f680000000800 */
[----:B------:R-:W0:Y:S01]  /*22f0*/  LDS R19, [R18+0x343c] ;  /* 0x00343c0012137984 */ /* 0x000e220000000800 */
[----:B-1----:R-:W-:-:S04]  /*2300*/  IADD3 R20, PT, PT, R14, R17, R16 ;  /* 0x000000110e147210 */ /* 0x002fc80007ffe010 */
[----:B--2---:R-:W-:-:S04]  /*2310*/  IADD3 R20, PT, PT, R12, R20, R15 ;  /* 0x000000140c147210 */ /* 0x004fc80007ffe00f */
[----:B---3--:R-:W-:-:S04]  /*2320*/  IADD3 R20, PT, PT, R10, R20, R13 ;  /* 0x000000140a147210 */ /* 0x008fc80007ffe00d */
[----:B----4-:R-:W-:-:S04]  /*2330*/  IADD3 R20, PT, PT, R8, R20, R9 ;  /* 0x0000001408147210 */ /* 0x010fc80007ffe009 */
[----:B-----5:R-:W-:-:S05]  /*2340*/  IADD3 R20, PT, PT, R4, R20, R5 ;  /* 0x0000001404147210 */ /* 0x020fca0007ffe005 */
[----:B0-----:R-:W-:Y:S01]  /*2350*/  IMAD.IADD R19, R19, 0x1, R20 ;  /* 0x0000000113137824 */ /* 0x001fe200078e0214 */
[----:B------:R-:W-:Y:S06]  /*2360*/  BRA.DIV UR11, `(.L_x_26) ;  /* 0x0000005e0be47947 */ /* 0x000fec000b800000 */
[----:B------:R-:W0:Y:S02]  /*2370*/  SHFL.UP P0, R20, R19, 0x1, RZ ;  /* 0x0420000013147989 */ /* 0x000e2400000000ff */
[----:B0-----:R-:W-:-:S05]  /*2380*/  @P0 IMAD.IADD R20, R19, 0x1, R20 ;  /* 0x0000000113140824 */ /* 0x001fca00078e0214 */
[----:B------:R-:W0:Y:S02]  /*2390*/  SHFL.UP P0, R21, R20, 0x2, RZ ;  /* 0x0440000014157989 */ /* 0x000e2400000000ff */
[----:B0-----:R-:W-:-:S05]  /*23a0*/  @P0 IMAD.IADD R21, R20, 0x1, R21 ;  /* 0x0000000114150824 */ /* 0x001fca00078e0215 */
[----:B------:R-:W0:Y:S02]  /*23b0*/  SHFL.UP P0, R22, R21, 0x4, RZ ;  /* 0x0480000015167989 */ /* 0x000e2400000000ff */
[----:B0-----:R-:W-:-:S05]  /*23c0*/  @P0 IMAD.IADD R22, R21, 0x1, R22 ;  /* 0x0000000115160824 */ /* 0x001fca00078e0216 */
[----:B------:R-:W0:Y:S02]  /*23d0*/  SHFL.UP P0, R23, R22, 0x8, RZ ;  /* 0x0500000016177989 */ /* 0x000e2400000000ff */
[----:B0-----:R-:W-:-:S05]  /*23e0*/  @P0 IMAD.IADD R23, R22, 0x1, R23 ;  /* 0x0000000116170824 */ /* 0x001fca00078e0217 */
[----:B------:R0:W1:Y:S02]  /*23f0*/  SHFL.UP P0, R48, R23, 0x10, RZ ;  /* 0x0600000017307989 */ /* 0x00006400000000ff */
.L_x_118:
[----:B-1----:R-:W-:-:S04]  /*2400*/  @P0 IMAD.IADD R48, R23, 0x1, R48 ;  /* 0x0000000117300824 */ /* 0x002fc800078e0230 */
[----:B------:R-:W-:-:S04]  /*2410*/  IMAD.IADD R19, R48, 0x1, -R19 ;  /* 0x0000000130137824 */ /* 0x000fc800078e0a13 */
[----:B------:R-:W-:Y:S01]  /*2420*/  IMAD.IADD R16, R16, 0x1, R19 ;  /* 0x0000000110107824 */ /* 0x000fe200078e0213 */
[----:B------:R1:W-:Y:S03]  /*2430*/  STS [R18+0x3410], R19 ;  /* 0x0034101312007388 */ /* 0x0003e60000000800 */
        /* <DEDUP_REMOVED lines=19> */
[----:B------:R1:W-:Y:S04]  /*2570*/  STS [R18+0x3438], R5 ;  /* 0x0034380512007388 */ /* 0x0003e80000000800 */
[----:B------:R1:W-:Y:S02]  /*2580*/  STS [R18+0x343c], R21 ;  /* 0x00343c1512007388 */ /* 0x0003e40000000800 */
.L_x_25:
[----:B------:R-:W-:Y:S05]  /*2590*/  WARPSYNC.ALL ;  /* 0x0000000000007948 */ /* 0x000fea0003800000 */
[----:B------:R-:W-:Y:S01]  /*25a0*/  BAR.SYNC.DEFER_BLOCKING 0x0 ;  /* 0x0000000000007b1d */ /* 0x000fe20000010000 */
[----:B------:R-:W-:Y:S02]  /*25b0*/  ISETP.NE.AND P0, PT, R53, RZ, PT ;  /* 0x000000ff3500720c */ /* 0x000fe40003f05270 */
[----:B-1----:R-:W-:-:S03]  /*25c0*/  SHF.R.U32.HI R5, RZ, UR6, R45 ;  /* 0x00000006ff057c19 */ /* 0x002fc6000801162d */
[----:B------:R-:W-:Y:S01]  /*25d0*/  BSSY.RECONVERGENT B0, `(.L_x_27) ;  /* 0x0000029000007945 */ /* 0x000fe20003800200 */
[----:B------:R-:W-:Y:S01]  /*25e0*/  LOP3.LUT R5, R5, UR5, RZ, 0x30, !PT ;  /* 0x0000000505057c12 */ /* 0x000fe2000f8e30ff */
[----:B0-----:R-:W0:Y:S06]  /*25f0*/  LDS R24, [R24+0x3410] ;  /* 0x0034100018187984 */ /* 0x001e2c0000000800 */
[----:B------:R-:W-:Y:S05]  /*2600*/  @P0 BRA `(.L_x_28) ;  /* 0x0000000000940947 */ /* 0x000fea0003800000 */
[----:B------:R-:W-:-:S05]  /*2610*/  LEA R4, R3, UR4, 0x2 ;  /* 0x0000000403047c11 */ /* 0x000fca000f8e10ff */
[----:B------:R-:W0:Y:S04]  /*2620*/  LDS R13, [R4] ;  /* 0x00000000040d7984 */ /* 0x000e280000000800 */
[----:B------:R-:W1:Y:S04]  /*2630*/  LDS R15, [R4+0x400] ;  /* 0x00040000040f7984 */ /* 0x000e680000000800 */
[----:B------:R-:W2:Y:S04]  /*2640*/  LDS R17, [R4+0x800] ;  /* 0x0008000004117984 */ /* 0x000ea80000000800 */
[----:B------:R-:W3:Y:S04]  /*2650*/  LDS R19, [R4+0xc00] ;  /* 0x000c000004137984 */ /* 0x000ee80000000800 */
[----:B------:R-:W4:Y:S04]  /*2660*/  LDS R21, [R4+0x1000] ;  /* 0x0010000004157984 */ /* 0x000f280000000800 */
[----:B------:R-:W5:Y:S04]  /*2670*/  LDS R23, [R4+0x1400] ;  /* 0x0014000004177984 */ /* 0x000f680000000800 */
[----:B------:R-:W5:Y:S04]  /*2680*/  LDS R45, [R4+0x1800] ;  /* 0x00180000042d7984 */ /* 0x000f680000000800 */
[----:B------:R-:W5:Y:S04]  /*2690*/  LDS R47, [R4+0x1c00] ;  /* 0x001c0000042f7984 */ /* 0x000f680000000800 */
[----:B------:R-:W5:Y:S04]  /*26a0*/  LDS R49, [R4+0x2000] ;  /* 0x0020000004317984 */ /* 0x000f680000000800 */
[----:B------:R-:W5:Y:S04]  /*26b0*/  LDS R51, [R4+0x2400] ;  /* 0x0024000004337984 */ /* 0x000f680000000800 */
[----:B------:R-:W5:Y:S01]  /*26c0*/  LDS R8, [R4+0x2800] ;  /* 0x0028000004087984 */ /* 0x000f620000000800 */
[----:B0-----:R-:W-:-:S03]  /*26d0*/  IMAD.IADD R13, R24, 0x1, R13 ;  /* 0x00000001180d7824 */ /* 0x001fc600078e020d */
[----:B------:R-:W0:Y:S01]  /*26e0*/  LDS R9, [R4+0x2c00] ;  /* 0x002c000004097984 */ /* 0x000e220000000800 */
[----:B-1----:R-:W-:-:S03]  /*26f0*/  IMAD.IADD R15, R24, 0x1, R15 ;  /* 0x00000001180f7824 */ /* 0x002fc600078e020f */
[----:B------:R1:W-:Y:S01]  /*2700*/  STS [R4], R13 ;  /* 0x0000000d04007388 */ /* 0x0003e20000000800 */
[C---:B--2---:R-:W-:Y:S02]  /*2710*/  IMAD.IADD R17, R24.reuse, 0x1, R17 ;  /* 0x0000000118117824 */ /* 0x044fe400078e0211 */
[C---:B---3--:R-:W-:Y:S01]  /*2720*/  IMAD.IADD R19, R24.reuse, 0x1, R19 ;  /* 0x0000000118137824 */ /* 0x048fe200078e0213 */
[----:B------:R2:W-:Y:S01]  /*2730*/  STS [R4+0x400], R15 ;  /* 0x0004000f04007388 */ /* 0x0005e20000000800 */
[----:B----4-:R-:W-:-:S03]  /*2740*/  IMAD.IADD R21, R24, 0x1, R21 ;  /* 0x0000000118157824 */ /* 0x010fc600078e0215 */
[----:B------:R2:W-:Y:S01]  /*2750*/  STS [R4+0x800], R17 ;  /* 0x0008001104007388 */ /* 0x0005e20000000800 */
[----:B-----5:R-:W-:-:S03]  /*2760*/  IMAD.IADD R23, R24, 0x1, R23 ;  /* 0x0000000118177824 */ /* 0x020fc600078e0217 */
[----:B------:R2:W-:Y:S01]  /*2770*/  STS [R4+0xc00], R19 ;  /* 0x000c001304007388 */ /* 0x0005e20000000800 */
[----:B------:R-:W-:-:S03]  /*2780*/  IMAD.IADD R45, R24, 0x1, R45 ;  /* 0x00000001182d7824 */ /* 0x000fc600078e022d */
[----:B------:R2:W-:Y:S01]  /*2790*/  STS [R4+0x1000], R21 ;  /* 0x0010001504007388 */ /* 0x0005e20000000800 */
[----:B------:R-:W-:-:S03]  /*27a0*/  IMAD.IADD R47, R24, 0x1, R47 ;  /* 0x00000001182f7824 */ /* 0x000fc600078e022f */
[----:B------:R2:W-:Y:S01]  /*27b0*/  STS [R4+0x1400], R23 ;  /* 0x0014001704007388 */ /* 0x0005e20000000800 */
[----:B------:R-:W-:-:S03]  /*27c0*/  IMAD.IADD R49, R24, 0x1, R49 ;  /* 0x0000000118317824 */ /* 0x000fc600078e0231 */
[----:B------:R2:W-:Y:S01]  /*27d0*/  STS [R4+0x1800], R45 ;  /* 0x0018002d04007388 */ /* 0x0005e20000000800 */
[----:B------:R-:W-:-:S03]  /*27e0*/  IMAD.IADD R51, R24, 0x1, R51 ;  /* 0x0000000118337824 */ /* 0x000fc600078e0233 */
[----:B------:R2:W-:Y:S01]  /*27f0*/  STS [R4+0x1c00], R47 ;  /* 0x001c002f04007388 */ /* 0x0005e20000000800 */
[----:B-1----:R-:W-:-:S03]  /*2800*/  IMAD.IADD R13, R24, 0x1, R8 ;  /* 0x00000001180d7824 */ /* 0x002fc600078e0208 */
[----:B------:R2:W-:Y:S01]  /*2810*/  STS [R4+0x2000], R49 ;  /* 0x0020003104007388 */ /* 0x0005e20000000800 */
[----:B0-----:R-:W-:-:S03]  /*2820*/  IMAD.IADD R9, R24, 0x1, R9 ;  /* 0x0000000118097824 */ /* 0x001fc600078e0209 */
[----:B------:R2:W-:Y:S04]  /*2830*/  STS [R4+0x2400], R51 ;  /* 0x0024003304007388 */ /* 0x0005e80000000800 */
[----:B------:R2:W-:Y:S04]  /*2840*/  STS [R4+0x2800], R13 ;  /* 0x0028000d04007388 */ /* 0x0005e80000000800 */
[----:B------:R2:W-:Y:S02]  /*2850*/  STS [R4+0x2c00], R9 ;  /* 0x002c000904007388 */ /* 0x0005e40000000800 */
.L_x_28:
[----:B------:R-:W-:Y:S05]  /*2860*/  BSYNC.RECONVERGENT B0 ;  /* 0x0000000000007941 */ /* 0x000fea0003800200 */
.L_x_27:
[----:B------:R-:W-:Y:S01]  /*2870*/  BAR.SYNC.DEFER_BLOCKING 0x0 ;  /* 0x0000000000007b1d */ /* 0x000fe20000010000 */
[----:B------:R-:W-:Y:S01]  /*2880*/  R2P PR, R5, 0x7f ;  /* 0x0000007f05007804 */ /* 0x000fe20000000000 */
[----:B------:R-:W-:-:S04]  /*2890*/  IMAD.MOV.U32 R8, RZ, RZ, RZ ;  /* 0x000000ffff087224 */ /* 0x000fc800078e00ff */
[----:B------:R-:W-:Y:S01]  /*28a0*/  BSSY.RECONVERGENT B0, `(.L_x_29) ;  /* 0x0000026000007945 */ /* 0x000fe20003800200 */
[----:B--2---:R-:W1:Y:S07]  /*28b0*/  S2R R23, SR_LEMASK ;  /* 0x0000000000177919 */ /* 0x004e6e0000003a00 */
[----:B------:R-:W-:Y:S02]  /*28c0*/  VOTE.ANY R4, PT, P0 ;  /* 0x0000000000047806 */ /* 0x000fe400000e0100 */
[----:B------:R-:W-:-:S02]  /*28d0*/  VOTE.ANY R9, PT, P1 ;  /* 0x0000000000097806 */ /* 0x000fc400008e0100 */
[----:B------:R-:W-:Y:S02]  /*28e0*/  @!P0 LOP3.LUT R4, RZ, R4, RZ, 0x33, !PT ;  /* 0x00000004ff048212 */ /* 0x000fe400078e33ff */
[----:B------:R-:W-:Y:S02]  /*28f0*/  VOTE.ANY R13, PT, P2 ;  /* 0x00000000000d7806 */ /* 0x000fe400010e0100 */
[----:B------:R-:W-:Y:S02]  /*2900*/  @!P1 LOP3.LUT R9, RZ, R9, RZ, 0x33, !PT ;  /* 0x00000009ff099212 */ /* 0x000fe400078e33ff */
[----:B------:R-:W-:Y:S02]  /*2910*/  VOTE.ANY R15, PT, P3 ;  /* 0x00000000000f7806 */ /* 0x000fe400018e0100 */
[----:B------:R-:W-:Y:S02]  /*2920*/  @!P2 LOP3.LUT R13, RZ, R13, RZ, 0x33, !PT ;  /* 0x0000000dff0da212 */ /* 0x000fe400078e33ff */
[----:B------:R-:W-:-:S02]  /*2930*/  LOP3.LUT R4, R9, R4, RZ, 0xc0, !PT ;  /* 0x0000000409047212 */ /* 0x000fc400078ec0ff */
[----:B------:R-:W-:Y:S02]  /*2940*/  @!P3 LOP3.LUT R15, RZ, R15, RZ, 0x33, !PT ;  /* 0x0000000fff0fb212 */ /* 0x000fe400078e33ff */
[----:B------:R-:W-:Y:S02]  /*2950*/  LOP3.LUT R4, R13, R4, RZ, 0xc0, !PT ;  /* 0x000000040d047212 */ /* 0x000fe400078ec0ff */
[----:B------:R-:W-:Y:S02]  /*2960*/  VOTE.ANY R9, PT, P4 ;  /* 0x0000000000097806 */ /* 0x000fe400020e0100 */
[----:B------:R-:W-:Y:S02]  /*2970*/  LOP3.LUT P0, RZ, R5, 0x80, RZ, 0xc0, !PT ;  /* 0x0000008005ff7812 */ /* 0x000fe4000780c0ff */
[----:B------:R-:W-:Y:S02]  /*2980*/  LOP3.LUT R4, R15, R4, RZ, 0xc0, !PT ;  /* 0x000000040f047212 */ /* 0x000fe400078ec0ff */
[----:B------:R-:W-:-:S02]  /*2990*/  VOTE.ANY R13, PT, P5 ;  /* 0x00000000000d7806 */ /* 0x000fc400028e0100 */
[----:B------:R-:W-:Y:S02]  /*29a0*/  @!P4 LOP3.LUT R9, RZ, R9, RZ, 0x33, !PT ;  /* 0x00000009ff09c212 */ /* 0x000fe400078e33ff */
[----:B------:R-:W-:Y:S02]  /*29b0*/  @!P5 LOP3.LUT R13, RZ, R13, RZ, 0x33, !PT ;  /* 0x0000000dff0dd212 */ /* 0x000fe400078e33ff */
[----:B------:R-:W-:Y:S02]  /*29c0*/  LOP3.LUT R4, R9, R4, RZ, 0xc0, !PT ;  /* 0x0000000409047212 */ /* 0x000fe400078ec0ff */
[----:B------:R-:W-:Y:S02]  /*29d0*/  VOTE.ANY R9, PT, P6 ;  /* 0x0000000000097806 */ /* 0x000fe400030e0100 */
[----:B------:R-:W-:Y:S02]  /*29e0*/  LOP3.LUT R4, R13, R4, RZ, 0xc0, !PT ;  /* 0x000000040d047212 */ /* 0x000fe400078ec0ff */
[----:B------:R-:W-:-:S02]  /*29f0*/  VOTE.ANY R13, PT, P0 ;  /* 0x00000000000d7806 */ /* 0x000fc400000e0100 */
[----:B------:R-:W-:Y:S02]  /*2a00*/  @!P6 LOP3.LUT R9, RZ, R9, RZ, 0x33, !PT ;  /* 0x00000009ff09e212 */ /* 0x000fe400078e33ff */
[----:B------:R-:W-:Y:S02]  /*2a10*/  @!P0 LOP3.LUT R13, RZ, R13, RZ, 0x33, !PT ;  /* 0x0000000dff0d8212 */ /* 0x000fe400078e33ff */
[----:B------:R-:W-:Y:S02]  /*2a20*/  LOP3.LUT R4, R9, R4, RZ, 0xc0, !PT ;  /* 0x0000000409047212 */ /* 0x000fe400078ec0ff */
[----:B------:R-:W-:Y:S02]  /*2a30*/  SHF.R.U32.HI R9, RZ, UR6, R6 ;  /* 0x00000006ff097c19 */ /* 0x000fe40008011606 */
[----:B------:R-:W-:Y:S01]  /*2a40*/  LOP3.LUT R10, R13, R4, RZ, 0xc0, !PT ;  /* 0x000000040d0a7212 */ /* 0x000fe200078ec0ff */
[----:B------:R-:W-:Y:S01]  /*2a50*/  IMAD.SHL.U32 R4, R3, 0x20, RZ ;  /* 0x0000002003047824 */ /* 0x000fe200078e00ff */
[----:B------:R-:W-:-:S02]  /*2a60*/  LOP3.LUT R9, R9, UR5, RZ, 0x30, !PT ;  /* 0x0000000509097c12 */ /* 0x000fc4000f8e30ff */
[----:B------:R-:W2:Y:S01]  /*2a70*/  FLO.U32 R15, R10 ;  /* 0x0000000a000f7300 */ /* 0x000ea200000e0000 */
[----:B-1----:R-:W-:Y:S02]  /*2a80*/  LOP3.LUT R14, R23, R10, RZ, 0xc0, !PT ;  /* 0x0000000a170e7212 */ /* 0x002fe400078ec0ff */
[----:B------:R-:W-:-:S05]  /*2a90*/  LOP3.LUT R4, R4, 0x7c00, RZ, 0xc0, !PT ;  /* 0x00007c0004047812 */ /* 0x000fca00078ec0ff */
[----:B------:R-:W1:Y:S01]  /*2aa0*/  POPC R14, R14 ;  /* 0x0000000e000e7309 */ /* 0x000e620000000000 */
[----:B------:R-:W-:Y:S01]  /*2ab0*/  VIADD R22, R4, UR4 ;  /* 0x0000000404167c36 */ /* 0x000fe20008000000 */
[----:B--2---:R-:W-:-:S13]  /*2ac0*/  ISETP.NE.AND P0, PT, R46, R15, PT ;  /* 0x0000000f2e00720c */ /* 0x004fda0003f05270 */
[----:B-1----:R-:W-:Y:S05]  /*2ad0*/  @P0 BRA `(.L_x_30) ;  /* 0x0000000000080947 */ /* 0x002fea0003800000 */
[----:B------:R-:W-:-:S05]  /*2ae0*/  IMAD R5, R5, 0x4, R22 ;  /* 0x0000000405057824 */ /* 0x000fca00078e0216 */
[----:B------:R1:W2:Y:S02]  /*2af0*/  ATOMS.ADD R8, [R5], R14 ;  /* 0x0000000e0508738c */ /* 0x0002a40000000000 */
.L_x_30:
[----:B------:R-:W-:Y:S05]  /*2b00*/  BSYNC.RECONVERGENT B0 ;  /* 0x0000000000007941 */ /* 0x000fea0003800200 */
.L_x_29:
[----:B------:R-:W-:Y:S01]  /*2b10*/  R2P PR, R9, 0x7f ;  /* 0x0000007f09007804 */ /* 0x000fe20000000000 */
[----:B--2---:R2:W3:Y:S01]  /*2b20*/  SHFL.IDX PT, R8, R8, R15, 0x1f ;  /* 0x00001f0f08087589 */ /* 0x0044e200000e0000 */
[----:B------:R-:W-:Y:S01]  /*2b30*/  BSSY.RECONVERGENT B0, `(.L_x_31) ;  /* 0x0000023000007945 */ /* 0x000fe20003800200 */
[----:B------:R-:W-:-:S10]  /*2b40*/  IMAD.MOV.U32 R12, RZ, RZ, RZ ;  /* 0x000000ffff0c7224 */ /* 0x000fd400078e00ff */
[----:B------:R-:W-:Y:S02]  /*2b50*/  VOTE.ANY R4, PT, P0 ;  /* 0x0000000000047806 */ /* 0x000fe400000e0100 */
[----:B-1----:R-:W-:Y:S02]  /*2b60*/  VOTE.ANY R5, PT, P1 ;  /* 0x0000000000057806 */ /* 0x002fe400008e0100 */
[----:B------:R-:W-:Y:S02]  /*2b70*/  @!P0 LOP3.LUT R4, RZ, R4, RZ, 0x33, !PT ;  /* 0x00000004ff048212 */ /* 0x000fe400078e33ff */
[----:B------:R-:W-:Y:S02]  /*2b80*/  VOTE.ANY R13, PT, P2 ;  /* 0x00000000000d7806 */ /* 0x000fe400010e0100 */
[----:B------:R-:W-:Y:S02]  /*2b90*/  @!P1 LOP3.LUT R5, RZ, R5, RZ, 0x33, !PT ;  /* 0x00000005ff059212 */ /* 0x000fe400078e33ff */
[----:B------:R-:W-:-:S02]  /*2ba0*/  @!P2 LOP3.LUT R13, RZ, R13, RZ, 0x33, !PT ;  /* 0x0000000dff0da212 */ /* 0x000fc400078e33ff */
[----:B------:R-:W-:Y:S02]  /*2bb0*/  LOP3.LUT R4, R5, R4, RZ, 0xc0, !PT ;  /* 0x0000000405047212 */ /* 0x000fe400078ec0ff */
[----:B------:R-:W-:Y:S02]  /*2bc0*/  VOTE.ANY R5, PT, P3 ;  /* 0x0000000000057806 */ /* 0x000fe400018e0100 */
[----:B------:R-:W-:Y:S02]  /*2bd0*/  LOP3.LUT R4, R13, R4, RZ, 0xc0, !PT ;  /* 0x000000040d047212 */ /* 0x000fe400078ec0ff */
[----:B------:R-:W-:Y:S02]  /*2be0*/  LOP3.LUT P0, RZ, R9, 0x80, RZ, 0xc0, !PT ;  /* 0x0000008009ff7812 */ /* 0x000fe4000780c0ff */
[----:B------:R-:W-:Y:S02]  /*2bf0*/  VOTE.ANY R13, PT, P4 ;  /* 0x00000000000d7806 */ /* 0x000fe400020e0100 */
[----:B------:R-:W-:-:S02]  /*2c00*/  @!P3 LOP3.LUT R5, RZ, R5, RZ, 0x33, !PT ;  /* 0x00000005ff05b212 */ /* 0x000fc400078e33ff */
[----:B------:R-:W-:Y:S02]  /*2c10*/  @!P4 LOP3.LUT R13, RZ, R13, RZ, 0x33, !PT ;  /* 0x0000000dff0dc212 */ /* 0x000fe400078e33ff */
[----:B------:R-:W-:Y:S02]  /*2c20*/  LOP3.LUT R4, R5, R4, RZ, 0xc0, !PT ;  /* 0x0000000405047212 */ /* 0x000fe400078ec0ff */
[----:B------:R-:W-:Y:S02]  /*2c30*/  VOTE.ANY R5, PT, P5 ;  /* 0x0000000000057806 */ /* 0x000fe400028e0100 */
[----:B------:R-:W-:Y:S02]  /*2c40*/  LOP3.LUT R4, R13, R4, RZ, 0xc0, !PT ;  /* 0x000000040d047212 */ /* 0x000fe400078ec0ff */
[----:B------:R-:W-:Y:S02]  /*2c50*/  VOTE.ANY R13, PT, P6 ;  /* 0x00000000000d7806 */ /* 0x000fe400030e0100 */
[----:B------:R-:W-:-:S02]  /*2c60*/  @!P5 LOP3.LUT R5, RZ, R5, RZ, 0x33, !PT ;  /* 0x00000005ff05d212 */ /* 0x000fc400078e33ff */
[----:B------:R-:W-:Y:S02]  /*2c70*/  VOTE.ANY R17, PT, P0 ;  /* 0x0000000000117806 */ /* 0x000fe400000e0100 */
[----:B------:R-:W-:Y:S02]  /*2c80*/  @!P6 LOP3.LUT R13, RZ, R13, RZ, 0x33, !PT ;  /* 0x0000000dff0de212 */ /* 0x000fe400078e33ff */
[----:B------:R-:W-:Y:S02]  /*2c90*/  LOP3.LUT R4, R5, R4, RZ, 0xc0, !PT ;  /* 0x0000000405047212 */ /* 0x000fe400078ec0ff */
[----:B------:R-:W-:Y:S02]  /*2ca0*/  @!P0 LOP3.LUT R17, RZ, R17, RZ, 0x33, !PT ;  /* 0x00000011ff118212 */ /* 0x000fe400078e33ff */
[----:B------:R-:W-:-:S04]  /*2cb0*/  LOP3.LUT R4, R13, R4, RZ, 0xc0, !PT ;  /* 0x000000040d047212 */ /* 0x000fc800078ec0ff */
[----:B------:R-:W-:Y:S02]  /*2cc0*/  LOP3.LUT R4, R17, R4, RZ, 0xc0, !PT ;  /* 0x0000000411047212 */ /* 0x000fe400078ec0ff */
[----:B------:R-:W-:Y:S02]  /*2cd0*/  SHF.R.U32.HI R17, RZ, UR6, R0 ;  /* 0x00000006ff117c19 */ /* 0x000fe40008011600 */
[----:B------:R-:W1:Y:S01]  /*2ce0*/  FLO.U32 R5, R4 ;  /* 0x0000000400057300 */ /* 0x000e6200000e0000 */
[----:B------:R-:W-:Y:S02]  /*2cf0*/  LOP3.LUT R13, R23, R4, RZ, 0xc0, !PT ;  /* 0x00000004170d7212 */ /* 0x000fe400078ec0ff */
[----:B------:R-:W-:-:S05]  /*2d00*/  LOP3.LUT R17, R17, UR5, RZ, 0x30, !PT ;  /* 0x0000000511117c12 */ /* 0x000fca000f8e30ff */
[----:B------:R-:W4:Y:S01]  /*2d10*/  POPC R13, R13 ;  /* 0x0000000d000d7309 */ /* 0x000f220000000000 */
[----:B-1----:R-:W-:-:S13]  /*2d20*/  ISETP.NE.AND P0, PT, R46, R5, PT ;  /* 0x000000052e00720c */ /* 0x002fda0003f05270 */
[----:B--234-:R-:W-:Y:S05]  /*2d30*/  @P0 BRA `(.L_x_32) ;  /* 0x0000000000080947 */ /* 0x01cfea0003800000 */
[----:B------:R-:W-:-:S06]  /*2d40*/  IMAD R12, R9, 0x4, R22 ;  /* 0x00000004090c7824 */ /* 0x000fcc00078e0216 */
[----:B------:R1:W2:Y:S02]  /*2d50*/  ATOMS.ADD R12, [R12], R13 ;  /* 0x0000000d0c0c738c */ /* 0x0002a40000000000 */
.L_x_32:
[----:B------:R-:W-:Y:S05]  /*2d60*/  BSYNC.RECONVERGENT B0 ;  /* 0x0000000000007941 */ /* 0x000fea0003800200 */
.L_x_31:
[----:B------:R-:W-:Y:S01]  /*2d70*/  R2P PR, R17, 0x7f ;  /* 0x0000007f11007804 */ /* 0x000fe20000000000 */
[----:B--2---:R2:W3:Y:S01]  /*2d80*/  SHFL.IDX PT, R12, R12, R5, 0x1f ;  /* 0x00001f050c0c7589 */ /* 0x0044e200000e0000 */
[----:B------:R-:W-:Y:S11]  /*2d90*/  BSSY.RECONVERGENT B0, `(.L_x_33) ;  /* 0x0000023000007945 */ /* 0x000ff60003800200 */
[----:B------:R-:W-:-:S02]  /*2da0*/  VOTE.ANY R0, PT, P0 ;  /* 0x0000000000007806 */ /* 0x000fc400000e0100 */
[----:B------:R-:W-:Y:S02]  /*2db0*/  VOTE.ANY R9, PT, P1 ;  /* 0x0000000000097806 */ /* 0x000fe400008e0100 */
[----:B------:R-:W-:Y:S02]  /*2dc0*/  @!P0 LOP3.LUT R0, RZ, R0, RZ, 0x33, !PT ;  /* 0x00000000ff008212 */ /* 0x000fe400078e33ff */
[----:B------:R-:W-:Y:S02]  /*2dd0*/  VOTE.ANY R15, PT, P2 ;  /* 0x00000000000f7806 */ /* 0x000fe400010e0100 */
[----:B------:R-:W-:Y:S02]  /*2de0*/  @!P1 LOP3.LUT R9, RZ, R9, RZ, 0x33, !PT ;  /* 0x00000009ff099212 */ /* 0x000fe400078e33ff */
[----:B------:R-:W-:Y:S02]  /*2df0*/  @!P2 LOP3.LUT R15, RZ, R15, RZ, 0x33, !PT ;  /* 0x0000000fff0fa212 */ /* 0x000fe400078e33ff */
[----:B------:R-:W-:-:S02]  /*2e00*/  LOP3.LUT R0, R9, R0, RZ, 0xc0, !PT ;  /* 0x0000000009007212 */ /* 0x000fc400078ec0ff */
[----:B------:R-:W-:Y:S02]  /*2e10*/  VOTE.ANY R9, PT, P3 ;  /* 0x0000000000097806 */ /* 0x000fe400018e0100 */
[----:B------:R-:W-:Y:S02]  /*2e20*/  LOP3.LUT R0, R15, R0, RZ, 0xc0, !PT ;  /* 0x000000000f007212 */ /* 0x000fe400078ec0ff */
[----:B------:R-:W-:Y:S02]  /*2e30*/  LOP3.LUT P0, RZ, R17, 0x80, RZ, 0xc0, !PT ;  /* 0x0000008011ff7812 */ /* 0x000fe4000780c0ff */
[----:B------:R-:W-:Y:S02]  /*2e40*/  VOTE.ANY R15, PT, P4 ;  /* 0x00000000000f7806 */ /* 0x000fe400020e0100 */
[----:B------:R-:W-:Y:S02]  /*2e50*/  @!P3 LOP3.LUT R9, RZ, R9, RZ, 0x33, !PT ;  /* 0x00000009ff09b212 */ /* 0x000fe400078e33ff */
[----:B------:R-:W-:-:S02]  /*2e60*/  @!P4 LOP3.LUT R15, RZ, R15, RZ, 0x33, !PT ;  /* 0x0000000fff0fc212 */ /* 0x000fc400078e33ff */
[----:B------:R-:W-:Y:S02]  /*2e70*/  LOP3.LUT R0, R9, R0, RZ, 0xc0, !PT ;  /* 0x0000000009007212 */ /* 0x000fe400078ec0ff */
[----:B------:R-:W-:Y:S02]  /*2e80*/  VOTE.ANY R9, PT, P5 ;  /* 0x0000000000097806 */ /* 0x000fe400028e0100 */
[----:B------:R-:W-:Y:S02]  /*2e90*/  LOP3.LUT R0, R15, R0, RZ, 0xc0, !PT ;  /* 0x000000000f007212 */ /* 0x000fe400078ec0ff */
[----:B------:R-:W-:Y:S02]  /*2ea0*/  VOTE.ANY R15, PT, P6 ;  /* 0x00000000000f7806 */ /* 0x000fe400030e0100 */
[----:B------:R-:W-:Y:S02]  /*2eb0*/  @!P5 LOP3.LUT R9, RZ, R9, RZ, 0x33, !PT ;  /* 0x00000009ff09d212 */ /* 0x000fe400078e33ff */
[----:B------:R-:W-:-:S02]  /*2ec0*/  VOTE.ANY R19, PT, P0 ;  /* 0x0000000000137806 */ /* 0x000fc400000e0100 */
[----:B------:R-:W-:Y:S02]  /*2ed0*/  @!P6 LOP3.LUT R15, RZ, R15, RZ, 0x33, !PT ;  /* 0x0000000fff0fe212 */ /* 0x000fe400078e33ff */
[----:B------:R-:W-:Y:S02]  /*2ee0*/  LOP3.LUT R0, R9, R0, RZ, 0xc0, !PT ;  /* 0x0000000009007212 */ /* 0x000fe400078ec0ff */
[----:B------:R-:W-:Y:S02]  /*2ef0*/  @!P0 LOP3.LUT R19, RZ, R19, RZ, 0x33, !PT ;  /* 0x00000013ff138212 */ /* 0x000fe400078e33ff */
[----:B------:R-:W-:Y:S02]  /*2f00*/  LOP3.LUT R0, R15, R0, RZ, 0xc0, !PT ;  /* 0x000000000f007212 */ /* 0x000fe400078ec0ff */
[----:B------:R-:W-:Y:S02]  /*2f10*/  SHF.R.U32.HI R15, RZ, UR6, R41 ;  /* 0x00000006ff0f7c19 */ /* 0x000fe40008011629 */
[----:B------:R-:W-:Y:S01]  /*2f20*/  LOP3.LUT R4, R19, R0, RZ, 0xc0, !PT ;  /* 0x0000000013047212 */ /* 0x000fe200078ec0ff */
[----:B------:R-:W-:Y:S01]  /*2f30*/  IMAD.MOV.U32 R0, RZ, RZ, RZ ;  /* 0x000000ffff007224 */ /* 0x000fe200078e00ff */
[----:B------:R-:W-:-:S02]  /*2f40*/  LOP3.LUT R15, R15, UR5, RZ, 0x30, !PT ;  /* 0x000000050f0f7c12 */ /* 0x000fc4000f8e30ff */
[----:B------:R-:W4:Y:S01]  /*2f50*/  FLO.U32 R51, R4 ;  /* 0x0000000400337300 */ /* 0x000f2200000e0000 */
[----:B------:R-:W-:-:S07]  /*2f60*/  LOP3.LUT R10, R23, R4, RZ, 0xc0, !PT ;  /* 0x00000004170a7212 */ /* 0x000fce00078ec0ff */
[----:B------:R-:W0:Y:S01]  /*2f70*/  POPC R10, R10 ;  /* 0x0000000a000a7309 */ /* 0x000e220000000000 */
[----:B----4-:R-:W-:-:S13]  /*2f80*/  ISETP.NE.AND P0, PT, R46, R51, PT ;  /* 0x000000332e00720c */ /* 0x010fda0003f05270 */
[----:B0-23--:R-:W-:Y:S05]  /*2f90*/  @P0 BRA `(.L_x_34) ;  /* 0x0000000000080947 */ /* 0x00dfea0003800000 */
[----:B------:R-:W-:-:S05]  /*2fa0*/  IMAD R17, R17, 0x4, R22 ;  /* 0x0000000411117824 */ /* 0x000fca00078e0216 */
[----:B------:R0:W2:Y:S02]  /*2fb0*/  ATOMS.ADD R0, [R17], R10 ;  /* 0x0000000a1100738c */ /* 0x0000a40000000000 */
.L_x_34:
[----:B------:R-:W-:Y:S05]  /*2fc0*/  BSYNC.RECONVERGENT B0 ;  /* 0x0000000000007941 */ /* 0x000fea0003800200 */
.L_x_33:
        /* <DEDUP_REMOVED lines=21> */
[----:B0-----:R-:W-:-:S02]  /*3120*/  VOTE.ANY R17, PT, P0 ;  /* 0x0000000000117806 */ /* 0x001fc400000e0100 */
[----:B------:R-:W-:Y:S02]  /*3130*/  @!P6 LOP3.LUT R9, RZ, R9, RZ, 0x33, !PT ;  /* 0x00000009ff09e212 */ /* 0x000fe400078e33ff */
[----:B------:R-:W-:Y:S02]  /*3140*/  LOP3.LUT R4, R5, R4, RZ, 0xc0, !PT ;  /* 0x0000000405047212 */ /* 0x000fe400078ec0ff */
[----:B------:R-:W-:Y:S02]  /*3150*/  @!P0 LOP3.LUT R17, RZ, R17, RZ, 0x33, !PT ;  /* 0x00000011ff118212 */ /* 0x000fe400078e33ff */
[----:B------:R-:W-:-:S04]  /*3160*/  LOP3.LUT R4, R9, R4, RZ, 0xc0, !PT ;  /* 0x0000000409047212 */ /* 0x000fc800078ec0ff */
[----:B------:R-:W-:Y:S01]  /*3170*/  LOP3.LUT R6, R17, R4, RZ, 0xc0, !PT ;  /* 0x0000000411067212 */ /* 0x000fe200078ec0ff */
[----:B------:R-:W-:Y:S01]  /*3180*/  IMAD.MOV.U32 R4, RZ, RZ, RZ ;  /* 0x000000ffff047224 */ /* 0x000fe200078e00ff */
[----:B------:R-:W-:Y:S02]  /*3190*/  SHF.R.U32.HI R17, RZ, UR6, R40 ;  /* 0x00000006ff117c19 */ /* 0x000fe40008011628 */
[----:B------:R-:W0:Y:S01]  /*31a0*/  FLO.U32 R45, R6 ;  /* 0x00000006002d7300 */ /* 0x000e2200000e0000 */
[----:B------:R-:W-:Y:S02]  /*31b0*/  LOP3.LUT R9, R23, R6, RZ, 0xc0, !PT ;  /* 0x0000000617097212 */ /* 0x000fe400078ec0ff */
[----:B------:R-:W-:-:S05]  /*31c0*/  LOP3.LUT R17, R17, UR5, RZ, 0x30, !PT ;  /* 0x0000000511117c12 */ /* 0x000fca000f8e30ff */
[----:B------:R-:W4:Y:S01]  /*31d0*/  POPC R9, R9 ;  /* 0x0000000900097309 */ /* 0x000f220000000000 */
[----:B0-----:R-:W-:-:S13]  /*31e0*/  ISETP.NE.AND P0, PT, R46, R45, PT ;  /* 0x0000002d2e00720c */ /* 0x001fda0003f05270 */
[----:B--234-:R-:W-:Y:S05]  /*31f0*/  @P0 BRA `(.L_x_36) ;  /* 0x0000000000080947 */ /* 0x01cfea0003800000 */
[----:B------:R-:W-:-:S06]  /*3200*/  IMAD R4, R15, 0x4, R22 ;  /* 0x000000040f047824 */ /* 0x000fcc00078e0216 */
[----:B------:R0:W2:Y:S02]  /*3210*/  ATOMS.ADD R4, [R4], R9 ;  /* 0x000000090404738c */ /* 0x0000a40000000000 */
.L_x_36:
[----:B------:R-:W-:Y:S05]  /*3220*/  BSYNC.RECONVERGENT B0 ;  /* 0x0000000000007941 */ /* 0x000fea0003800200 */
.L_x_35:
[----:B------:R-:W-:Y:S01]  /*3230*/  R2P PR, R17, 0x7f ;  /* 0x0000007f11007804 */ /* 0x000fe20000000000 */
[----:B--2---:R2:W3:Y:S01]  /*3240*/  SHFL.IDX PT, R45, R4, R45, 0x1f ;  /* 0x00001f2d042d7589 */ /* 0x0044e200000e0000 */
[----:B------:R-:W-:Y:S01]  /*3250*/  BSSY.RECONVERGENT B0, `(.L_x_37) ;  /* 0x0000023000007945 */ /* 0x000fe20003800200 */
[----:B------:R-:W-:-:S10]  /*3260*/  IMAD.MOV.U32 R6, RZ, RZ, RZ ;  /* 0x000000ffff067224 */ /* 0x000fd400078e00ff */
[----:B------:R-:W-:Y:S02]  /*3270*/  VOTE.ANY R0, PT, P0 ;  /* 0x0000000000007806 */ /* 0x000fe400000e0100 */
[----:B------:R-:W-:Y:S02]  /*3280*/  VOTE.ANY R5, PT, P1 ;  /* 0x0000000000057806 */ /* 0x000fe400008e0100 */
        /* <DEDUP_REMOVED lines=20> */
[----:B------:R-:W-:Y:S02]  /*33d0*/  LOP3.LUT R0, R15, R0, RZ, 0xc0, !PT ;  /* 0x000000000f007212 */ /* 0x000fe400078ec0ff */
[----:B------:R-:W-:-:S02]  /*33e0*/  SHF.R.U32.HI R15, RZ, UR6, R39 ;  /* 0x00000006ff0f7c19 */ /* 0x000fc40008011627 */
[----:B------:R-:W-:Y:S02]  /*33f0*/  LOP3.LUT R0, R19, R0, RZ, 0xc0, !PT ;  /* 0x0000000013007212 */ /* 0x000fe400078ec0ff */
[----:B------:R-:W-:Y:S02]  /*3400*/  LOP3.LUT R15, R15, UR5, RZ, 0x30, !PT ;  /* 0x000000050f0f7c12 */ /* 0x000fe4000f8e30ff */
[----:B------:R-:W4:Y:S01]  /*3410*/  FLO.U32 R19, R0 ;  /* 0x0000000000137300 */ /* 0x000f2200000e0000 */
[----:B------:R-:W-:-:S07]  /*3420*/  LOP3.LUT R5, R23, R0, RZ, 0xc0, !PT ;  /* 0x0000000017057212 */ /* 0x000fce00078ec0ff */
[----:B------:R-:W0:Y:S01]  /*3430*/  POPC R5, R5 ;  /* 0x0000000500057309 */ /* 0x000e220000000000 */
[----:B----4-:R-:W-:-:S13]  /*3440*/  ISETP.NE.AND P0, PT, R46, R19, PT ;  /* 0x000000132e00720c */ /* 0x010fda0003f05270 */
[----:B0-23--:R-:W-:Y:S05]  /*3450*/  @P0 BRA `(.L_x_38) ;  /* 0x0000000000080947 */ /* 0x00dfea0003800000 */
[----:B------:R-:W-:-:S06]  /*3460*/  IMAD R6, R17, 0x4, R22 ;  /* 0x0000000411067824 */ /* 0x000fcc00078e0216 */
[----:B------:R0:W2:Y:S02]  /*3470*/  ATOMS.ADD R6, [R6], R5 ;  /* 0x000000050606738c */ /* 0x0000a40000000000 */
.L_x_38:
[----:B------:R-:W-:Y:S05]  /*3480*/  BSYNC.RECONVERGENT B0 ;  /* 0x0000000000007941 */ /* 0x000fea0003800200 */
.L_x_37:
        /* <DEDUP_REMOVED lines=37> */
.L_x_40:
[----:B------:R-:W-:Y:S05]  /*36e0*/  BSYNC.RECONVERGENT B0 ;  /* 0x0000000000007941 */ /* 0x000fea0003800200 */
.L_x_39:
[----:B------:R-:W-:Y:S01]  /*36f0*/  R2P PR, R17, 0x7f ;  /* 0x0000007f11007804 */ /* 0x000fe20000000000 */
[----:B--2---:R2:W3:Y:S01]  /*3700*/  SHFL.IDX PT, R47, R0, R47, 0x1f ;  /* 0x00001f2f002f7589 */ /* 0x0044e200000e0000 */
[----:B------:R-:W-:Y:S11]  /*3710*/  BSSY.RECONVERGENT B0, `(.L_x_41) ;  /* 0x0000021000007945 */ /* 0x000ff60003800200 */
[----:B0-----:R-:W-:-:S02]  /*3720*/  VOTE.ANY R15, PT, P0 ;  /* 0x00000000000f7806 */ /* 0x001fc400000e0100 */
        /* <DEDUP_REMOVED lines=19> */
[----:B------:R-:W-:Y:S01]  /*3860*/  LOP3.LUT R15, R16, R15, RZ, 0xc0, !PT ;  /* 0x0000000f100f7212 */ /* 0x000fe200078ec0ff */
[----:B------:R-:W-:Y:S01]  /*3870*/  IMAD.MOV.U32 R16, RZ, RZ, RZ ;  /* 0x000000ffff107224 */ /* 0x000fe200078e00ff */
[----:B------:R-:W-:Y:S02]  /*3880*/  @!P0 LOP3.LUT R20, RZ, R20, RZ, 0x33, !PT ;  /* 0x00000014ff148212 */ /* 0x000fe400078e33ff */
[----:B------:R-:W-:-:S04]  /*3890*/  LOP3.LUT R15, R18, R15, RZ, 0xc0, !PT ;  /* 0x0000000f120f7212 */ /* 0x000fc800078ec0ff */
[----:B------:R-:W-:-:S04]  /*38a0*/  LOP3.LUT R20, R20, R15, RZ, 0xc0, !PT ;  /* 0x0000000f14147212 */ /* 0x000fc800078ec0ff */
[----:B------:R-:W0:Y:S01]  /*38b0*/  FLO.U32 R49, R20 ;  /* 0x0000001400317300 */ /* 0x000e2200000e0000 */
[----:B------:R-:W-:-:S07]  /*38c0*/  LOP3.LUT R50, R23, R20, RZ, 0xc0, !PT ;  /* 0x0000001417327212 */ /* 0x000fce00078ec0ff */
[----:B------:R-:W4:Y:S01]  /*38d0*/  POPC R50, R50 ;  /* 0x0000003200327309 */ /* 0x000f220000000000 */
[----:B0-----:R-:W-:-:S13]  /*38e0*/  ISETP.NE.AND P0, PT, R46, R49, PT ;  /* 0x000000312e00720c */ /* 0x001fda0003f05270 */
[----:B--234-:R-:W-:Y:S05]  /*38f0*/  @P0 BRA `(.L_x_42) ;  /* 0x0000000000080947 */ /* 0x01cfea0003800000 */
[----:B------:R-:W-:-:S05]  /*3900*/  IMAD R17, R17, 0x4, R22 ;  /* 0x0000000411117824 */ /* 0x000fca00078e0216 */
[----:B------:R0:W2:Y:S02]  /*3910*/  ATOMS.ADD R16, [R17], R50 ;  /* 0x000000321110738c */ /* 0x0000a40000000000 */
.L_x_42:
[----:B------:R-:W-:Y:S05]  /*3920*/  BSYNC.RECONVERGENT B0 ;  /* 0x0000000000007941 */ /* 0x000fea0003800200 */
.L_x_41:
[----:B------:R-:W-:Y:S01]  /*3930*/  R2P PR, R11, 0x7f ;  /* 0x0000007f0b007804 */ /* 0x000fe20000000000 */
[----:B--2---:R2:W3:Y:S01]  /*3940*/  SHFL.IDX PT, R49, R16, R49, 0x1f ;  /* 0x00001f3110317589 */ /* 0x0044e200000e0000 */
[----:B------:R-:W-:Y:S01]  /*3950*/  BSSY.RECONVERGENT B0, `(.L_x_43) ;  /* 0x0000021000007945 */ /* 0x000fe20003800200 */
[----:B------:R-:W-:-:S10]  /*3960*/  IMAD.MOV.U32 R20, RZ, RZ, RZ ;  /* 0x000000ffff147224 */ /* 0x000fd400078e00ff */
[----:B------:R-:W-:Y:S02]  /*3970*/  VOTE.ANY R0, PT, P0 ;  /* 0x0000000000007806 */ /* 0x000fe400000e0100 */
[----:B------:R-:W-:Y:S02]  /*3980*/  VOTE.ANY R15, PT, P1 ;  /* 0x00000000000f7806 */ /* 0x000fe400008e0100 */
[----:B------:R-:W-:Y:S02]  /*3990*/  @!P0 LOP3.LUT R0, RZ, R0, RZ, 0x33, !PT ;  /* 0x00000000ff008212 */ /* 0x000fe400078e33ff */
[----:B0-----:R-:W-:Y:S02]  /*39a0*/  VOTE.ANY R17, PT, P2 ;  /* 0x0000000000117806 */ /* 0x001fe400010e0100 */
        /* <DEDUP_REMOVED lines=25> */
[----:B------:R-:W-:-:S06]  /*3b40*/  IMAD R20, R11, 0x4, R22 ;  /* 0x000000040b147824 */ /* 0x000fcc00078e0216 */
[----:B------:R0:W2:Y:S02]  /*3b50*/  ATOMS.ADD R20, [R20], R21 ;  /* 0x000000151414738c */ /* 0x0000a40000000000 */
.L_x_44:
[----:B------:R-:W-:Y:S05]  /*3b60*/  BSYNC.RECONVERGENT B0 ;  /* 0x0000000000007941 */ /* 0x000fea0003800200 */
.L_x_43:
[----:B------:R-:W-:Y:S01]  /*3b70*/  R2P PR, R7, 0x7f ;  /* 0x0000007f07007804 */ /* 0x000fe20000000000 */
[----:B--2---:R2:W3:Y:S01]  /*3b80*/  SHFL.IDX PT, R20, R20, R15, 0x1f ;  /* 0x00001f0f14147589 */ /* 0x0044e200000e0000 */
[----:B------:R-:W-:Y:S01]  /*3b90*/  BSSY.RECONVERGENT B0, `(.L_x_45) ;  /* 0x0000023000007945 */ /* 0x000fe20003800200 */
[----:B------:R-:W-:-:S10]  /*3ba0*/  IMAD.MOV.U32 R16, RZ, RZ, RZ ;  /* 0x000000ffff107224 */ /* 0x000fd400078e00ff */
[----:B------:R-:W-:Y:S02]  /*3bb0*/  VOTE.ANY R0, PT, P0 ;  /* 0x0000000000007806 */ /* 0x000fe400000e0100 */
[----:B------:R-:W-:Y:S02]  /*3bc0*/  VOTE.ANY R11, PT, P1 ;  /* 0x00000000000b7806 */ /* 0x000fe400008e0100 */
[----:B------:R-:W-:Y:S02]  /*3bd0*/  @!P0 LOP3.LUT R0, RZ, R0, RZ, 0x33, !PT ;  /* 0x00000000ff008212 */ /* 0x000fe400078e33ff */
[----:B------:R-:W-:Y:S02]  /*3be0*/  @!P1 LOP3.LUT R11, RZ, R11, RZ, 0x33, !PT ;  /* 0x0000000bff0b9212 */ /* 0x000fe400078e33ff */
[----:B------:R-:W-:Y:S02]  /*3bf0*/  VOTE.ANY R17, PT, P2 ;  /* 0x0000000000117806 */ /* 0x000fe400010e0100 */
[----:B------:R-:W-:-:S02]  /*3c00*/  LOP3.LUT R0, R11, R0, RZ, 0xc0, !PT ;  /* 0x000000000b007212 */ /* 0x000fc400078ec0ff */
[----:B------:R-:W-:Y:S02]  /*3c10*/  VOTE.ANY R11, PT, P3 ;  /* 0x00000000000b7806 */ /* 0x000fe400018e0100 */
[----:B------:R-:W-:Y:S02]  /*3c20*/  @!P2 LOP3.LUT R17, RZ, R17, RZ, 0x33, !PT ;  /* 0x00000011ff11a212 */ /* 0x000fe400078e33ff */
[----:B------:R-:W-:Y:S02]  /*3c30*/  @!P3 LOP3.LUT R11, RZ, R11, RZ, 0x33, !PT ;  /* 0x0000000bff0bb212 */ /* 0x000fe400078e33ff */
[----:B------:R-:W-:Y:S02]  /*3c40*/  LOP3.LUT R0, R17, R0, RZ, 0xc0, !PT ;  /* 0x0000000011007212 */ /* 0x000fe400078ec0ff */
[----:B------:R-:W-:Y:S02]  /*3c50*/  LOP3.LUT P0, RZ, R7, 0x80, RZ, 0xc0, !PT ;  /* 0x0000008007ff7812 */ /* 0x000fe4000780c0ff */
[----:B------:R-:W-:-:S02]  /*3c60*/  VOTE.ANY R17, PT, P4 ;  /* 0x0000000000117806 */ /* 0x000fc400020e0100 */
[----:B------:R-:W-:Y:S02]  /*3c70*/  LOP3.LUT R0, R11, R0, RZ, 0xc0, !PT ;  /* 0x000000000b007212 */ /* 0x000fe400078ec0ff */
[----:B------:R-:W-:Y:S02]  /*3c80*/  VOTE.ANY R11, PT, P5 ;  /* 0x00000000000b7806 */ /* 0x000fe400028e0100 */
[----:B------:R-:W-:Y:S02]  /*3c90*/  @!P4 LOP3.LUT R17, RZ, R17, RZ, 0x33, !PT ;  /* 0x00000011ff11c212 */ /* 0x000fe400078e33ff */
[----:B------:R-:W-:Y:S02]  /*3ca0*/  @!P5 LOP3.LUT R11, RZ, R11, RZ, 0x33, !PT ;  /* 0x0000000bff0bd212 */ /* 0x000fe400078e33ff */
[----:B------:R-:W-:Y:S02]  /*3cb0*/  LOP3.LUT R0, R17, R0, RZ, 0xc0, !PT ;  /* 0x0000000011007212 */ /* 0x000fe400078ec0ff */
[----:B------:R-:W-:-:S02]  /*3cc0*/  VOTE.ANY R17, PT, P6 ;  /* 0x0000000000117806 */ /* 0x000fc400030e0100 */
[----:B------:R-:W-:Y:S02]  /*3cd0*/  LOP3.LUT R0, R11, R0, RZ, 0xc0, !PT ;  /* 0x000000000b007212 */ /* 0x000fe400078ec0ff */
[----:B------:R-:W-:Y:S02]  /*3ce0*/  VOTE.ANY R11, PT, P0 ;  /* 0x00000000000b7806 */ /* 0x000fe400000e0100 */
[----:B------:R-:W-:Y:S02]  /*3cf0*/  @!P6 LOP3.LUT R17, RZ, R17, RZ, 0x33, !PT ;  /* 0x00000011ff11e212 */ /* 0x000fe400078e33ff */
[----:B------:R-:W-:Y:S02]  /*3d00*/  @!P0 LOP3.LUT R11, RZ, R11, RZ, 0x33, !PT ;  /* 0x0000000bff0b8212 */ /* 0x000fe400078e33ff */
[----:B------:R-:W-:-:S04]  /*3d10*/  LOP3.LUT R0, R17, R0, RZ, 0xc0, !PT ;  /* 0x0000000011007212 */ /* 0x000fc800078ec0ff */
[----:B------:R-:W-:Y:S02]  /*3d20*/  LOP3.LUT R48, R11, R0, RZ, 0xc0, !PT ;  /* 0x000000000b307212 */ /* 0x000fe400078ec0ff */
[----:B------:R-:W-:Y:S02]  /*3d30*/  SHF.R.U32.HI R0, RZ, UR6, R36 ;  /* 0x00000006ff007c19 */ /* 0x000fe40008011624 */
[----:B------:R-:W4:Y:S01]  /*3d40*/  FLO.U32 R18, R48 ;  /* 0x0000003000127300 */ /* 0x000f2200000e0000 */
[----:B------:R-:W-:Y:S02]  /*3d50*/  LOP3.LUT R19, R23, R48, RZ, 0xc0, !PT ;  /* 0x0000003017137212 */ /* 0x000fe400078ec0ff */
[----:B------:R-:W-:-:S05]  /*3d60*/  LOP3.LUT R0, R0, UR5, RZ, 0x30, !PT ;  /* 0x0000000500007c12 */ /* 0x000fca000f8e30ff */
[----:B------:R-:W0:Y:S01]  /*3d70*/  POPC R19, R19 ;  /* 0x0000001300137309 */ /* 0x000e220000000000 */
[----:B----4-:R-:W-:-:S13]  /*3d80*/  ISETP.NE.AND P0, PT, R46, R18, PT ;  /* 0x000000122e00720c */ /* 0x010fda0003f05270 */
[----:B0-23--:R-:W-:Y:S05]  /*3d90*/  @P0 BRA `(.L_x_46) ;  /* 0x0000000000080947 */ /* 0x00dfea0003800000 */
[----:B------:R-:W-:-:S06]  /*3da0*/  IMAD R16, R7, 0x4, R22 ;  /* 0x0000000407107824 */ /* 0x000fcc00078e0216 */
[----:B------:R0:W2:Y:S02]  /*3db0*/  ATOMS.ADD R16, [R16], R19 ;  /* 0x000000131010738c */ /* 0x0000a40000000000 */
.L_x_46:
[----:B------:R-:W-:Y:S05]  /*3dc0*/  BSYNC.RECONVERGENT B0 ;  /* 0x0000000000007941 */ /* 0x000fea0003800200 */
.L_x_45:
[----:B------:R-:W-:Y:S01]  /*3dd0*/  R2P PR, R0, 0x7f ;  /* 0x0000007f00007804 */ /* 0x000fe20000000000 */
[----:B--2---:R2:W3:Y:S01]  /*3de0*/  SHFL.IDX PT, R18, R16, R18, 0x1f ;  /* 0x00001f1210127589 */ /* 0x0044e200000e0000 */
[----:B------:R-:W-:Y:S01]  /*3df0*/  SHF.R.U32.HI R11, RZ, UR6, R35 ;  /* 0x00000006ff0b7c19 */ /* 0x000fe20008011623 */
[----:B------:R-:W-:Y:S01]  /*3e00*/  BSSY.RECONVERGENT B0, `(.L_x_47) ;  /* 0x0000022000007945 */ /* 0x000fe20003800200 */
[----:B------:R-:W-:Y:S02]  /*3e10*/  IMAD.MOV.U32 R15, RZ, RZ, RZ ;  /* 0x000000ffff0f7224 */ /* 0x000fe400078e00ff */
[----:B------:R-:W-:-:S07]  /*3e20*/  LOP3.LUT R11, R11, UR5, RZ, 0x30, !PT ;  /* 0x000000050b0b7c12 */ /* 0x000fce000f8e30ff */
[----:B------:R-:W-:Y:S02]  /*3e30*/  VOTE.ANY R7, PT, P0 ;  /* 0x0000000000077806 */ /* 0x000fe400000e0100 */
[----:B------:R-:W-:Y:S02]  /*3e40*/  VOTE.ANY R48, PT, P1 ;  /* 0x0000000000307806 */ /* 0x000fe400008e0100 */
[----:B------:R-:W-:Y:S02]  /*3e50*/  @!P0 LOP3.LUT R7, RZ, R7, RZ, 0x33, !PT ;  /* 0x00000007ff078212 */ /* 0x000fe400078e33ff */
[----:B------:R-:W-:Y:S02]  /*3e60*/  @!P1 LOP3.LUT R48, RZ, R48, RZ, 0x33, !PT ;  /* 0x00000030ff309212 */ /* 0x000fe400078e33ff */
[----:B------:R-:W-:Y:S02]  /*3e70*/  LOP3.LUT P0, RZ, R0, 0x80, RZ, 0xc0, !PT ;  /* 0x0000008000ff7812 */ /* 0x000fe4000780c0ff */
[----:B------:R-:W-:-:S02]  /*3e80*/  LOP3.LUT R7, R48, R7, RZ, 0xc0, !PT ;  /* 0x0000000730077212 */ /* 0x000fc400078ec0ff */
[----:B------:R-:W-:-:S04]  /*3e90*/  VOTE.ANY R48, PT, P2 ;  /* 0x0000000000307806 */ /* 0x000fc800010e0100 */
[----:B------:R-:W-:-:S04]  /*3ea0*/  @!P2 LOP3.LUT R48, RZ, R48, RZ, 0x33, !PT ;  /* 0x00000030ff30a212 */ /* 0x000fc800078e33ff */
[----:B------:R-:W-:Y:S02]  /*3eb0*/  LOP3.LUT R7, R48, R7, RZ, 0xc0, !PT ;  /* 0x0000000730077212 */ /* 0x000fe400078ec0ff */
        /* <DEDUP_REMOVED lines=14> */
[----:B------:R-:W-:-:S04]  /*3fa0*/  LOP3.LUT R48, R48, R7, RZ, 0xc0, !PT ;  /* 0x0000000730307212 */ /* 0x000fc800078ec0ff */
[----:B------:R-:W4:Y:S01]  /*3fb0*/  FLO.U32 R52, R48 ;  /* 0x0000003000347300 */ /* 0x000f2200000e0000 */
[----:B------:R-:W-:-:S07]  /*3fc0*/  LOP3.LUT R17, R23, R48, RZ, 0xc0, !PT ;  /* 0x0000003017117212 */ /* 0x000fce00078ec0ff */
[----:B------:R-:W0:Y:S01]  /*3fd0*/  POPC R17, R17 ;  /* 0x0000001100117309 */ /* 0x000e220000000000 */
[----:B----4-:R-:W-:-:S13]  /*3fe0*/  ISETP.NE.AND P0, PT, R46, R52, PT ;  /* 0x000000342e00720c */ /* 0x010fda0003f05270 */
[----:B0-23--:R-:W-:Y:S05]  /*3ff0*/  @P0 BRA `(.L_x_48) ;  /* 0x0000000000080947 */ /* 0x00dfea0003800000 */
[----:B------:R-:W-:-:S05]  /*4000*/  IMAD R0, R0, 0x4, R22 ;  /* 0x0000000400007824 */ /* 0x000fca00078e0216 */
[----:B------:R0:W2:Y:S02]  /*4010*/  ATOMS.ADD R15, [R0], R17 ;  /* 0x00000011000f738c */ /* 0x0000a40000000000 */
.L_x_48:
[----:B------:R-:W-:Y:S05]  /*4020*/  BSYNC.RECONVERGENT B0 ;  /* 0x0000000000007941 */ /* 0x000fea0003800200 */
.L_x_47:
[----:B------:R-:W-:Y:S01]  /*4030*/  R2P PR, R11, 0x7f ;  /* 0x0000007f0b007804 */ /* 0x000fe20000000000 */
[----:B--2---:R2:W3:Y:S01]  /*4040*/  SHFL.IDX PT, R16, R15, R52, 0x1f ;  /* 0x00001f340f107589 */ /* 0x0044e200000e0000 */
[----:B------:R-:W-:Y:S11]  /*4050*/  BSSY.RECONVERGENT B0, `(.L_x_49) ;  /* 0x0000023000007945 */ /* 0x000ff60003800200 */
[----:B0-----:R-:W-:-:S02]  /*4060*/  VOTE.ANY R0, PT, P0 ;  /* 0x0000000000007806 */ /* 0x001fc400000e0100 */
[----:B------:R-:W-:Y:S02]  /*4070*/  VOTE.ANY R7, PT, P1 ;  /* 0x0000000000077806 */ /* 0x000fe400008e0100 */
[----:B------:R-:W-:Y:S02]  /*4080*/  @!P0 LOP3.LUT R0, RZ, R0, RZ, 0x33, !PT ;  /* 0x00000000ff008212 */ /* 0x000fe400078e33ff */
[----:B------:R-:W-:Y:S02]  /*4090*/  @!P1 LOP3.LUT R7, RZ, R7, RZ, 0x33, !PT ;  /* 0x00000007ff079212 */ /* 0x000fe400078e33ff */
[----:B------:R-:W-:Y:S02]  /*40a0*/  LOP3.LUT P0, RZ, R11, 0x80, RZ, 0xc0, !PT ;  /* 0x000000800bff7812 */ /* 0x000fe4000780c0ff */
        /* <DEDUP_REMOVED lines=19> */
[----:B------:R0:W4:Y:S01]  /*41e0*/  FLO.U32 R7, R0 ;  /* 0x0000000000077300 */ /* 0x00012200000e0000 */
[----:B------:R-:W-:-:S07]  /*41f0*/  LOP3.LUT R48, R23, R0, RZ, 0xc0, !PT ;  /* 0x0000000017307212 */ /* 0x000fce00078ec0ff */
[----:B--2---:R2:W1:Y:S01]  /*4200*/  POPC R15, R48 ;  /* 0x00000030000f7309 */ /* 0x0044620000000000 */
[----:B0-----:R-:W-:-:S04]  /*4210*/  SHF.R.U32.HI R0, RZ, UR6, R34 ;  /* 0x00000006ff007c19 */ /* 0x001fc80008011622 */
[----:B------:R-:W-:Y:S02]  /*4220*/  LOP3.LUT R0, R0, UR5, RZ, 0x30, !PT ;  /* 0x0000000500007c12 */ /* 0x000fe4000f8e30ff */
[----:B----4-:R-:W-:Y:S01]  /*4230*/  ISETP.NE.AND P0, PT, R46, R7, PT ;  /* 0x000000072e00720c */ /* 0x010fe20003f05270 */
[----:B--2---:R-:W-:-:S12]  /*4240*/  IMAD.MOV.U32 R48, RZ, RZ, RZ ;  /* 0x000000ffff307224 */ /* 0x004fd800078e00ff */
[----:B-1-3--:R-:W-:Y:S05]  /*4250*/  @P0 BRA `(.L_x_50) ;  /* 0x0000000000080947 */ /* 0x00afea0003800000 */
[----:B------:R-:W-:-:S06]  /*4260*/  IMAD R48, R11, 0x4, R22 ;  /* 0x000000040b307824 */ /* 0x000fcc00078e0216 */
[----:B------:R0:W1:Y:S02]  /*4270*/  ATOMS.ADD R48, [R48], R15 ;  /* 0x0000000f3030738c */ /* 0x0000640000000000 */
.L_x_50:
[----:B------:R-:W-:Y:S05]  /*4280*/  BSYNC.RECONVERGENT B0 ;  /* 0x0000000000007941 */ /* 0x000fea0003800200 */
.L_x_49:
[----:B------:R-:W-:Y:S01]  /*4290*/  R2P PR, R0, 0x7f ;  /* 0x0000007f00007804 */ /* 0x000fe20000000000 */
[----:B------:R-:W-:Y:S01]  /*42a0*/  IMAD.IADD R14, R14, 0x1, R8 ;  /* 0x000000010e0e7824 */ /* 0x000fe200078e0208 */
[----:B------:R-:W-:Y:S01]  /*42b0*/  BSSY.RECONVERGENT B0, `(.L_x_51) ;  /* 0x0000025000007945 */ /* 0x000fe20003800200 */
[----:B------:R-:W-:Y:S02]  /*42c0*/  IMAD.IADD R13, R13, 0x1, R12 ;  /* 0x000000010d0d7824 */ /* 0x000fe400078e020c */
[----:B-1----:R1:W2:Y:S08]  /*42d0*/  SHFL.IDX PT, R12, R48, R7, 0x1f ;  /* 0x00001f07300c7589 */ /* 0x0022b000000e0000 */
[----:B------:R-:W-:-:S02]  /*42e0*/  VOTE.ANY R11, PT, P0 ;  /* 0x00000000000b7806 */ /* 0x000fc400000e0100 */
[----:B------:R-:W-:Y:S01]  /*42f0*/  VOTE.ANY R8, PT, P1 ;  /* 0x0000000000087806 */ /* 0x000fe200008e0100 */
[----:B-1----:R-:W-:Y:S01]  /*4300*/  IMAD.MOV.U32 R7, RZ, RZ, RZ ;  /* 0x000000ffff077224 */ /* 0x002fe200078e00ff */
        /* <DEDUP_REMOVED lines=22> */
[----:B------:R1:W3:Y:S01]  /*4470*/  FLO.U32 R8, R52 ;  /* 0x0000003400087300 */ /* 0x0002e200000e0000 */
[----:B------:R-:W-:-:S07]  /*4480*/  LOP3.LUT R11, R23, R52, RZ, 0xc0, !PT ;  /* 0x00000034170b7212 */ /* 0x000fce00078ec0ff */
[----:B------:R-:W4:Y:S01]  /*4490*/  POPC R11, R11 ;  /* 0x0000000b000b7309 */ /* 0x000f220000000000 */
[----:B-1----:R-:W-:-:S04]  /*44a0*/  SHF.R.U32.HI R52, RZ, UR6, R26 ;  /* 0x00000006ff347c19 */ /* 0x002fc8000801161a */
[----:B------:R-:W-:Y:S02]  /*44b0*/  LOP3.LUT R48, R52, UR5, RZ, 0x30, !PT ;  /* 0x0000000534307c12 */ /* 0x000fe4000f8e30ff */
[----:B---3--:R-:W-:-:S13]  /*44c0*/  ISETP.NE.AND P0, PT, R46, R8, PT ;  /* 0x000000082e00720c */ /* 0x008fda0003f05270 */
[----:B--2-4-:R-:W-:Y:S05]  /*44d0*/  @P0 BRA `(.L_x_52) ;  /* 0x0000000000080947 */ /* 0x014fea0003800000 */
[----:B------:R-:W-:-:S05]  /*44e0*/  IMAD R0, R0, 0x4, R22 ;  /* 0x0000000400007824 */ /* 0x000fca00078e0216 */
[----:B------:R1:W2:Y:S02]  /*44f0*/  ATOMS.ADD R7, [R0], R11 ;  /* 0x0000000b0007738c */ /* 0x0002a40000000000 */
.L_x_52:
[----:B------:R-:W-:Y:S05]  /*4500*/  BSYNC.RECONVERGENT B0 ;  /* 0x0000000000007941 */ /* 0x000fea0003800200 */
.L_x_51:
[----:B------:R-:W-:Y:S01]  /*4510*/  R2P PR, R48, 0x7f ;  /* 0x0000007f30007804 */ /* 0x000fe20000000000 */
[----:B------:R-:W-:Y:S01]  /*4520*/  IMAD.IADD R10, R10, 0x1, R51 ;  /* 0x000000010a0a7824 */ /* 0x000fe200078e0233 */
[----:B--2---:R2:W3:Y:S01]  /*4530*/  SHFL.IDX PT, R8, R7, R8, 0x1f ;  /* 0x00001f0807087589 */ /* 0x0044e200000e0000 */
[----:B------:R-:W-:Y:S01]  /*4540*/  BSSY.RECONVERGENT B0, `(.L_x_53) ;  /* 0x0000024000007945 */ /* 0x000fe20003800200 */
[----:B------:R-:W-:Y:S02]  /*4550*/  IMAD.IADD R9, R9, 0x1, R45 ;  /* 0x0000000109097824 */ /* 0x000fe400078e022d */
[----:B------:R-:W-:-:S07]  /*4560*/  IMAD.MOV.U32 R45, RZ, RZ, RZ ;  /* 0x000000ffff2d7224 */ /* 0x000fce00078e00ff */
[----:B-1----:R-:W-:Y:S02]  /*4570*/  VOTE.ANY R0, PT, P0 ;  /* 0x0000000000007806 */ /* 0x002fe400000e0100 */
        /* <DEDUP_REMOVED lines=23> */
[----:B------:R-:W-:Y:S02]  /*46f0*/  SHF.R.U32.HI R51, RZ, UR6, R33 ;  /* 0x00000006ff337c19 */ /* 0x000fe40008011621 */
[----:B------:R1:W4:Y:S02]  /*4700*/  FLO.U32 R0, R52 ;  /* 0x0000003400007300 */ /* 0x00032400000e0000 */
[----:B------:R-:W-:Y:S02]  /*4710*/  LOP3.LUT R51, R51, UR5, RZ, 0x30, !PT ;  /* 0x0000000533337c12 */ /* 0x000fe4000f8e30ff */
[----:B-1----:R-:W-:-:S04]  /*4720*/  LOP3.LUT R52, R23, R52, RZ, 0xc0, !PT ;  /* 0x0000003417347212 */ /* 0x002fc800078ec0ff */
[----:B--2---:R1:W2:Y:S01]  /*4730*/  POPC R7, R52 ;  /* 0x0000003400077309 */ /* 0x0042a20000000000 */
[----:B----4-:R-:W-:-:S13]  /*4740*/  ISETP.NE.AND P0, PT, R46, R0, PT ;  /* 0x000000002e00720c */ /* 0x010fda0003f05270 */
[----:B-123--:R-:W-:Y:S05]  /*4750*/  @P0 BRA `(.L_x_54) ;  /* 0x0000000000080947 */ /* 0x00efea0003800000 */
[----:B------:R-:W-:-:S05]  /*4760*/  IMAD R48, R48, 0x4, R22 ;  /* 0x0000000430307824 */ /* 0x000fca00078e0216 */
[----:B------:R1:W2:Y:S02]  /*4770*/  ATOMS.ADD R45, [R48], R7 ;  /* 0x00000007302d738c */ /* 0x0002a40000000000 */
.L_x_54:
[----:B------:R-:W-:Y:S05]  /*4780*/  BSYNC.RECONVERGENT B0 ;  /* 0x0000000000007941 */ /* 0x000fea0003800200 */
.L_x_53:
[----:B------:R-:W-:Y:S01]  /*4790*/  R2P PR, R51, 0x7f ;  /* 0x0000007f33007804 */ /* 0x000fe20000000000 */
[----:B------:R-:W-:Y:S01]  /*47a0*/  IMAD.IADD R6, R5, 0x1, R6 ;  /* 0x0000000105067824 */ /* 0x000fe200078e0206 */
[----:B--2---:R2:W3:Y:S01]  /*47b0*/  SHFL.IDX PT, R0, R45, R0, 0x1f ;  /* 0x00001f002d007589 */ /* 0x0044e200000e0000 */
[----:B------:R-:W-:Y:S01]  /*47c0*/  IMAD.IADD R4, R4, 0x1, R47 ;  /* 0x0000000104047824 */ /* 0x000fe200078e022f */
[----:B------:R-:W-:Y:S01]  /*47d0*/  SHF.R.U32.HI R47, RZ, UR6, R32 ;  /* 0x00000006ff2f7c19 */ /* 0x000fe20008011620 */
[----:B------:R-:W-:Y:S03]  /*47e0*/  BSSY.RECONVERGENT B0, `(.L_x_55) ;  /* 0x0000022000007945 */ /* 0x000fe60003800200 */
[----:B------:R-:W-:-:S05]  /*47f0*/  LOP3.LUT R47, R47, UR5, RZ, 0x30, !PT ;  /* 0x000000052f2f7c12 */ /* 0x000fca000f8e30ff */
        /* <DEDUP_REMOVED lines=9> */
[----:B------:R-:W-:Y:S02]  /*4890*/  VOTE.ANY R48, PT, P3 ;  /* 0x0000000000307806 */ /* 0x000fe400018e0100 */
[----:B------:R-:W-:Y:S02]  /*48a0*/  VOTE.ANY R52, PT, P0 ;  /* 0x0000000000347806 */ /* 0x000fe400000e0100 */
[----:B------:R-:W-:Y:S02]  /*48b0*/  @!P3 LOP3.LUT R48, RZ, R48, RZ, 0x33, !PT ;  /* 0x00000030ff30b212 */ /* 0x000fe400078e33ff */
[----:B------:R-:W-:Y:S02]  /*48c0*/  @!P0 LOP3.LUT R52, RZ, R52, RZ, 0x33, !PT ;  /* 0x00000034ff348212 */ /* 0x000fe400078e33ff */
        /* <DEDUP_REMOVED lines=9> */
[----:B------:R-:W-:Y:S01]  /*4960*/  LOP3.LUT R5, R48, R5, RZ, 0xc0, !PT ;  /* 0x0000000530057212 */ /* 0x000fe200078ec0ff */
[----:B------:R-:W-:-:S03]  /*4970*/  IMAD.MOV.U32 R48, RZ, RZ, RZ ;  /* 0x000000ffff307224 */ /* 0x000fc600078e00ff */
[----:B------:R-:W-:-:S04]  /*4980*/  LOP3.LUT R52, R52, R5, RZ, 0xc0, !PT ;  /* 0x0000000534347212 */ /* 0x000fc800078ec0ff */
[----:B------:R1:W4:Y:S02]  /*4990*/  FLO.U32 R5, R52 ;  /* 0x0000003400057300 */ /* 0x00032400000e0000 */
[----:B-1----:R-:W-:-:S06]  /*49a0*/  LOP3.LUT R52, R23, R52, RZ, 0xc0, !PT ;  /* 0x0000003417347212 */ /* 0x002fcc00078ec0ff */
[----:B--2---:R1:W2:Y:S01]  /*49b0*/  POPC R45, R52 ;  /* 0x00000034002d7309 */ /* 0x0042a20000000000 */
[----:B----4-:R-:W-:-:S13]  /*49c0*/  ISETP.NE.AND P0, PT, R46, R5, PT ;  /* 0x000000052e00720c */ /* 0x010fda0003f05270 */
[----:B-1-3--:R-:W-:Y:S05]  /*49d0*/  @P0 BRA `(.L_x_56) ;  /* 0x0000000000080947 */ /* 0x00afea0003800000 */
[----:B------:R-:W-:-:S06]  /*49e0*/  IMAD R48, R51, 0x4, R22 ;  /* 0x0000000433307824 */ /* 0x000fcc00078e0216 */
[----:B--2---:R1:W3:Y:S02]  /*49f0*/  ATOMS.ADD R48, [R48], R45 ;  /* 0x0000002d3030738c */ /* 0x0042e40000000000 */
.L_x_56:
[----:B------:R-:W-:Y:S05]  /*4a00*/  BSYNC.RECONVERGENT B0 ;  /* 0x0000000000007941 */ /* 0x000fea0003800200 */
.L_x_55:
[----:B------:R-:W-:Y:S01]  /*4a10*/  R2P PR, R47, 0x7f ;  /* 0x0000007f2f007804 */ /* 0x000fe20000000000 */
[----:B------:R-:W-:Y:S01]  /*4a20*/  IMAD.IADD R50, R50, 0x1, R49 ;  /* 0x0000000132327824 */ /* 0x000fe200078e0231 */
[----:B---3--:R3:W4:Y:S01]  /*4a30*/  SHFL.IDX PT, R48, R48, R5, 0x1f ;  /* 0x00001f0530307589 */ /* 0x00872200000e0000 */
[----:B------:R-:W-:Y:S01]  /*4a40*/  IMAD.IADD R20, R21, 0x1, R20 ;  /* 0x0000000115147824 */ /* 0x000fe200078e0214 */
[----:B------:R-:W-:Y:S01]  /*4a50*/  SHF.R.U32.HI R21, RZ, UR6, R31 ;  /* 0x00000006ff157c19 */ /* 0x000fe2000801161f */
[----:B------:R-:W-:Y:S03]  /*4a60*/  BSSY.RECONVERGENT B0, `(.L_x_57) ;  /* 0x0000022000007945 */ /* 0x000fe60003800200 */
[----:B---3--:R-:W-:Y:S01]  /*4a70*/  LOP3.LUT R5, R21, UR5, RZ, 0x30, !PT ;  /* 0x0000000515057c12 */ /* 0x008fe2000f8e30ff */
[----:B------:R-:W-:-:S04]  /*4a80*/  IMAD.MOV.U32 R21, RZ, RZ, RZ ;  /* 0x000000ffff157224 */ /* 0x000fc800078e00ff */
        /* <DEDUP_REMOVED lines=23> */
[----:B------:R-:W-:-:S04]  /*4c00*/  LOP3.LUT R52, R49, R52, RZ, 0xc0, !PT ;  /* 0x0000003431347212 */ /* 0x000fc800078ec0ff */
[----:B------:R-:W3:Y:S01]  /*4c10*/  FLO.U32 R49, R52 ;  /* 0x0000003400317300 */ /* 0x000ee200000e0000 */
[----:B------:R-:W-:-:S07]  /*4c20*/  LOP3.LUT R51, R23, R52, RZ, 0xc0, !PT ;  /* 0x0000003417337212 */ /* 0x000fce00078ec0ff */
[----:B------:R-:W0:Y:S01]  /*4c30*/  POPC R51, R51 ;  /* 0x0000003300337309 */ /* 0x000e220000000000 */
[----:B---3--:R-:W-:-:S13]  /*4c40*/  ISETP.NE.AND P0, PT, R46, R49, PT ;  /* 0x000000312e00720c */ /* 0x008fda0003f05270 */
[----:B0---4-:R-:W-:Y:S05]  /*4c50*/  @P0 BRA `(.L_x_58) ;  /* 0x0000000000080947 */ /* 0x011fea0003800000 */
[----:B------:R-:W-:-:S05]  /*4c60*/  IMAD R52, R47, 0x4, R22 ;  /* 0x000000042f347824 */ /* 0x000fca00078e0216 */
[----:B------:R0:W3:Y:S02]  /*4c70*/  ATOMS.ADD R21, [R52], R51 ;  /* 0x000000333415738c */ /* 0x0000e40000000000 */
.L_x_58:
[----:B------:R-:W-:Y:S05]  /*4c80*/  BSYNC.RECONVERGENT B0 ;  /* 0x0000000000007941 */ /* 0x000fea0003800200 */
.L_x_57:
        /* <DEDUP_REMOVED lines=9> */
[----:B0-----:R-:W-:Y:S02]  /*4d20*/  VOTE.ANY R52, PT, P1 ;  /* 0x0000000000347806 */ /* 0x001fe400008e0100 */
        /* <DEDUP_REMOVED lines=22> */
[----:B------:R-:W0:Y:S01]  /*4e90*/  FLO.U32 R19, R52 ;  /* 0x0000003400137300 */ /* 0x000e2200000e0000 */
[----:B------:R-:W-:-:S07]  /*4ea0*/  LOP3.LUT R47, R23, R52, RZ, 0xc0, !PT ;  /* 0x00000034172f7212 */ /* 0x000fce00078ec0ff */
[----:B------:R-:W3:Y:S01]  /*4eb0*/  POPC R47, R47 ;  /* 0x0000002f002f7309 */ /* 0x000ee20000000000 */
[----:B0-----:R-:W-:-:S13]  /*4ec0*/  ISETP.NE.AND P0, PT, R46, R19, PT ;  /* 0x000000132e00720c */ /* 0x001fda0003f05270 */
[----:B---34-:R-:W-:Y:S05]  /*4ed0*/  @P0 BRA `(.L_x_60) ;  /* 0x0000000000080947 */ /* 0x018fea0003800000 */
[----:B------:R-:W-:-:S05]  /*4ee0*/  IMAD R52, R5, 0x4, R22 ;  /* 0x0000000405347824 */ /* 0x000fca00078e0216 */
[----:B------:R0:W3:Y:S02]  /*4ef0*/  ATOMS.ADD R17, [R52], R47 ;  /* 0x0000002f3411738c */ /* 0x0000e40000000000 */
.L_x_60:
[----:B------:R-:W-:Y:S05]  /*4f00*/  BSYNC.RECONVERGENT B0 ;  /* 0x0000000000007941 */ /* 0x000fea0003800200 */
.L_x_59:
        /* <DEDUP_REMOVED lines=39> */
.L_x_62:
[----:B------:R-:W-:Y:S05]  /*5180*/  BSYNC.RECONVERGENT B0 ;  /* 0x0000000000007941 */ /* 0x000fea0003800200 */
.L_x_61:
[----:B------:R-:W-:Y:S01]  /*5190*/  R2P PR, R19, 0x7f ;  /* 0x0000007f13007804 */ /* 0x000fe20000000000 */
[----:B------:R-:W-:Y:S01]  /*51a0*/  IMAD.IADD R0, R7, 0x1, R0 ;  /* 0x0000000107007824 */ /* 0x000fe200078e0200 */
[----:B---3--:R3:W4:Y:S01]  /*51b0*/  SHFL.IDX PT, R11, R11, R5, 0x1f ;  /* 0x00001f050b0b7589 */ /* 0x00872200000e0000 */
[----:B--2---:R-:W-:Y:S01]  /*51c0*/  IMAD.IADD R48, R45, 0x1, R48 ;  /* 0x000000012d307824 */ /* 0x004fe200078e0230 */
[----:B-1----:R-:W-:Y:S01]  /*51d0*/  SHF.R.U32.HI R45, RZ, UR6, R28 ;  /* 0x00000006ff2d7c19 */ /* 0x002fe2000801161c */
[----:B------:R-:W-:Y:S03]  /*51e0*/  BSSY.RECONVERGENT B0, `(.L_x_63) ;  /* 0x0000022000007945 */ /* 0x000fe60003800200 */
[----:B------:R-:W-:-:S05]  /*51f0*/  LOP3.LUT R45, R45, UR5, RZ, 0x30, !PT ;  /* 0x000000052d2d7c12 */ /* 0x000fca000f8e30ff */
        /* <DEDUP_REMOVED lines=24> */
[----:B------:R0:W1:Y:S01]  /*5380*/  FLO.U32 R7, R52 ;  /* 0x0000003400077300 */ /* 0x00006200000e0000 */
[----:B------:R-:W-:-:S07]  /*5390*/  LOP3.LUT R49, R23, R52, RZ, 0xc0, !PT ;  /* 0x0000003417317212 */ /* 0x000fce00078ec0ff */
[----:B------:R-:W2:Y:S01]  /*53a0*/  POPC R49, R49 ;  /* 0x0000003100317309 */ /* 0x000ea20000000000 */
[----:B0-----:R-:W-:Y:S01]  /*53b0*/  IMAD.MOV.U32 R52, RZ, RZ, RZ ;  /* 0x000000ffff347224 */ /* 0x001fe200078e00ff */
[----:B-1----:R-:W-:-:S13]  /*53c0*/  ISETP.NE.AND P0, PT, R46, R7, PT ;  /* 0x000000072e00720c */ /* 0x002fda0003f05270 */
[----:B--234-:R-:W-:Y:S05]  /*53d0*/  @P0 BRA `(.L_x_64) ;  /* 0x0000000000080947 */ /* 0x01cfea0003800000 */
[----:B------:R-:W-:-:S06]  /*53e0*/  IMAD R52, R19, 0x4, R22 ;  /* 0x0000000413347824 */ /* 0x000fcc00078e0216 */
[----:B------:R0:W1:Y:S02]  /*53f0*/  ATOMS.ADD R52, [R52], R49 ;  /* 0x000000313434738c */ /* 0x0000640000000000 */
.L_x_64:
[----:B------:R-:W-:Y:S05]  /*5400*/  BSYNC.RECONVERGENT B0 ;  /* 0x0000000000007941 */ /* 0x000fea0003800200 */
.L_x_63:
[----:B------:R-:W-:Y:S01]  /*5410*/  R2P PR, R45, 0x7f ;  /* 0x0000007f2d007804 */ /* 0x000fe20000000000 */
[----:B-1----:R1:W2:Y:S01]  /*5420*/  SHFL.IDX PT, R52, R52, R7, 0x1f ;  /* 0x00001f0734347589 */ /* 0x0022a200000e0000 */
[----:B------:R-:W-:Y:S11]  /*5430*/  BSSY.RECONVERGENT B0, `(.L_x_65) ;  /* 0x0000021000007945 */ /* 0x000ff60003800200 */
[----:B------:R-:W-:-:S02]  /*5440*/  VOTE.ANY R5, PT, P0 ;  /* 0x0000000000057806 */ /* 0x000fc400000e0100 */
[----:B------:R-:W-:Y:S02]  /*5450*/  VOTE.ANY R19, PT, P1 ;  /* 0x0000000000137806 */ /* 0x000fe400008e0100 */
[----:B------:R-:W-:Y:S02]  /*5460*/  @!P0 LOP3.LUT R5, RZ, R5, RZ, 0x33, !PT ;  /* 0x00000005ff058212 */ /* 0x000fe400078e33ff */
[----:B------:R-:W-:Y:S02]  /*5470*/  @!P1 LOP3.LUT R19, RZ, R19, RZ, 0x33, !PT ;  /* 0x00000013ff139212 */ /* 0x000fe400078e33ff */
[----:B-1----:R-:W-:Y:S02]  /*5480*/  VOTE.ANY R7, PT, P5 ;  /* 0x0000000000077806 */ /* 0x002fe400028e0100 */
[----:B------:R-:W-:Y:S02]  /*5490*/  LOP3.LUT R5, R19, R5, RZ, 0xc0, !PT ;  /* 0x0000000513057212 */ /* 0x000fe400078ec0ff */
[----:B------:R-:W-:-:S02]  /*54a0*/  VOTE.ANY R19, PT, P2 ;  /* 0x0000000000137806 */ /* 0x000fc400010e0100 */
        /* <DEDUP_REMOVED lines=9> */
[----:B------:R-:W-:-:S04]  /*5540*/  LOP3.LUT R5, R19, R5, RZ, 0xc0, !PT ;  /* 0x0000000513057212 */ /* 0x000fc800078ec0ff */
[----:B------:R-:W-:Y:S02]  /*5550*/  LOP3.LUT R5, R7, R5, RZ, 0xc0, !PT ;  /* 0x0000000507057212 */ /* 0x000fe400078ec0ff */
[----:B------:R-:W-:-:S04]  /*5560*/  VOTE.ANY R7, PT, P6 ;  /* 0x0000000000077806 */ /* 0x000fc800030e0100 */
[----:B------:R-:W-:-:S04]  /*5570*/  @!P6 LOP3.LUT R7, RZ, R7, RZ, 0x33, !PT ;  /* 0x00000007ff07e212 */ /* 0x000fc800078e33ff */
[----:B------:R-:W-:Y:S02]  /*5580*/  LOP3.LUT R5, R7, R5, RZ, 0xc0, !PT ;  /* 0x0000000507057212 */ /* 0x000fe400078ec0ff */
[----:B------:R-:W-:-:S04]  /*5590*/  VOTE.ANY R7, PT, P0 ;  /* 0x0000000000077806 */ /* 0x000fc800000e0100 */
[----:B------:R-:W-:-:S04]  /*55a0*/  @!P0 LOP3.LUT R7, RZ, R7, RZ, 0x33, !PT ;  /* 0x00000007ff078212 */ /* 0x000fc800078e33ff */
[----:B------:R-:W-:-:S04]  /*55b0*/  LOP3.LUT R19, R7, R5, RZ, 0xc0, !PT ;  /* 0x0000000507137212 */ /* 0x000fc800078ec0ff */
[----:B------:R-:W1:Y:S01]  /*55c0*/  FLO.U32 R7, R19 ;  /* 0x0000001300077300 */ /* 0x000e6200000e0000 */
[----:B------:R-:W-:-:S07]  /*55d0*/  LOP3.LUT R5, R23, R19, RZ, 0xc0, !PT ;  /* 0x0000001317057212 */ /* 0x000fce00078ec0ff */
[----:B------:R-:W3:Y:S01]  /*55e0*/  POPC R5, R5 ;  /* 0x0000000500057309 */ /* 0x000ee20000000000 */
[----:B-1----:R-:W-:Y:S01]  /*55f0*/  ISETP.NE.AND P0, PT, R46, R7, PT ;  /* 0x000000072e00720c */ /* 0x002fe20003f05270 */
[----:B------:R-:W-:-:S12]  /*5600*/  IMAD.MOV.U32 R46, RZ, RZ, RZ ;  /* 0x000000ffff2e7224 */ /* 0x000fd800078e00ff */
[----:B--23--:R-:W-:Y:S05]  /*5610*/  @P0 BRA `(.L_x_66) ;  /* 0x0000000000080947 */ /* 0x00cfea0003800000 */
[----:B------:R-:W-:-:S05]  /*5620*/  IMAD R22, R45, 0x4, R22 ;  /* 0x000000042d167824 */ /* 0x000fca00078e0216 */
[----:B------:R1:W2:Y:S02]  /*5630*/  ATOMS.ADD R46, [R22], R5 ;  /* 0x00000005162e738c */ /* 0x0002a40000000000 */
.L_x_66:
[----:B------:R-:W-:Y:S05]  /*5640*/  BSYNC.RECONVERGENT B0 ;  /* 0x0000000000007941 */ /* 0x000fea0003800200 */
.L_x_65:
[----:B-12---:R1:W2:Y:S01]  /*5650*/  SHFL.IDX PT, R22, R46, R7, 0x1f ;  /* 0x00001f072e167589 */ /* 0x0062a200000e0000 */
[----:B------:R-:W-:Y:S01]  /*5660*/  LOP3.LUT R19, R44, 0x80000000, RZ, 0x3c, !PT ;  /* 0x800000002c137812 */ /* 0x000fe200078e3cff */
[----:B------:R-:W-:Y:S01]  /*5670*/  IMAD.IADD R11, R15, 0x1, R11 ;  /* 0x000000010f0b7824 */ /* 0x000fe200078e020b */
[----:B------:R-:W-:Y:S01]  /*5680*/  LEA R14, R14, UR4, 0x2 ;  /* 0x000000040e0e7c11 */ /* 0x000fe2000f8e10ff */
[----:B------:R-:W-:Y:S01]  /*5690*/  BAR.SYNC.DEFER_BLOCKING 0x0 ;  /* 0x0000000000007b1d */ /* 0x000fe20000010000 */
[----:B------:R-:W-:Y:S01]  /*56a0*/  LOP3.LUT R43, R43, 0x80000000, RZ, 0x3c, !PT ;  /* 0x800000002b2b7812 */ /* 0x000fe200078e3cff */
[----:B------:R-:W-:Y:S01]  /*56b0*/  IMAD.IADD R21, R51, 0x1, R21 ;  /* 0x0000000133157824 */ /* 0x000fe200078e0215 */
[----:B------:R-:W-:Y:S01]  /*56c0*/  LEA R13, R13, UR4, 0x2 ;  /* 0x000000040d0d7c11 */ /* 0x000fe2000f8e10ff */
[----:B------:R-:W-:Y:S01]  /*56d0*/  IMAD.IADD R17, R47, 0x1, R17 ;  /* 0x000000012f117824 */ /* 0x000fe200078e0211 */
[----:B------:R-:W-:Y:S01]  /*56e0*/  LOP3.LUT R15, R42, 0x80000000, RZ, 0x3c, !PT ;  /* 0x800000002a0f7812 */ /* 0x000fe200078e3cff */
[----:B------:R-:W-:Y:S01]  /*56f0*/  IMAD.IADD R52, R49, 0x1, R52 ;  /* 0x0000000131347824 */ /* 0x000fe200078e0234 */
[----:B------:R-:W-:Y:S01]  /*5700*/  LEA R10, R10, UR4, 0x2 ;  /* 0x000000040a0a7c11 */ /* 0x000fe2000f8e10ff */
[----:B------:R-:W-:Y:S01]  /*5710*/  BSSY B1, `(.L_x_67) ;  /* 0x0000058000017945 */ /* 0x000fe20003800000 */
[----:B------:R-:W-:-:S02]  /*5720*/  LEA R42, R9, UR4, 0x2 ;  /* 0x00000004092a7c11 */ /* 0x000fc4000f8e10ff */
[----:B------:R-:W-:Y:S02]  /*5730*/  LEA R4, R4, UR4, 0x2 ;  /* 0x0000000404047c11 */ /* 0x000fe4000f8e10ff */
[----:B------:R-:W-:Y:S02]  /*5740*/  LEA R50, R50, UR4, 0x2 ;  /* 0x0000000432327c11 */ /* 0x000fe4000f8e10ff */
[----:B-1----:R-:W-:Y:S02]  /*5750*/  LEA R7, R20, UR4, 0x2 ;  /* 0x0000000414077c11 */ /* 0x002fe4000f8e10ff */
[----:B------:R-:W-:Y:S02]  /*5760*/  LEA R18, R18, UR4, 0x2 ;  /* 0x0000000412127c11 */ /* 0x000fe4000f8e10ff */
[----:B------:R-:W-:Y:S01]  /*5770*/  LEA R9, R16, UR4, 0x2 ;  /* 0x0000000410097c11 */ /* 0x000fe2000f8e10ff */
[----:B--2---:R-:W-:Y:S01]  /*5780*/  IMAD.IADD R22, R5, 0x1, R22 ;  /* 0x0000000105167824 */ /* 0x004fe200078e0216 */
[----:B------:R-:W-:-:S02]  /*5790*/  LEA R5, R6, UR4, 0x2 ;  /* 0x0000000406057c11 */ /* 0x000fc4000f8e10ff */
[----:B------:R-:W-:Y:S01]  /*57a0*/  LEA R12, R12, UR4, 0x2 ;  /* 0x000000040c0c7c11 */ /* 0x000fe2000f8e10ff */
[----:B------:R-:W-:Y:S01]  /*57b0*/  STS [R14+-0x4], R19 ;  /* 0xfffffc130e007388 */ /* 0x000fe20000000800 */
[----:B------:R-:W-:Y:S02]  /*57c0*/  LEA R48, R48, UR4, 0x2 ;  /* 0x0000000430307c11 */ /* 0x000fe4000f8e10ff */
[----:B------:R-:W-:Y:S01]  /*57d0*/  LEA R21, R21, UR4, 0x2 ;  /* 0x0000000415157c11 */ /* 0x000fe2000f8e10ff */
[----:B------:R1:W-:Y:S01]  /*57e0*/  STS [R13+-0x4], R43 ;  /* 0xfffffc2b0d007388 */ /* 0x0003e20000000800 */
[----:B------:R-:W-:Y:S02]  /*57f0*/  LEA R11, R11, UR4, 0x2 ;  /* 0x000000040b0b7c11 */ /* 0x000fe4000f8e10ff */
[----:B------:R-:W-:Y:S01]  /*5800*/  LEA R52, R52, UR4, 0x2 ;  /* 0x0000000434347c11 */ /* 0x000fe2000f8e10ff */
[----:B------:R2:W-:Y:S01]  /*5810*/  STS [R10+-0x4], R15 ;  /* 0xfffffc0f0a007388 */ /* 0x0005e20000000800 */
[----:B------:R-:W-:-:S03]  /*5820*/  ISETP.NE.AND P0, PT, R53, RZ, PT ;  /* 0x000000ff3500720c */ /* 0x000fc60003f05270 */
[----:B------:R-:W-:Y:S01]  /*5830*/  STS [R42+-0x4], R41 ;  /* 0xfffffc292a007388 */ /* 0x000fe20000000800 */
[----:B-1----:R-:W-:-:S03]  /*5840*/  LEA R13, R8, UR4, 0x2 ;  /* 0x00000004080d7c11 */ /* 0x002fc6000f8e10ff */
[----:B------:R1:W-:Y:S01]  /*5850*/  STS [R5+-0x4], R40 ;  /* 0xfffffc2805007388 */ /* 0x0003e20000000800 */
[----:B--2---:R-:W-:-:S03]  /*5860*/  LEA R15, R0, UR4, 0x2 ;  /* 0x00000004000f7c11 */ /* 0x004fc6000f8e10ff */
[----:B------:R-:W-:Y:S01]  /*5870*/  STS [R4+-0x4], R39 ;  /* 0xfffffc2704007388 */ /* 0x000fe20000000800 */
[----:B------:R-:W-:-:S03]  /*5880*/  LEA R0, R17, UR4, 0x2 ;  /* 0x0000000411007c11 */ /* 0x000fc6000f8e10ff */
[----:B------:R-:W-:Y:S01]  /*5890*/  STS [R50+-0x4], R25 ;  /* 0xfffffc1932007388 */ /* 0x000fe20000000800 */
[----:B-1----:R-:W-:-:S03]  /*58a0*/  LEA R5, R22, UR4, 0x2 ;  /* 0x0000000416057c11 */ /* 0x002fc6000f8e10ff */
[----:B------:R-:W-:Y:S04]  /*58b0*/  STS [R7+-0x4], R38 ;  /* 0xfffffc2607007388 */ /* 0x000fe80000000800 */
[----:B------:R-:W-:Y:S04]  /*58c0*/  STS [R18+-0x4], R37 ;  /* 0xfffffc2512007388 */ /* 0x000fe80000000800 */
[----:B------:R-:W-:Y:S04]  /*58d0*/  STS [R9+-0x4], R36 ;  /* 0xfffffc2409007388 */ /* 0x000fe80000000800 */
[----:B------:R-:W-:Y:S04]  /*58e0*/  STS [R12+-0x4], R35 ;  /* 0xfffffc230c007388 */ /* 0x000fe80000000800 */
[----:B------:R1:W-:Y:S04]  /*58f0*/  STS [R13+-0x4], R34 ;  /* 0xfffffc220d007388 */ /* 0x0003e80000000800 */
[----:B------:R2:W-:Y:S04]  /*5900*/  STS [R15+-0x4], R26 ;  /* 0xfffffc1a0f007388 */ /* 0x0005e80000000800 */
[----:B------:R2:W-:Y:S01]  /*5910*/  STS [R48+-0x4], R33 ;  /* 0xfffffc2130007388 */ /* 0x0005e20000000800 */
[----:B-1----:R-:W-:-:S03]  /*5920*/  LEA R13, R3, UR4, 0x3 ;  /* 0x00000004030d7c11 */ /* 0x002fc6000f8e18ff */
[----:B------:R2:W-:Y:S04]  /*5930*/  STS [R21+-0x4], R32 ;  /* 0xfffffc2015007388 */ /* 0x0005e80000000800 */
[----:B------:R2:W-:Y:S04]  /*5940*/  STS [R0+-0x4], R31 ;  /* 0xfffffc1f00007388 */ /* 0x0005e80000000800 */
[----:B------:R2:W-:Y:S04]  /*5950*/  STS [R11+-0x4], R30 ;  /* 0xfffffc1e0b007388 */ /* 0x0005e80000000800 */
[----:B------:R2:W-:Y:S04]  /*5960*/  STS [R52+-0x4], R29 ;  /* 0xfffffc1d34007388 */ /* 0x0005e80000000800 */
[----:B------:R2:W-:Y:S01]  /*5970*/  STS [R5+-0x4], R28 ;  /* 0xfffffc1c05007388 */ /* 0x0005e20000000800 */
[----:B------:R-:W-:Y:S05]  /*5980*/  @P0 BRA `(.L_x_68) ;  /* 0x0000000000c00947 */ /* 0x000fea0003800000 */
[----:B------:R-:W1:Y:S02]  /*5990*/  LDCU.64 UR10, c[0x0][0x398] ;  /* 0x00007300ff0a77ac */ /* 0x000e640008000a00 */
[----:B-1----:R-:W-:-:S04]  /*59a0*/  LEA R6, P0, R3, UR10, 0x3 ;  /* 0x0000000a03067c11 */ /* 0x002fc8000f8018ff */
[----:B------:R-:W-:-:S05]  /*59b0*/  LEA.HI.X R7, R3, UR11, RZ, 0x3, P0 ;  /* 0x0000000b03077c11 */ /* 0x000fca00080f1cff */
[----:B--2---:R-:W2:Y:S01]  /*59c0*/  LDG.E.64 R4, desc[UR8][R6.64] ;  /* 0x0000000806047981 */ /* 0x004ea2000c1e1b00 */
[----:B------:R-:W-:Y:S01]  /*59d0*/  SHF.R.S32.HI R9, RZ, 0x1f, R24 ;  /* 0x0000001fff097819 */ /* 0x000fe20000011418 */
[----:B------:R-:W-:Y:S01]  /*59e0*/  UISETP.GE.AND UP0, UPT, UR7, 0x1, UPT ;  /* 0x000000010700788c */ /* 0x000fe2000bf06270 */
[----:B------:R-:W-:Y:S01]  /*59f0*/  IMAD.MOV.U32 R0, RZ, RZ, R27 ;  /* 0x000000ffff007224 */ /* 0x000fe200078e001b */
[----:B--2---:R-:W-:-:S05]  /*5a00*/  IADD3 R4, P0, PT, -R24, R4, RZ ;  /* 0x0000000418047210 */ /* 0x004fca0007f1e1ff */
[----:B------:R-:W-:-:S05]  /*5a10*/  IMAD.X R5, R5, 0x1, ~R9, P0 ;  /* 0x0000000105057824 */ /* 0x000fca00000e0e09 */
[----:B------:R1:W-:Y:S01]  /*5a20*/  STS.64 [R13+0x7200], R4 ;  /* 0x007200040d007388 */ /* 0x0003e20000000a00 */
[----:B------:R-:W-:Y:S05]  /*5a30*/  BRA.U !UP0, `(.L_x_69) ;  /* 0x00000001086c7547 */ /* 0x000fea000b800000 */
[----:B------:R-:W-:Y:S01]  /*5a40*/  BSSY B0, `(.L_x_70) ;  /* 0x0000019000007945 */ /* 0x000fe20003800000 */
[----:B------:R-:W-:Y:S02]  /*5a50*/  IMAD.MOV.U32 R6, RZ, RZ, -0x1 ;  /* 0xffffffffff067424 */ /* 0x000fe400078e00ff */
[----:B------:R-:W-:Y:S02]  /*5a60*/  IMAD.U32 R7, RZ, RZ, UR7 ;  /* 0x00000007ff077e24 */ /* 0x000fe4000f8e00ff */
[----:B------:R-:W-:-:S07]  /*5a70*/  IMAD.MOV.U32 R0, RZ, RZ, R27 ;  /* 0x000000ffff007224 */ /* 0x000fce00078e001b */
.L_x_74:
[----:B-1----:R-:W1:Y:S01]  /*5a80*/  LDC.64 R4, c[0x0][0x380] ;  /* 0x0000e000ff047b82 */ /* 0x002e620000000a00 */
[----:B------:R-:W-:Y:S01]  /*5a90*/  VIADD R11, R7, 0xffffffff ;  /* 0xffffffff070b7836 */ /* 0x000fe20000000000 */
[----:B------:R-:W-:Y:S03]  /*5aa0*/  BSSY B2, `(.L_x_71) ;  /* 0x0000008000027945 */ /* 0x000fe60003800000 */
[----:B------:R-:W-:-:S04]  /*5ab0*/  IMAD R9, R11, 0x100, R3 ;  /* 0x000001000b097824 */ /* 0x000fc800078e0203 */
[----:B-1----:R-:W-:-:S07]  /*5ac0*/  IMAD.WIDE R4, R9, 0x4, R4 ;  /* 0x0000000409047825 */ /* 0x002fce00078e0204 */
.L_x_72:
[----:B------:R-:W-:Y:S05]  /*5ad0*/  YIELD ;  /* 0x0000000000007946 */ /* 0x000fea0003800000 */
[----:B------:R1:W-:Y:S06]  /*5ae0*/  MEMBAR.SC.CTA ;  /* 0x0000000000007992 */ /* 0x0003ec0000000000 */
[----:B-1----:R-:W2:Y:S02]  /*5af0*/  LDG.E.STRONG.SYS R8, desc[UR8][R4.64] ;  /* 0x0000000804087981 */ /* 0x002ea4000c1f5900 */
[----:B--2---:R-:W-:-:S13]  /*5b00*/  ISETP.NE.AND P0, PT, R8, RZ, PT ;  /* 0x000000ff0800720c */ /* 0x004fda0003f05270 */
[----:B------:R-:W-:Y:S05]  /*5b10*/  @!P0 BRA `(.L_x_72) ;  /* 0xfffffffc00ec8947 */ /* 0x000fea000383ffff */
[----:B------:R-:W-:Y:S05]  /*5b20*/  BSYNC B2 ;  /* 0x0000000000027941 */ /* 0x000fea0003800000 */
.L_x_71:
[----:B------:R-:W-:Y:S01]  /*5b30*/  BSSY.RECONVERGENT B2, `(.L_x_73) ;  /* 0x0000006000027945 */ /* 0x000fe20003800200 */
[C---:B------:R-:W-:Y:S02]  /*5b40*/  ISETP.GT.AND P0, PT, R8.reuse, -0x1, PT ;  /* 0xffffffff0800780c */ /* 0x040fe40003f04270 */
[----:B------:R-:W-:Y:S01]  /*5b50*/  LOP3.LUT R5, R8, 0x3fffffff, RZ, 0xc0, !PT ;  /* 0x3fffffff08057812 */ /* 0x000fe200078ec0ff */
[----:B------:R-:W-:Y:S05]  /*5b60*/  WARPSYNC.EXCLUSIVE R6 ;  /* 0x0000000006007348 */ /* 0x000fea0003a00000 */
[----:B------:R-:W-:-:S05]  /*5b70*/  IMAD.IADD R0, R5, 0x1, R0 ;  /* 0x0000000105007824 */ /* 0x000fca00078e0200 */
[----:B------:R-:W-:-:S07]  /*5b80*/  VOTE.ANY R6, PT, P0 ;  /* 0x0000000000067806 */ /* 0x000fce00000e0100 */
[----:B------:R-:W-:Y:S05]  /*5b90*/  BSYNC.RECONVERGENT B2 ;  /* 0x0000000000027941 */ /* 0x000fea0003800200 */
.L_x_73:
[----:B------:R-:W-:Y:S01]  /*5ba0*/  ISETP.GT.U32.AND P1, PT, R7, 0x1, PT ;  /* 0x000000010700780c */ /* 0x000fe20003f24070 */
[----:B------:R-:W-:-:S12]  /*5bb0*/  IMAD.MOV.U32 R7, RZ, RZ, R11 ;  /* 0x000000ffff077224 */ /* 0x000fd800078e000b */
[----:B------:R-:W-:Y:S05]  /*5bc0*/  @P0 BRA P1, `(.L_x_74) ;  /* 0xfffffffc00ac0947 */ /* 0x000fea000083ffff */
[----:B------:R-:W-:Y:S05]  /*5bd0*/  BSYNC B0 ;  /* 0x0000000000007941 */ /* 0x000fea0003800000 */
.L_x_70:
[----:B------:R2:W3:Y:S02]  /*5be0*/  LDS.64 R4, [R13+0x7200] ;  /* 0x007200000d047984 */ /* 0x0004e40000000a00 */
.L_x_69:
[----:B------:R-:W4:Y:S01]  /*5bf0*/  LDC.64 R6, c[0x0][0x380] ;  /* 0x0000e000ff067b82 */ /* 0x000f220000000a00 */
[C---:B------:R-:W-:Y:S01]  /*5c00*/  IMAD.IADD R11, R0.reuse, 0x1, -R27 ;  /* 0x00000001000b7824 */ /* 0x040fe200078e0a1b */
[----:B------:R-:W-:Y:S01]  /*5c10*/  LOP3.LUT R9, R0, 0x80000000, RZ, 0xfc, !PT ;  /* 0x8000000000097812 */ /* 0x000fe200078efcff */
[----:B------:R-:W-:-:S03]  /*5c20*/  IMAD.U32 R15, RZ, RZ, UR7 ;  /* 0x00000007ff0f7e24 */ /* 0x000fc6000f8e00ff */
[----:B-1-3--:R-:W-:Y:S01]  /*5c30*/  IADD3 R4, P0, PT, R11, R4, RZ ;  /* 0x000000040b047210 */ /* 0x00afe20007f1e0ff */
[----:B------:R-:W-:-:S03]  /*5c40*/  IMAD R15, R15, 0x100, R3 ;  /* 0x000001000f0f7824 */ /* 0x000fc600078e0203 */
[----:B------:R-:W-:-:S05]  /*5c50*/  LEA.HI.X.SX32 R5, R11, R5, 0x1, P0 ;  /* 0x000000050b057211 */ /* 0x000fca00000f0eff */
[----:B------:R1:W-:Y:S01]  /*5c60*/  STS.64 [R13+0x7200], R4 ;  /* 0x007200040d007388 */ /* 0x0003e20000000a00 */
[----:B----4-:R-:W-:-:S05]  /*5c70*/  IMAD.WIDE R6, R15, 0x4, R6 ;  /* 0x000000040f067825 */ /* 0x010fca00078e0206 */
[----:B------:R1:W-:Y:S02]  /*5c80*/  STG.E.STRONG.SYS desc[UR8][R6.64], R9 ;  /* 0x0000000906007986 */ /* 0x0003e4000c115908 */
.L_x_68:
[----:B------:R-:W-:Y:S05]  /*5c90*/  BSYNC B1 ;  /* 0x0000000000017941 */ /* 0x000fea0003800000 */
.L_x_67:
[----:B-1----:R-:W1:Y:S01]  /*5ca0*/  LDC.64 R6, c[0x0][0x390] ;  /* 0x0000e400ff067b82 */ /* 0x002e620000000a00 */
[----:B------:R-:W-:-:S06]  /*5cb0*/  UIMAD UR6, UR7, 0x1c80, URZ ;  /* 0x00001c80070678a4 */ /* 0x000fcc000f8e02ff */
[----:B--2---:R-:W-:Y:S01]  /*5cc0*/  IMAD.U32 R0, RZ, RZ, UR6 ;  /* 0x00000006ff007e24 */ /* 0x004fe2000f8e00ff */
[----:B------:R-:W2:Y:S03]  /*5cd0*/  LDC R9, c[0x0][0x3c0] ;  /* 0x0000f000ff097b82 */ /* 0x000ea60000000800 */
[----:B------:R-:W-:Y:S01]  /*5ce0*/  VIADD R0, R0, 0x1c80 ;  /* 0x00001c8000007836 */ /* 0x000fe20000000000 */
[----:B-1----:R-:W-:-:S04]  /*5cf0*/  ISETP.EQ.U32.AND P1, PT, R6, RZ, PT ;  /* 0x000000ff0600720c */ /* 0x002fc80003f22070 */
[CC--:B--2---:R-:W-:Y:S02]  /*5d00*/  ISETP.GE.AND P0, PT, R0.reuse, R9.reuse, PT ;  /* 0x000000090000720c */ /* 0x0c4fe40003f06270 */
[----:B------:R-:W-:Y:S02]  /*5d10*/  ISETP.GT.AND P3, PT, R0, R9, PT ;  /* 0x000000090000720c */ /* 0x000fe40003f64270 */
[----:B------:R-:W-:Y:S02]  /*5d20*/  ISETP.EQ.OR.EX P0, PT, R7, RZ, !P0, P1 ;  /* 0x000000ff0700720c */ /* 0x000fe40004702710 */
[C---:B------:R-:W-:Y:S02]  /*5d30*/  LEA R0, R3.reuse, UR4, 0x2 ;  /* 0x0000000403007c11 */ /* 0x040fe4000f8e10ff */
[----:B------:R-:W-:-:S13]  /*5d40*/  ISETP.GT.U32.OR P0, PT, R3, 0xff, P0 ;  /* 0x000000ff0300780c */ /* 0x000fda0000704470 */
[----:B------:R-:W-:Y:S05]  /*5d50*/  @P0 BRA `(.L_x_75) ;  /* 0x0000000000200947 */ /* 0x000fea0003800000 */
[----:B------:R-:W1:Y:S01]  /*5d60*/  LDS.64 R4, [R13+0x7200] ;  /* 0x007200000d047984 */ /* 0x000e620000000a00 */
[C---:B------:R-:W-:Y:S02]  /*5d70*/  LEA R6, P2, R3.reuse, R6, 0x3 ;  /* 0x0000000603067211 */ /* 0x040fe400078418ff */
[--C-:B------:R-:W-:Y:S02]  /*5d80*/  SHF.R.S32.HI R11, RZ, 0x1f, R27.reuse ;  /* 0x0000001fff0b7819 */ /* 0x100fe4000001141b */
[----:B------:R-:W-:Y:S02]  /*5d90*/  LEA.HI.X R7, R3, R7, RZ, 0x3, P2 ;  /* 0x0000000703077211 */ /* 0x000fe400010f1cff */
[----:B-1----:R-:W-:Y:S02]  /*5da0*/  IADD3 R4, P0, P1, R4, R24, R27 ;  /* 0x0000001804047210 */ /* 0x002fe4000791e01b */
[----:B------:R-:W-:-:S04]  /*5db0*/  SHF.R.S32.HI R24, RZ, 0x1f, R24 ;  /* 0x0000001fff187819 */ /* 0x000fc80000011418 */
[----:B------:R-:W-:-:S05]  /*5dc0*/  IADD3.X R5, PT, PT, R5, R24, R11, P0, P1 ;  /* 0x0000001805057210 */ /* 0x000fca00007e240b */
[----:B------:R1:W-:Y:S02]  /*5dd0*/  STG.E.64 desc[UR8][R6.64], R4 ;  /* 0x0000000406007986 */ /* 0x0003e4000c101b08 */
.L_x_75:
[----:B------:R-:W-:Y:S05]  /*5de0*/  WARPSYNC.ALL ;  /* 0x0000000000007948 */ /* 0x000fea0003800000 */
[----:B------:R-:W-:Y:S06]  /*5df0*/  BAR.SYNC.DEFER_BLOCKING 0x0 ;  /* 0x0000000000007b1d */ /* 0x000fec0000010000 */
[----:B------:R-:W-:Y:S05]  /*5e00*/  @P3 BRA `(.L_x_76) ;  /* 0x0000000c009c3947 */ /* 0x000fea0003800000 */
[----:B------:R-:W1:Y:S01]  /*5e10*/  LDS R2, [R0] ;  /* 0x0000000000027984 */ /* 0x000e620000000800 */
[----:B------:R-:W1:Y:S01]  /*5e20*/  LDCU UR6, c[0x0][0x3c4] ;  /* 0x00007880ff0677ac */ /* 0x000e620008000800 */
[----:B------:R-:W2:Y:S01]  /*5e30*/  LDCU.64 UR10, c[0x0][0x3a0] ;  /* 0x00007400ff0a77ac */ /* 0x000ea20008000a00 */
[----:B-1----:R-:W-:Y:S02]  /*5e40*/  SHF.R.U32.HI R4, RZ, UR6, R2 ;  /* 0x00000006ff047c19 */ /* 0x002fe40008011602 */
[----:B------:R-:W-:Y:S02]  /*5e50*/  LOP3.LUT R11, R2, 0x80000000, RZ, 0x3c, !PT ;  /* 0x80000000020b7812 */ /* 0x000fe400078e3cff */
[----:B------:R-:W-:-:S04]  /*5e60*/  LOP3.LUT R4, R4, UR5, RZ, 0x30, !PT ;  /* 0x0000000504047c12 */ /* 0x000fc8000f8e30ff */
[----:B------:R-:W-:-:S06]  /*5e70*/  LEA R5, R4, UR4, 0x3 ;  /* 0x0000000404057c11 */ /* 0x000fcc000f8e18ff */
[----:B------:R-:W1:Y:S02]  /*5e80*/  LDS.64 R4, [R5+0x7200] ;  /* 0x0072000005047984 */ /* 0x000e640000000a00 */
[----:B-1----:R-:W-:-:S05]  /*5e90*/  IADD3 R4, P0, PT, R4, R3, RZ ;  /* 0x0000000304047210 */ /* 0x002fca0007f1e0ff */
[----:B------:R-:W-:Y:S01]  /*5ea0*/  IMAD.X R7, RZ, RZ, R5, P0 ;  /* 0x000000ffff077224 */ /* 0x000fe200000e0605 */
[----:B--2---:R-:W-:-:S04]  /*5eb0*/  LEA R6, P0, R4, UR10, 0x2 ;  /* 0x0000000a04067c11 */ /* 0x004fc8000f8010ff */
[----:B------:R-:W-:-:S05]  /*5ec0*/  LEA.HI.X R7, R4, UR11, R7, 0x2, P0 ;  /* 0x0000000b04077c11 */ /* 0x000fca00080f1407 */
[----:B------:R-:W-:Y:S01]  /*5ed0*/  STG.E desc[UR8][R6.64], R11 ;  /* 0x0000000b06007986 */ /* 0x000fe2000c101908 */
[----:B------:R-:W-:-:S03]  /*5ee0*/  NOP ;  /* 0x0000000000007918 */ /* 0x000fc60000000000 */
[----:B------:R-:W1:Y:S02]  /*5ef0*/  LDS R2, [R0+0x600] ;  /* 0x0006000000027984 */ /* 0x000e640000000800 */
[----:B-1----:R-:W-:Y:S02]  /*5f00*/  SHF.R.U32.HI R4, RZ, UR6, R2 ;  /* 0x00000006ff047c19 */ /* 0x002fe40008011602 */
[----:B------:R-:W-:Y:S02]  /*5f10*/  LOP3.LUT R11, R2, 0x80000000, RZ, 0x3c, !PT ;  /* 0x80000000020b7812 */ /* 0x000fe400078e3cff */
[----:B------:R-:W-:-:S04]  /*5f20*/  LOP3.LUT R4, R4, UR5, RZ, 0x30, !PT ;  /* 0x0000000504047c12 */ /* 0x000fc8000f8e30ff */
[----:B------:R-:W-:-:S06]  /*5f30*/  LEA R5, R4, UR4, 0x3 ;  /* 0x0000000404057c11 */ /* 0x000fcc000f8e18ff */
[----:B------:R-:W1:Y:S02]  /*5f40*/  LDS.64 R4, [R5+0x7200] ;  /* 0x0072000005047984 */ /* 0x000e640000000a00 */
[----:B-1----:R-:W-:-:S05]  /*5f50*/  IADD3 R4, P0, PT, R4, R3, RZ ;  /* 0x0000000304047210 */ /* 0x002fca0007f1e0ff */
[----:B------:R-:W-:Y:S01]  /*5f60*/  IMAD.X R9, RZ, RZ, R5, P0 ;  /* 0x000000ffff097224 */ /* 0x000fe200000e0605 */
[----:B------:R-:W-:-:S04]  /*5f70*/  LEA R8, P0, R4, UR10, 0x2 ;  /* 0x0000000a04087c11 */ /* 0x000fc8000f8010ff */
        /* <DEDUP_REMOVED lines=196> */
[----:B-1----:R-:W-:-:S04]  /*6bc0*/  SHF.R.U32.HI R2, RZ, UR6, R0 ;  /* 0x00000006ff027c19 */ /* 0x002fc80008011600 */
[----:B------:R-:W-:-:S04]  /*6bd0*/  LOP3.LUT R2, R2, UR5, RZ, 0x30, !PT ;  /* 0x0000000502027c12 */ /* 0x000fc8000f8e30ff */
[----:B------:R-:W-:-:S06]  /*6be0*/  LEA R4, R2, UR4, 0x3 ;  /* 0x0000000402047c11 */ /* 0x000fcc000f8e18ff */
[----:B------:R-:W1:Y:S02]  /*6bf0*/  LDS.64 R4, [R4+0x7200] ;  /* 0x0072000004047984 */ /* 0x000e640000000a00 */
[----:B-1----:R-:W-:-:S05]  /*6c00*/  IADD3 R3, P0, PT, R4, R3, RZ ;  /* 0x0000000304037210 */ /* 0x002fca0007f1e0ff */
[----:B------:R-:W-:Y:S01]  /*6c10*/  IMAD.X R6, RZ, RZ, R5, P0 ;  /* 0x000000ffff067224 */ /* 0x000fe200000e0605 */
[C---:B------:R-:W-:Y:S02]  /*6c20*/  LEA R2, P0, R3.reuse, UR10, 0x2 ;  /* 0x0000000a03027c11 */ /* 0x040fe4000f8010ff */
[----:B------:R-:W-:Y:S02]  /*6c30*/  LOP3.LUT R5, R0, 0x80000000, RZ, 0x3c, !PT ;  /* 0x8000000000057812 */ /* 0x000fe400078e3cff */
[----:B------:R-:W-:-:S05]  /*6c40*/  LEA.HI.X R3, R3, UR11, R6, 0x2, P0 ;  /* 0x0000000b03037c11 */ /* 0x000fca00080f1406 */
[----:B------:R-:W-:Y:S01]  /*6c50*/  STG.E desc[UR8][R2.64+0x6c00], R5 ;  /* 0x006c000502007986 */ /* 0x000fe2000c101908 */
[----:B------:R-:W-:Y:S01]  /*6c60*/  NOP ;  /* 0x0000000000007918 */ /* 0x000fe20000000000 */
[----:B------:R-:W-:Y:S05]  /*6c70*/  EXIT ;  /* 0x000000000000794d */ /* 0x000fea0003800000 */
.L_x_76:
[----:B-1----:R-:W-:Y:S01]  /*6c80*/  IMAD.U32 R4, RZ, RZ, UR7 ;  /* 0x00000007ff047e24 */ /* 0x002fe2000f8e00ff */
[----:B------:R-:W-:Y:S01]  /*6c90*/  BSSY.RECONVERGENT B0, `(.L_x_77) ;  /* 0x000001e000007945 */ /* 0x000fe20003800200 */
[C---:B------:R-:W-:Y:S02]  /*6ca0*/  VIADD R6, R3.reuse, 0x300 ;  /* 0x0000030003067836 */ /* 0x040fe40000000000 */
[----:B------:R-:W-:Y:S02]  /*6cb0*/  IMAD R5, R4, -0x1c80, R9 ;  /* 0xffffe38004057824 */ /* 0x000fe400078e0209 */
[C---:B------:R-:W-:Y:S02]  /*6cc0*/  VIADD R4, R3.reuse, 0x180 ;  /* 0x0000018003047836 */ /* 0x040fe40000000000 */
[C---:B------:R-:W-:Y:S01]  /*6cd0*/  VIADD R8, R3.reuse, 0x480 ;  /* 0x0000048003087836 */ /* 0x040fe20000000000 */
[CC--:B------:R-:W-:Y:S01]  /*6ce0*/  ISETP.GE.AND P1, PT, R3.reuse, R5.reuse, PT ;  /* 0x000000050300720c */ /* 0x0c0fe20003f26270 */
[C---:B------:R-:W-:Y:S01]  /*6cf0*/  VIADD R10, R3.reuse, 0xa80 ;  /* 0x00000a80030a7836 */ /* 0x040fe20000000000 */
[-C--:B------:R-:W-:Y:S01]  /*6d00*/  ISETP.GE.AND P2, PT, R4, R5.reuse, PT ;  /* 0x000000050400720c */ /* 0x080fe20003f46270 */
[C---:B------:R-:W-:Y:S01]  /*6d10*/  VIADD R4, R3.reuse, 0x600 ;  /* 0x0000060003047836 */ /* 0x040fe20000000000 */
[-C--:B------:R-:W-:Y:S01]  /*6d20*/  ISETP.GE.AND P3, PT, R6, R5.reuse, PT ;  /* 0x000000050600720c */ /* 0x080fe20003f66270 */
[C---:B------:R-:W-:Y:S01]  /*6d30*/  VIADD R6, R3.reuse, 0x780 ;  /* 0x0000078003067836 */ /* 0x040fe20000000000 */
[-C--:B------:R-:W-:Y:S01]  /*6d40*/  ISETP.GE.AND P4, PT, R8, R5.reuse, PT ;  /* 0x000000050800720c */ /* 0x080fe20003f86270 */
[----:B------:R-:W-:Y:S01]  /*6d50*/  VIADD R8, R3, 0x900 ;  /* 0x0000090003087836 */ /* 0x000fe20000000000 */
[----:B------:R-:W-:-:S02]  /*6d60*/  ISETP.GE.AND P5, PT, R4, R5, PT ;  /* 0x000000050400720c */ /* 0x000fc40003fa6270 */
[-C--:B------:R-:W-:Y:S02]  /*6d70*/  ISETP.GE.AND P6, PT, R6, R5.reuse, PT ;  /* 0x000000050600720c */ /* 0x080fe40003fc6270 */
[----:B------:R-:W-:Y:S01]  /*6d80*/  ISETP.GE.AND P0, PT, R8, R5, PT ;  /* 0x000000050800720c */ /* 0x000fe20003f06270 */
[----:B------:R-:W-:-:S12]  /*6d90*/  @P1 BRA `(.L_x_78) ;  /* 0x0000000000341947 */ /* 0x000fd80003800000 */
[----:B------:R-:W1:Y:S01]  /*6da0*/  LDS R4, [R0] ;  /* 0x0000000000047984 */ /* 0x000e620000000800 */
[----:B------:R-:W1:Y:S01]  /*6db0*/  LDCU UR6, c[0x0][0x3c4] ;  /* 0x00007880ff0677ac */ /* 0x000e620008000800 */
[----:B------:R-:W2:Y:S01]  /*6dc0*/  LDCU.64 UR10, c[0x0][0x3a0] ;  /* 0x00007400ff0a77ac */ /* 0x000ea20008000a00 */
[----:B-1----:R-:W-:-:S04]  /*6dd0*/  SHF.R.U32.HI R6, RZ, UR6, R4 ;  /* 0x00000006ff067c19 */ /* 0x002fc80008011604 */
[----:B------:R-:W-:-:S04]  /*6de0*/  LOP3.LUT R6, R6, UR5, RZ, 0x30, !PT ;  /* 0x0000000506067c12 */ /* 0x000fc8000f8e30ff */
[----:B------:R-:W-:-:S05]  /*6df0*/  LEA R8, R6, UR4, 0x3 ;  /* 0x0000000406087c11 */ /* 0x000fca000f8e18ff */
[----:B------:R-:W1:Y:S02]  /*6e00*/  LDS.64 R6, [R8+0x7200] ;  /* 0x0072000008067984 */ /* 0x000e640000000a00 */
[----:B-1----:R-:W-:-:S05]  /*6e10*/  IADD3 R9, P1, PT, R6, R3, RZ ;  /* 0x0000000306097210 */ /* 0x002fca0007f3e0ff */
[----:B------:R-:W-:Y:S01]  /*6e20*/  IMAD.X R12, RZ, RZ, R7, P1 ;  /* 0x000000ffff0c7224 */ /* 0x000fe200008e0607 */
[----:B--2---:R-:W-:-:S04]  /*6e30*/  LEA R6, P1, R9, UR10, 0x2 ;  /* 0x0000000a09067c11 */ /* 0x004fc8000f8210ff */
[----:B------:R-:W-:Y:S02]  /*6e40*/  LEA.HI.X R7, R9, UR11, R12, 0x2, P1 ;  /* 0x0000000b09077c11 */ /* 0x000fe400088f140c */
[----:B------:R-:W-:-:S05]  /*6e50*/  LOP3.LUT R9, R4, 0x80000000, RZ, 0x3c, !PT ;  /* 0x8000000004097812 */ /* 0x000fca00078e3cff */
[----:B------:R1:W-:Y:S02]  /*6e60*/  STG.E desc[UR8][R6.64], R9 ;  /* 0x0000000906007986 */ /* 0x0003e4000c101908 */
.L_x_78:
[----:B------:R-:W-:Y:S05]  /*6e70*/  BSYNC.RECONVERGENT B0 ;  /* 0x0000000000007941 */ /* 0x000fea0003800200 */
.L_x_77:
[----:B------:R-:W-:Y:S01]  /*6e80*/  NOP ;  /* 0x0000000000007918 */ /* 0x000fe20000000000 */
[----:B------:R-:W-:Y:S01]  /*6e90*/  BSSY.RECONVERGENT B0, `(.L_x_79) ;  /* 0x0000011000007945 */ /* 0x000fe20003800200 */
[----:B------:R-:W-:Y:S02]  /*6ea0*/  ISETP.GE.AND P1, PT, R10, R5, PT ;  /* 0x000000050a00720c */ /* 0x000fe40003f26270 */
[----:B------:R-:W-:Y:S01]  /*6eb0*/  LOP3.LUT R10, R3, 0xc00, RZ, 0xfc, !PT ;  /* 0x00000c00030a7812 */ /* 0x000fe200078efcff */
[----:B------:R-:W-:Y:S10]  /*6ec0*/  @P2 BRA `(.L_x_80) ;  /* 0x0000000000342947 */ /* 0x000ff40003800000 */
[----:B------:R-:W1:Y:S01]  /*6ed0*/  LDS R4, [R0+0x600] ;  /* 0x0006000000047984 */ /* 0x000e620000000800 */
        /* <DEDUP_REMOVED lines=12> */
.L_x_80:
[----:B------:R-:W-:Y:S05]  /*6fa0*/  BSYNC.RECONVERGENT B0 ;  /* 0x0000000000007941 */ /* 0x000fea0003800200 */
.L_x_79:
[----:B------:R-:W-:Y:S01]  /*6fb0*/  NOP ;  /* 0x0000000000007918 */ /* 0x000fe20000000000 */
[----:B------:R-:W-:Y:S01]  /*6fc0*/  BSSY.RECONVERGENT B0, `(.L_x_81) ;  /* 0x0000011000007945 */ /* 0x000fe20003800200 */
[----:B------:R-:W-:Y:S01]  /*6fd0*/  ISETP.GE.AND P2, PT, R10, R5, PT ;  /* 0x000000050a00720c */ /* 0x000fe20003f46270 */
[----:B------:R-:W-:Y:S02]  /*6fe0*/  VIADD R10, R3, 0xd80 ;  /* 0x00000d80030a7836 */ /* 0x000fe40000000000 */
[----:B------:R-:W-:Y:S10]  /*6ff0*/  @P3 BRA `(.L_x_82) ;  /* 0x0000000000343947 */ /* 0x000ff40003800000 */
[----:B------:R-:W1:Y:S01]  /*7000*/  LDS R4, [R0+0xc00] ;  /* 0x000c000000047984 */ /* 0x000e620000000800 */
[----:B------:R-:W1:Y:S01]  /*7010*/  LDCU UR6, c[0x0][0x3c4] ;  /* 0x00007880ff0677ac */ /* 0x000e620008000800 */
[----:B------:R-:W3:Y:S01]  /*7020*/  LDCU.64 UR10, c[0x0][0x3a0] ;  /* 0x00007400ff0a77ac */ /* 0x000ee20008000a00 */
[----:B-12---:R-:W-:-:S04]  /*7030*/  SHF.R.U32.HI R6, RZ, UR6, R4 ;  /* 0x00000006ff067c19 */ /* 0x006fc80008011604 */
[----:B------:R-:W-:-:S04]  /*7040*/  LOP3.LUT R6, R6, UR5, RZ, 0x30, !PT ;  /* 0x0000000506067c12 */ /* 0x000fc8000f8e30ff */
[----:B------:R-:W-:-:S05]  /*7050*/  LEA R8, R6, UR4, 0x3 ;  /* 0x0000000406087c11 */ /* 0x000fca000f8e18ff */
[----:B------:R-:W1:Y:S02]  /*7060*/  LDS.64 R6, [R8+0x7200] ;  /* 0x0072000008067984 */ /* 0x000e640000000a00 */
[----:B-1----:R-:W-:-:S05]  /*7070*/  IADD3 R9, P3, PT, R6, R3, RZ ;  /* 0x0000000306097210 */ /* 0x002fca0007f7e0ff */
[----:B------:R-:W-:Y:S01]  /*7080*/  IMAD.X R12, RZ, RZ, R7, P3 ;  /* 0x000000ffff0c7224 */ /* 0x000fe200018e0607 */
[----:B---3--:R-:W-:-:S04]  /*7090*/  LEA R6, P3, R9, UR10, 0x2 ;  /* 0x0000000a09067c11 */ /* 0x008fc8000f8610ff */
[----:B------:R-:W-:Y:S02]  /*70a0*/  LEA.HI.X R7, R9, UR11, R12, 0x2, P3 ;  /* 0x0000000b09077c11 */ /* 0x000fe400098f140c */
[----:B------:R-:W-:-:S05]  /*70b0*/  LOP3.LUT R9, R4, 0x80000000, RZ, 0x3c, !PT ;  /* 0x8000000004097812 */ /* 0x000fca00078e3cff */
[----:B------:R3:W-:Y:S02]  /*70c0*/  STG.E desc[UR8][R6.64+0xc00], R9 ;  /* 0x000c000906007986 */ /* 0x0007e4000c101908 */
.L_x_82:
[----:B------:R-:W-:Y:S05]  /*70d0*/  BSYNC.RECONVERGENT B0 ;  /* 0x0000000000007941 */ /* 0x000fea0003800200 */
.L_x_81:
[----:B------:R-:W-:Y:S01]  /*70e0*/  NOP ;  /* 0x0000000000007918 */ /* 0x000fe20000000000 */
[----:B------:R-:W-:Y:S01]  /*70f0*/  BSSY.RECONVERGENT B0, `(.L_x_83) ;  /* 0x0000011000007945 */ /* 0x000fe20003800200 */
[----:B------:R-:W-:Y:S01]  /*7100*/  ISETP.GE.AND P3, PT, R10, R5, PT ;  /* 0x000000050a00720c */ /* 0x000fe20003f66270 */
[----:B------:R-:W-:Y:S02]  /*7110*/  VIADD R10, R3, 0xf00 ;  /* 0x00000f00030a7836 */ /* 0x000fe40000000000 */
[----:B------:R-:W-:Y:S10]  /*7120*/  @P4 BRA `(.L_x_84) ;  /* 0x0000000000344947 */ /* 0x000ff40003800000 */
[----:B------:R-:W1:Y:S01]  /*7130*/  LDS R4, [R0+0x1200] ;  /* 0x0012000000047984 */ /* 0x000e620000000800 */
[----:B------:R-:W1:Y:S01]  /*7140*/  LDCU UR6, c[0x0][0x3c4] ;  /* 0x00007880ff0677ac */ /* 0x000e620008000800 */
[----:B------:R-:W4:Y:S01]  /*7150*/  LDCU.64 UR10, c[0x0][0x3a0] ;  /* 0x00007400ff0a77ac */ /* 0x000f220008000a00 */
[----:B-123--:R-:W-:-:S04]  /*7160*/  SHF.R.U32.HI R6, RZ, UR6, R4 ;  /* 0x00000006ff067c19 */ /* 0x00efc80008011604 */
[----:B------:R-:W-:-:S04]  /*7170*/  LOP3.LUT R6, R6, UR5, RZ, 0x30, !PT ;  /* 0x0000000506067c12 */ /* 0x000fc8000f8e30ff */
[----:B------:R-:W-:-:S05]  /*7180*/  LEA R8, R6, UR4, 0x3 ;  /* 0x0000000406087c11 */ /* 0x000fca000f8e18ff */
[----:B------:R-:W1:Y:S02]  /*7190*/  LDS.64 R6, [R8+0x7200] ;  /* 0x0072000008067984 */ /* 0x000e640000000a00 */
[----:B-1----:R-:W-:-:S05]  /*71a0*/  IADD3 R9, P4, PT, R6, R3, RZ ;  /* 0x0000000306097210 */ /* 0x002fca0007f9e0ff */
[----:B------:R-:W-:Y:S01]  /*71b0*/  IMAD.X R12, RZ, RZ, R7, P4 ;  /* 0x000000ffff0c7224 */ /* 0x000fe200020e0607 */
[----:B----4-:R-:W-:-:S04]  /*71c0*/  LEA R6, P4, R9, UR10, 0x2 ;  /* 0x0000000a09067c11 */ /* 0x010fc8000f8810ff */
[----:B------:R-:W-:Y:S02]  /*71d0*/  LEA.HI.X R7, R9, UR11, R12, 0x2, P4 ;  /* 0x0000000b09077c11 */ /* 0x000fe4000a0f140c */
[----:B------:R-:W-:-:S05]  /*71e0*/  LOP3.LUT R9, R4, 0x80000000, RZ, 0x3c, !PT ;  /* 0x8000000004097812 */ /* 0x000fca00078e3cff */
[----:B------:R4:W-:Y:S02]  /*71f0*/  STG.E desc[UR8][R6.64+0x1200], R9 ;  /* 0x0012000906007986 */ /* 0x0009e4000c101908 */
.L_x_84:
[----:B------:R-:W-:Y:S05]  /*7200*/  BSYNC.RECONVERGENT B0 ;  /* 0x0000000000007941 */ /* 0x000fea0003800200 */
.L_x_83:
[----:B------:R-:W-:Y:S01]  /*7210*/  NOP ;  /* 0x0000000000007918 */ /* 0x000fe20000000000 */
[----:B------:R-:W-:Y:S01]  /*7220*/  BSSY.RECONVERGENT B0, `(.L_x_85) ;  /* 0x0000011000007945 */ /* 0x000fe20003800200 */
[----:B------:R-:W-:Y:S01]  /*7230*/  ISETP.GE.AND P4, PT, R10, R5, PT ;  /* 0x000000050a00720c */ /* 0x000fe20003f86270 */
[----:B------:R-:W-:Y:S02]  /*7240*/  VIADD R10, R3, 0x1080 ;  /* 0x00001080030a7836 */ /* 0x000fe40000000000 */
[----:B------:R-:W-:Y:S10]  /*7250*/  @P5 BRA `(.L_x_86) ;  /* 0x0000000000345947 */ /* 0x000ff40003800000 */
[----:B------:R-:W1:Y:S01]  /*7260*/  LDS R4, [R0+0x1800] ;  /* 0x0018000000047984 */ /* 0x000e620000000800 */
[----:B------:R-:W1:Y:S01]  /*7270*/  LDCU UR6, c[0x0][0x3c4] ;  /* 0x00007880ff0677ac */ /* 0x000e620008000800 */
[----:B------:R-:W5:Y:S01]  /*7280*/  LDCU.64 UR10, c[0x0][0x3a0] ;  /* 0x00007400ff0a77ac */ /* 0x000f620008000a00 */
[----:B-1234-:R-:W-:-:S04]  /*7290*/  SHF.R.U32.HI R6, RZ, UR6, R4 ;  /* 0x00000006ff067c19 */ /* 0x01efc80008011604 */
[----:B------:R-:W-:-:S04]  /*72a0*/  LOP3.LUT R6, R6, UR5, RZ, 0x30, !PT ;  /* 0x0000000506067c12 */ /* 0x000fc8000f8e30ff */
[----:B------:R-:W-:-:S05]  /*72b0*/  LEA R8, R6, UR4, 0x3 ;  /* 0x0000000406087c11 */ /* 0x000fca000f8e18ff */
[----:B------:R-:W1:Y:S02]  /*72c0*/  LDS.64 R6, [R8+0x7200] ;  /* 0x0072000008067984 */ /* 0x000e640000000a00 */
[----:B-1----:R-:W-:-:S05]  /*72d0*/  IADD3 R9, P5, PT, R6, R3, RZ ;  /* 0x0000000306097210 */ /* 0x002fca0007fbe0ff */
[----:B------:R-:W-:Y:S01]  /*72e0*/  IMAD.X R12, RZ, RZ, R7, P5 ;  /* 0x000000ffff0c7224 */ /* 0x000fe200028e0607 */
[----:B-----5:R-:W-:-:S04]  /*72f0*/  LEA R6, P5, R9, UR10, 0x2 ;  /* 0x0000000a09067c11 */ /* 0x020fc8000f8a10ff */
[----:B------:R-:W-:Y:S02]  /*7300*/  LEA.HI.X R7, R9, UR11, R12, 0x2, P5 ;  /* 0x0000000b09077c11 */ /* 0x000fe4000a8f140c */
[----:B------:R-:W-:-:S05]  /*7310*/  LOP3.LUT R9, R4, 0x80000000, RZ, 0x3c, !PT ;  /* 0x8000000004097812 */ /* 0x000fca00078e3cff */
[----:B------:R1:W-:Y:S02]  /*7320*/  STG.E desc[UR8][R6.64+0x1800], R9 ;  /* 0x0018000906007986 */ /* 0x0003e4000c101908 */
.L_x_86:
[----:B------:R-:W-:Y:S05]  /*7330*/  BSYNC.RECONVERGENT B0 ;  /* 0x0000000000007941 */ /* 0x000fea0003800200 */
.L_x_85:
        /* <DEDUP_REMOVED lines=18> */
.L_x_88:
[----:B------:R-:W-:Y:S05]  /*7460*/  BSYNC.RECONVERGENT B0 ;  /* 0x0000000000007941 */ /* 0x000fea0003800200 */
.L_x_87:
        /* <DEDUP_REMOVED lines=18> */
.L_x_90:
[----:B------:R-:W-:Y:S05]  /*7590*/  BSYNC.RECONVERGENT B0 ;  /* 0x0000000000007941 */ /* 0x000fea0003800200 */
.L_x_89:
        /* <DEDUP_REMOVED lines=18> */
.L_x_92:
[----:B------:R-:W-:Y:S05]  /*76c0*/  BSYNC.RECONVERGENT B0 ;  /* 0x0000000000007941 */ /* 0x000fea0003800200 */
.L_x_91:
        /* <DEDUP_REMOVED lines=18> */
.L_x_94:
[----:B------:R-:W-:Y:S05]  /*77f0*/  BSYNC.RECONVERGENT B0 ;  /* 0x0000000000007941 */ /* 0x000fea0003800200 */
.L_x_93:
[----:B------:R-:W-:Y:S01]  /*7800*/  NOP ;  /* 0x0000000000007918 */ /* 0x000fe20000000000 */
[----:B------:R-:W-:Y:S01]  /*7810*/  BSSY.RECONVERGENT B0, `(.L_x_95) ;  /* 0x0000011000007945 */ /* 0x000fe20003800200 */
[----:B------:R-:W-:Y:S02]  /*7820*/  ISETP.GE.AND P2, PT, R10, R5, PT ;  /* 0x000000050a00720c */ /* 0x000fe40003f46270 */
[----:B------:R-:W-:Y:S01]  /*7830*/  LOP3.LUT R10, R3, 0x1800, RZ, 0xfc, !PT ;  /* 0x00001800030a7812 */ /* 0x000fe200078efcff */
        /* <DEDUP_REMOVED lines=14> */
.L_x_96:
[----:B------:R-:W-:Y:S05]  /*7920*/  BSYNC.RECONVERGENT B0 ;  /* 0x0000000000007941 */ /* 0x000fea0003800200 */
.L_x_95:
        /* <DEDUP_REMOVED lines=18> */
.L_x_98:
[----:B------:R-:W-:Y:S05]  /*7a50*/  BSYNC.RECONVERGENT B0 ;  /* 0x0000000000007941 */ /* 0x000fea0003800200 */
.L_x_97:
[----:B------:R-:W-:Y:S01]  /*7a60*/  NOP ;  /* 0x0000000000007918 */ /* 0x000fe20000000000 */
[----:B------:R-:W-:Y:S01]  /*7a70*/  BSSY.RECONVERGENT B0, `(.L_x_99) ;  /* 0x0000010000007945 */ /* 0x000fe20003800200 */
[----:B------:R-:W-:-:S03]  /*7a80*/  ISETP.GE.AND P4, PT, R10, R5, PT ;  /* 0x000000050a00720c */ /* 0x000fc60003f86270 */
        /* <DEDUP_REMOVED lines=14> */
.L_x_100:
[----:B------:R-:W-:Y:S05]  /*7b70*/  BSYNC.RECONVERGENT B0 ;  /* 0x0000000000007941 */ /* 0x000fea0003800200 */
.L_x_99:
[----:B------:R-:W-:Y:S01]  /*7b80*/  NOP ;  /* 0x0000000000007918 */ /* 0x000fe20000000000 */
[----:B------:R-:W-:Y:S04]  /*7b90*/  BSSY.RECONVERGENT B0, `(.L_x_101) ;  /* 0x000000f000007945 */ /* 0x000fe80003800200 */
[----:B------:R-:W-:Y:S05]  /*7ba0*/  @P6 BRA `(.L_x_102) ;  /* 0x0000000000346947 */ /* 0x000fea0003800000 */
        /* <DEDUP_REMOVED lines=13> */
.L_x_102:
[----:B------:R-:W-:Y:S05]  /*7c80*/  BSYNC.RECONVERGENT B0 ;  /* 0x0000000000007941 */ /* 0x000fea0003800200 */
.L_x_101:
        /* <DEDUP_REMOVED lines=16> */
.L_x_104:
[----:B------:R-:W-:Y:S05]  /*7d90*/  BSYNC.RECONVERGENT B0 ;  /* 0x0000000000007941 */ /* 0x000fea0003800200 */
.L_x_103:
        /* <DEDUP_REMOVED lines=16> */
.L_x_106:
[----:B------:R-:W-:Y:S05]  /*7ea0*/  BSYNC.RECONVERGENT B0 ;  /* 0x0000000000007941 */ /* 0x000fea0003800200 */
.L_x_105:
        /* <DEDUP_REMOVED lines=16> */
.L_x_108:
[----:B------:R-:W-:Y:S05]  /*7fb0*/  BSYNC.RECONVERGENT B0 ;  /* 0x0000000000007941 */ /* 0x000fea0003800200 */
.L_x_107:
        /* <DEDUP_REMOVED lines=16> */
.L_x_110:
[----:B------:R-:W-:Y:S05]  /*80c0*/  BSYNC.RECONVERGENT B0 ;  /* 0x0000000000007941 */ /* 0x000fea0003800200 */
.L_x_109:
        /* <DEDUP_REMOVED lines=16> */
.L_x_112:
[----:B------:R-:W-:Y:S05]  /*81d0*/  BSYNC.RECONVERGENT B0 ;  /* 0x0000000000007941 */ /* 0x000fea0003800200 */
.L_x_111:
[----:B------:R-:W-:Y:S01]  /*81e0*/  NOP ;  /* 0x0000000000007918 */ /* 0x000fe20000000000 */
[----:B------:R-:W5:Y:S01]  /*81f0*/  LDS R0, [R0+0x6c00] ;  /* 0x006c000000007984 */ /* 0x000f620000000800 */
[----:B------:R-:W5:Y:S02]  /*8200*/  LDCU UR6, c[0x0][0x3c4] ;  /* 0x00007880ff0677ac */ /* 0x000f640008000800 */
[----:B-----5:R-:W-:-:S04]  /*8210*/  SHF.R.U32.HI R2, RZ, UR6, R0 ;  /* 0x00000006ff027c19 */ /* 0x020fc80008011600 */
[----:B------:R-:W-:-:S04]  /*8220*/  LOP3.LUT R2, R2, UR5, RZ, 0x30, !PT ;  /* 0x0000000502027c12 */ /* 0x000fc8000f8e30ff */
[----:B-1234-:R-:W-:Y:S01]  /*8230*/  LEA R6, R2, UR4, 0x3 ;  /* 0x0000000402067c11 */ /* 0x01efe2000f8e18ff */
[----:B------:R-:W-:-:S05]  /*8240*/  VIADD R2, R3, 0x1b00 ;  /* 0x00001b0003027836 */ /* 0x000fca0000000000 */
[----:B------:R-:W1:Y:S01]  /*8250*/  LDS.64 R6, [R6+0x7200] ;  /* 0x0072000006067984 */ /* 0x000e620000000a00 */
[----:B------:R-:W-:-:S13]  /*8260*/  ISETP.GE.AND P0, PT, R2, R5, PT ;  /* 0x000000050200720c */ /* 0x000fda0003f06270 */
[----:B------:R-:W2:Y:S01]  /*8270*/  @!P0 LDC.64 R8, c[0x0][0x3a0] ;  /* 0x0000e800ff088b82 */ /* 0x000ea20000000a00 */
[----:B------:R-:W-:Y:S02]  /*8280*/  @!P0 LOP3.LUT R5, R0, 0x80000000, RZ, 0x3c, !PT ;  /* 0x8000000000058812 */ /* 0x000fe400078e3cff */
[----:B-1----:R-:W-:-:S05]  /*8290*/  IADD3 R3, P1, PT, R6, R3, RZ ;  /* 0x0000000306037210 */ /* 0x002fca0007f3e0ff */
[----:B------:R-:W-:Y:S01]  /*82a0*/  IMAD.X R4, RZ, RZ, R7, P1 ;  /* 0x000000ffff047224 */ /* 0x000fe200008e0607 */
[----:B--2---:R-:W-:-:S04]  /*82b0*/  @!P0 LEA R2, P1, R3, R8, 0x2 ;  /* 0x0000000803028211 */ /* 0x004fc800078210ff */
[----:B------:R-:W-:-:S05]  /*82c0*/  @!P0 LEA.HI.X R3, R3, R9, R4, 0x2, P1 ;  /* 0x0000000903038211 */ /* 0x000fca00008f1404 */
[----:B------:R-:W-:Y:S01]  /*82d0*/  @!P0 STG.E desc[UR8][R2.64+0x6c00], R5 ;  /* 0x006c000502008986 */ /* 0x000fe2000c101908 */
[----:B------:R-:W-:Y:S01]  /*82e0*/  NOP ;  /* 0x0000000000007918 */ /* 0x000fe20000000000 */
[----:B------:R-:W-:Y:S05]  /*82f0*/  EXIT ;  /* 0x000000000000794d */ /* 0x000fea0003800000 */
.L_x_26:
[----:B------:R-:W-:Y:S02]  /*8300*/  IMAD.MOV.U32 R50, RZ, RZ, R19 ;  /* 0x000000ffff327224 */ /* 0x000fe400078e0013 */
[----:B------:R-:W-:Y:S02]  /*8310*/  IMAD.MOV.U32 R49, RZ, RZ, 0x1 ;  /* 0x00000001ff317424 */ /* 0x000fe400078e00ff */
[----:B------:R-:W-:Y:S02]  /*8320*/  IMAD.MOV.U32 R52, RZ, RZ, RZ ;  /* 0x000000ffff347224 */ /* 0x000fe400078e00ff */
[----:B------:R-:W-:-:S07]  /*8330*/  IMAD.MOV.U32 R47, RZ, RZ, -0x1 ;  /* 0xffffffffff2f7424 */ /* 0x000fce00078e00ff */
[----:B------:R-:W-:Y:S05]  /*8340*/  WARPSYNC.COLLECTIVE R47, `(.L_x_113) ;  /* 0x000000002f087348 */ /* 0x000fea0003c00000 */
[----:B------:R0:W1:Y:S02]  /*8350*/  SHFL.UP P0, R48, R50, R49, R52 ;  /* 0x0400003132307389 */ /* 0x0000640000000034 */
[----:B01----:R-:W-:Y:S05]  /*8360*/  ENDCOLLECTIVE ;  /* 0x000000000000791b */ /* 0x003fea0003800000 */
.L_x_113:
[----:B------:R-:W-:Y:S02]  /*8370*/  IMAD.MOV.U32 R49, RZ, RZ, 0x2 ;  /* 0x00000002ff317424 */ /* 0x000fe400078e00ff */
[----:B------:R-:W-:-:S04]  /*8380*/  IMAD.MOV.U32 R20, RZ, RZ, R48 ;  /* 0x000000ffff147224 */ /* 0x000fc800078e0030 */
[----:B------:R-:W-:-:S04]  /*8390*/  @P0 IMAD.IADD R20, R19, 0x1, R20 ;  /* 0x0000000113140824 */ /* 0x000fc800078e0214 */
[----:B------:R-:W-:-:S07]  /*83a0*/  IMAD.MOV.U32 R50, RZ, RZ, R20 ;  /* 0x000000ffff327224 */ /* 0x000fce00078e0014 */
[----:B------:R-:W-:Y:S05]  /*83b0*/  WARPSYNC.COLLECTIVE R47, `(.L_x_114) ;  /* 0x000000002f087348 */ /* 0x000fea0003c00000 */
[----:B------:R0:W1:Y:S02]  /*83c0*/  SHFL.UP P0, R48, R50, R49, R52 ;  /* 0x0400003132307389 */ /* 0x0000640000000034 */
[----:B01----:R-:W-:Y:S05]  /*83d0*/  ENDCOLLECTIVE ;  /* 0x000000000000791b */ /* 0x003fea0003800000 */
.L_x_114:
[----:B------:R-:W-:Y:S02]  /*83e0*/  IMAD.MOV.U32 R49, RZ, RZ, 0x4 ;  /* 0x00000004ff317424 */ /* 0x000fe400078e00ff */
[----:B------:R-:W-:-:S04]  /*83f0*/  IMAD.MOV.U32 R21, RZ, RZ, R48 ;  /* 0x000000ffff157224 */ /* 0x000fc800078e0030 */
[----:B------:R-:W-:-:S04]  /*8400*/  @P0 IMAD.IADD R21, R20, 0x1, R21 ;  /* 0x0000000114150824 */ /* 0x000fc800078e0215 */
[----:B------:R-:W-:-:S07]  /*8410*/  IMAD.MOV.U32 R50, RZ, RZ, R21 ;  /* 0x000000ffff327224 */ /* 0x000fce00078e0015 */
[----:B------:R-:W-:Y:S05]  /*8420*/  WARPSYNC.COLLECTIVE R47, `(.L_x_115) ;  /* 0x000000002f087348 */ /* 0x000fea0003c00000 */
[----:B------:R0:W1:Y:S02]  /*8430*/  SHFL.UP P0, R48, R50, R49, R52 ;  /* 0x0400003132307389 */ /* 0x0000640000000034 */
[----:B01----:R-:W-:Y:S05]  /*8440*/  ENDCOLLECTIVE ;  /* 0x000000000000791b */ /* 0x003fea0003800000 */
.L_x_115:
[----:B------:R-:W-:Y:S02]  /*8450*/  IMAD.MOV.U32 R49, RZ, RZ, 0x8 ;  /* 0x00000008ff317424 */ /* 0x000fe400078e00ff */
[----:B------:R-:W-:-:S04]  /*8460*/  IMAD.MOV.U32 R22, RZ, RZ, R48 ;  /* 0x000000ffff167224 */ /* 0x000fc800078e0030 */
[----:B------:R-:W-:-:S04]  /*8470*/  @P0 IMAD.IADD R22, R21, 0x1, R22 ;  /* 0x0000000115160824 */ /* 0x000fc800078e0216 */
[----:B------:R-:W-:-:S07]  /*8480*/  IMAD.MOV.U32 R50, RZ, RZ, R22 ;  /* 0x000000ffff327224 */ /* 0x000fce00078e0016 */
[----:B------:R-:W-:Y:S05]  /*8490*/  WARPSYNC.COLLECTIVE R47, `(.L_x_116) ;  /* 0x000000002f087348 */ /* 0x000fea0003c00000 */
[----:B------:R0:W1:Y:S02]  /*84a0*/  SHFL.UP P0, R48, R50, R49, R52 ;  /* 0x0400003132307389 */ /* 0x0000640000000034 */
[----:B01----:R-:W-:Y:S05]  /*84b0*/  ENDCOLLECTIVE ;  /* 0x000000000000791b */ /* 0x003fea0003800000 */
.L_x_116:
[----:B------:R-:W-:Y:S02]  /*84c0*/  IMAD.MOV.U32 R49, RZ, RZ, 0x10 ;  /* 0x00000010ff317424 */ /* 0x000fe400078e00ff */
[----:B------:R-:W-:-:S04]  /*84d0*/  IMAD.MOV.U32 R23, RZ, RZ, R48 ;  /* 0x000000ffff177224 */ /* 0x000fc800078e0030 */
[----:B------:R-:W-:-:S04]  /*84e0*/  @P0 IMAD.IADD R23, R22, 0x1, R23 ;  /* 0x0000000116170824 */ /* 0x000fc800078e0217 */
[----:B------:R-:W-:-:S07]  /*84f0*/  IMAD.MOV.U32 R50, RZ, RZ, R23 ;  /* 0x000000ffff327224 */ /* 0x000fce00078e0017 */
[----:B------:R-:W-:Y:S05]  /*8500*/  WARPSYNC.COLLECTIVE R47, `(.L_x_117) ;  /* 0x000000002f087348 */ /* 0x000fea0003c00000 */
[----:B------:R0:W1:Y:S02]  /*8510*/  SHFL.UP P0, R48, R50, R49, R52 ;  /* 0x0400003132307389 */ /* 0x0000640000000034 */
[----:B01----:R-:W-:Y:S05]  /*8520*/  ENDCOLLECTIVE ;  /* 0x000000000000791b */ /* 0x003fea0003800000 */
.L_x_117:
[----:B------:R-:W-:Y:S05]  /*8530*/  BRA `(.L_x_118) ;  /* 0xffffff9c00b07947 */ /* 0x000fea000383ffff */
.L_x_119:
[----:B------:R-:W-:-:S00]  /*8540*/  BRA `(.L_x_119) ;  /* 0xfffffffc00fc7947 */ /* 0x000fc0000383ffff */
[----:B------:R-:W-:-:S00]  /*8550*/  NOP ;  /* 0x0000000000007918 */ /* 0x000fc00000000000 */
        /* <DEDUP_REMOVED lines=10> */
.L_x_277:


//--------------------- .text._ZN3cub18CUB_300001_SM_10006detail10radix_sort33DeviceRadixSortExclusiveSumKernelINS1_5radix10policy_hubIiNS0_8NullTypeEyE10Policy1000EyEEvPT0_ --------------------------
	.section	.text._ZN3cub18CUB_300001_SM_10006detail10radix_sort33DeviceRadixSortExclusiveSumKernelINS1_5radix10policy_hubIiNS0_8NullTypeEyE10Policy1000EyEEvPT0_,"ax",@progbits
	.align	128
        .global         _ZN3cub18CUB_300001_SM_10006detail10radix_sort33DeviceRadixSortExclusiveSumKernelINS1_5radix10policy_hubIiNS0_8NullTypeEyE10Policy1000EyEEvPT0_
        .type           _ZN3cub18CUB_300001_SM_10006detail10radix_sort33DeviceRadixSortExclusiveSumKernelINS1_5radix10policy_hubIiNS0_8NullTypeEyE10Policy1000EyEEvPT0_,@function
        .size           _ZN3cub18CUB_300001_SM_10006detail10radix_sort33DeviceRadixSortExclusiveSumKernelINS1_5radix10policy_hubIiNS0_8NullTypeEyE10Policy1000EyEEvPT0_,(.L_x_278 - _ZN3cub18CUB_300001_SM_10006detail10radix_sort33DeviceRadixSortExclusiveSumKernelINS1_5radix10policy_hubIiNS0_8NullTypeEyE10Policy1000EyEEvPT0_)
        .other          _ZN3cub18CUB_300001_SM_10006detail10radix_sort33DeviceRadixSortExclusiveSumKernelINS1_5radix10policy_hubIiNS0_8NullTypeEyE10Policy1000EyEEvPT0_,@"STO_CUDA_ENTRY STV_DEFAULT"
_ZN3cub18CUB_300001_SM_10006detail10radix_sort33DeviceRadixSortExclusiveSumKernelINS1_5radix10policy_hubIiNS0_8NullTypeEyE10Policy1000EyEEvPT0_:
.text._ZN3cub18CUB_300001_SM_10006detail10radix_sort33DeviceRadixSortExclusiveSumKernelINS1_5radix10policy_hubIiNS0_8NullTypeEyE10Policy1000EyEEvPT0_:
[----:B------:R-:W-:Y:S01]  /*0000*/  LDC R1, c[0x0][0x37c] ;  /* 0x0000df00ff017b82 */ /* 0x000fe20000000800 */
[----:B------:R-:W0:Y:S07]  /*0010*/  S2R R18, SR_TID.X ;  /* 0x0000000000127919 */ /* 0x000e2e0000002100 */
[----:B------:R-:W1:Y:S01]  /*0020*/  LDC.64 R16, c[0x0][0x380] ;  /* 0x0000e000ff107b82 */ /* 0x000e620000000a00 */
[----:B------:R-:W2:Y:S01]  /*0030*/  LDCU.64 UR4, c[0x0][0x358] ;  /* 0x00006b00ff0477ac */ /* 0x000ea20008000a00 */
[----:B------:R-:W3:Y:S01]  /*0040*/  S2R R5, SR_CTAID.X ;  /* 0x0000000000057919 */ /* 0x000ee20000002500 */
[----:B0-----:R-:W-:Y:S01]  /*0050*/  ISETP.GT.U32.AND P1, PT, R18, 0xff, PT ;  /* 0x000000ff1200780c */ /* 0x001fe20003f24070 */
[----:B---3--:R-:W-:-:S04]  /*0060*/  IMAD R5, R5, 0x100, R18 ;  /* 0x0000010005057824 */ /* 0x008fc800078e0212 */
[----:B-1----:R-:W-:-:S08]  /*0070*/  IMAD.WIDE R16, R5, 0x8, R16 ;  /* 0x0000000805107825 */ /* 0x002fd000078e0210 */
[----:B--2---:R-:W2:Y:S01]  /*0080*/  @!P1 LDG.E.64 R2, desc[UR4][R16.64] ;  /* 0x0000000410029981 */ /* 0x004ea2000c1e1b00 */
[----:B------:R-:W-:Y:S02]  /*0090*/  MOV R0, 0x400 ;  /* 0x0000040000007802 */ /* 0x000fe40000000f00 */
[C---:B------:R-:W-:Y:S01]  /*00a0*/  ISETP.GT.U32.AND P0, PT, R18.reuse, 0x1f, PT ;  /* 0x0000001f1200780c */ /* 0x040fe20003f04070 */
[----:B------:R-:W0:Y:S02]  /*00b0*/  S2R R5, SR_CgaCtaId ;  /* 0x0000000000057919 */ /* 0x000e240000008800 */
[----:B0-----:R-:W-:Y:S02]  /*00c0*/  LEA R5, R5, R0, 0x18 ;  /* 0x0000000005057211 */ /* 0x001fe400078ec0ff */
[----:B------:R-:W-:-:S05]  /*00d0*/  LEA.HI R0, R18, R18, RZ, 0x1d ;  /* 0x0000001212007211 */ /* 0x000fca00078fe8ff */
[----:B------:R-:W-:-:S05]  /*00e0*/  IMAD R0, R0, 0x8, R5 ;  /* 0x0000000800007824 */ /* 0x000fca00078e0205 */
[----:B--2---:R0:W-:Y:S01]  /*00f0*/  STS.64 [R0+0x10], R2 ;  /* 0x0000100200007388 */ /* 0x0041e20000000a00 */
[----:B------:R-:W-:Y:S06]  /*0100*/  BAR.SYNC.DEFER_BLOCKING 0x0 ;  /* 0x0000000000007b1d */ /* 0x000fec0000010000 */
[----:B------:R-:W-:Y:S05]  /*0110*/  @P0 BRA `(.L_x_120) ;  /* 0x0000000400240947 */ /* 0x000fea0003800000 */
[----:B------:R-:W-:Y:S01]  /*0120*/  IMAD R18, R18, 0x48, R5 ;  /* 0x0000004812127824 */ /* 0x000fe200078e0205 */
[----:B------:R-:W-:-:S04]  /*0130*/  UMOV UR6, 0xffffffff ;  /* 0xffffffff00067882 */ /* 0x000fc80000000000 */
[----:B------:R-:W-:Y:S04]  /*0140*/  LDS.64 R14, [R18+0x10] ;  /* 0x00001000120e7984 */ /* 0x000fe80000000a00 */
[----:B------:R-:W-:Y:S04]  /*0150*/  LDS.64 R12, [R18+0x18] ;  /* 0x00001800120c7984 */ /* 0x000fe80000000a00 */
[----:B------:R-:W1:Y:S04]  /*0160*/  LDS.64 R10, [R18+0x20] ;  /* 0x00002000120a7984 */ /* 0x000e680000000a00 */
[----:B------:R-:W-:Y:S04]  /*0170*/  LDS.64 R8, [R18+0x28] ;  /* 0x0000280012087984 */ /* 0x000fe80000000a00 */
[----:B------:R-:W2:Y:S04]  /*0180*/  LDS.64 R6, [R18+0x30] ;  /* 0x0000300012067984 */ /* 0x000ea80000000a00 */
[----:B------:R-:W-:Y:S04]  /*0190*/  LDS.64 R4, [R18+0x38] ;  /* 0x0000380012047984 */ /* 0x000fe80000000a00 */
[----:B0-----:R-:W0:Y:S04]  /*01a0*/  LDS.64 R2, [R18+0x40] ;  /* 0x0000400012027984 */ /* 0x001e280000000a00 */
[----:B------:R-:W3:Y:S01]  /*01b0*/  LDS.64 R20, [R18+0x48] ;  /* 0x0000480012147984 */ /* 0x000ee20000000a00 */
[----:B-1----:R-:W-:-:S04]  /*01c0*/  IADD3 R19, P3, P4, R10, R12, R14 ;  /* 0x0000000c0a137210 */ /* 0x002fc80007c7e00e */
[----:B------:R-:W-:Y:S02]  /*01d0*/  IADD3.X R23, PT, PT, R11, R13, R15, P3, P4 ;  /* 0x0000000d0b177210 */ /* 0x000fe40001fe840f */
[----:B--2---:R-:W-:-:S04]  /*01e0*/  IADD3 R19, P0, P2, R6, R19, R8 ;  /* 0x0000001306137210 */ /* 0x004fc80007a1e008 */
[----:B------:R-:W-:Y:S02]  /*01f0*/  IADD3.X R23, PT, PT, R7, R23, R9, P0, P2 ;  /* 0x0000001707177210 */ /* 0x000fe400007e4409 */
[----:B0-----:R-:W-:-:S04]  /*0200*/  IADD3 R19, P3, P4, R2, R19, R4 ;  /* 0x0000001302137210 */ /* 0x001fc80007c7e004 */
[----:B---3--:R-:W-:Y:S02]  /*0210*/  IADD3 R20, P0, PT, R20, R19, RZ ;  /* 0x0000001314147210 */ /* 0x008fe40007f1e0ff */
[----:B------:R-:W-:-:S05]  /*0220*/  IADD3.X R19, PT, PT, R3, R23, R5, P3, P4 ;  /* 0x0000001703137210 */ /* 0x000fca0001fe8405 */
[----:B------:R-:W-:Y:S01]  /*0230*/  IMAD.X R19, R21, 0x1, R19, P0 ;  /* 0x0000000115137824 */ /* 0x000fe200000e0613 */
[----:B------:R-:W-:Y:S06]  /*0240*/  BRA.DIV UR6, `(.L_x_121) ;  /* 0x0000000206f07947 */ /* 0x000fec000b800000 */
[----:B------:R-:W0:Y:S04]  /*0250*/  SHFL.UP PT, R27, R20, 0x1, RZ ;  /* 0x04200000141b7989 */ /* 0x000e2800000e00ff */
[----:B------:R-:W1:Y:S01]  /*0260*/  SHFL.UP P0, R25, R19, 0x1, RZ ;  /* 0x0420000013197989 */ /* 0x000e6200000000ff */
[----:B0-----:R-:W-:-:S04]  /*0270*/  IADD3 R22, P2, PT, R27, R20, RZ ;  /* 0x000000141b167210 */ /* 0x001fc80007f5e0ff */
[----:B-1----:R-:W-:Y:S01]  /*0280*/  SEL R27, R22, R27, P0 ;  /* 0x0000001b161b7207 */ /* 0x002fe20000000000 */
[----:B------:R-:W-:-:S04]  /*0290*/  IMAD.X R26, R25, 0x1, R19, P2 ;  /* 0x00000001191a7824 */ /* 0x000fc800010e0613 */
[----:B------:R-:W0:Y:S01]  /*02a0*/  SHFL.UP PT, R28, R27, 0x2, RZ ;  /* 0x044000001b1c7989 */ /* 0x000e2200000e00ff */
[----:B------:R-:W-:-:S05]  /*02b0*/  SEL R26, R26, R25, P0 ;  /* 0x000000191a1a7207 */ /* 0x000fca0000000000 */
[----:B------:R-:W1:Y:S01]  /*02c0*/  SHFL.UP P0, R25, R26, 0x2, RZ ;  /* 0x044000001a197989 */ /* 0x000e6200000000ff */
[----:B0-----:R-:W-:-:S05]  /*02d0*/  IADD3 R21, P2, PT, R28, R27, RZ ;  /* 0x0000001b1c157210 */ /* 0x001fca0007f5e0ff */
[----:B-1----:R-:W-:Y:S01]  /*02e0*/  IMAD.X R22, R25, 0x1, R26, P2 ;  /* 0x0000000119167824 */ /* 0x002fe200010e061a */
[----:B------:R-:W-:-:S04]  /*02f0*/  SEL R28, R21, R28, P0 ;  /* 0x0000001c151c7207 */ /* 0x000fc80000000000 */
[----:B------:R-:W-:Y:S01]  /*0300*/  SEL R29, R22, R25, P0 ;  /* 0x00000019161d7207 */ /* 0x000fe20000000000 */
        /* <DEDUP_REMOVED lines=12> */
[----:B------:R0:W1:Y:S04]  /*03d0*/  SHFL.UP PT, R28, R27, 0x10, RZ ;  /* 0x060000001b1c7989 */ /* 0x00006800000e00ff */
[----:B------:R0:W2:Y:S02]  /*03e0*/  SHFL.UP P0, R25, R26, 0x10, RZ ;  /* 0x060000001a197989 */ /* 0x0000a400000000ff */
.L_x_132:
[----:B-1----:R-:W-:-:S04]  /*03f0*/  IADD3 R21, P2, PT, R28, R27, RZ ;  /* 0x0000001b1c157210 */ /* 0x002fc80007f5e0ff */
[----:B--2---:R-:W-:Y:S01]  /*0400*/  SEL R21, R21, R28, P0 ;  /* 0x0000001c15157207 */ /* 0x004fe20000000000 */
[----:B------:R-:W-:-:S05]  /*0410*/  IMAD.X R22, R25, 0x1, R26, P2 ;  /* 0x0000000119167824 */ /* 0x000fca00010e061a */
[----:B------:R-:W-:Y:S02]  /*0420*/  SEL R22, R22, R25, P0 ;  /* 0x0000001916167207 */ /* 0x000fe40000000000 */
[----:B------:R-:W-:-:S05]  /*0430*/  IADD3 R20, P0, PT, R21, -R20, RZ ;  /* 0x8000001415147210 */ /* 0x000fca0007f1e0ff */
[----:B------:R-:W-:Y:S01]  /*0440*/  IMAD.X R21, R22, 0x1, ~R19, P0 ;  /* 0x0000000116157824 */ /* 0x000fe200000e0e13 */
[----:B------:R-:W-:-:S04]  /*0450*/  IADD3 R14, P0, PT, R14, R20, RZ ;  /* 0x000000140e0e7210 */ /* 0x000fc80007f1e0ff */
[----:B------:R1:W-:Y:S01]  /*0460*/  STS.64 [R18+0x10], R20 ;  /* 0x0000101412007388 */ /* 0x0003e20000000a00 */
[----:B------:R-:W-:Y:S01]  /*0470*/  IMAD.X R15, R15, 0x1, R21, P0 ;  /* 0x000000010f0f7824 */ /* 0x000fe200000e0615 */
        /* <DEDUP_REMOVED lines=17> */
[----:B------:R-:W-:-:S05]  /*0590*/  IMAD.X R3, R3, 0x1, R5, P0 ;  /* 0x0000000103037824 */ /* 0x000fca00000e0605 */
[----:B------:R1:W-:Y:S03]  /*05a0*/  STS.64 [R18+0x48], R2 ;  /* 0x0000480212007388 */ /* 0x0003e60000000a00 */
.L_x_120:
[----:B------:R-:W-:Y:S05]  /*05b0*/  WARPSYNC.ALL ;  /* 0x0000000000007948 */ /* 0x000fea0003800000 */
[----:B------:R-:W-:Y:S06]  /*05c0*/  BAR.SYNC.DEFER_BLOCKING 0x0 ;  /* 0x0000000000007b1d */ /* 0x000fec0000010000 */
[----:B------:R-:W-:Y:S05]  /*05d0*/  @P1 EXIT ;  /* 0x000000000000194d */ /* 0x000fea0003800000 */
[----:B01----:R-:W0:Y:S04]  /*05e0*/  LDS.64 R2, [R0+0x10] ;  /* 0x0000100000027984 */ /* 0x003e280000000a00 */
[----:B0-----:R-:W-:Y:S01]  /*05f0*/  STG.E.64 desc[UR4][R16.64], R2 ;  /* 0x0000000210007986 */ /* 0x001fe2000c101b04 */
[----:B------:R-:W-:Y:S05]  /*0600*/  EXIT ;  /* 0x000000000000794d */ /* 0x000fea0003800000 */
.L_x_121:
[----:B------:R-:W-:Y:S02]  /*0610*/  IMAD.MOV.U32 R24, RZ, RZ, R20 ;  /* 0x000000ffff187224 */ /* 0x000fe400078e0014 */
[----:B------:R-:W-:Y:S02]  /*0620*/  IMAD.MOV.U32 R23, RZ, RZ, 0x1 ;  /* 0x00000001ff177424 */ /* 0x000fe400078e00ff */
[----:B------:R-:W-:Y:S02]  /*0630*/  IMAD.MOV.U32 R22, RZ, RZ, RZ ;  /* 0x000000ffff167224 */ /* 0x000fe400078e00ff */
[----:B------:R-:W-:-:S07]  /*0640*/  IMAD.MOV.U32 R21, RZ, RZ, -0x1 ;  /* 0xffffffffff157424 */ /* 0x000fce00078e00ff */
[----:B------:R-:W-:Y:S05]  /*0650*/  WARPSYNC.COLLECTIVE R21, `(.L_x_122) ;  /* 0x0000000015087348 */ /* 0x000fea0003c00000 */
[----:B------:R0:W1:Y:S02]  /*0660*/  SHFL.UP P0, R25, R24, R23, R22 ;  /* 0x0400001718197389 */ /* 0x0000640000000016 */
[----:B01----:R-:W-:Y:S05]  /*0670*/  ENDCOLLECTIVE ;  /* 0x000000000000791b */ /* 0x003fea0003800000 */
.L_x_122:
[----:B------:R-:W-:Y:S02]  /*0680*/  IMAD.MOV.U32 R24, RZ, RZ, R19 ;  /* 0x000000ffff187224 */ /* 0x000fe400078e0013 */
[----:B------:R-:W-:-:S07]  /*0690*/  IMAD.MOV.U32 R27, RZ, RZ, R25 ;  /* 0x000000ffff1b7224 */ /* 0x000fce00078e0019 */
[----:B------:R-:W-:Y:S05]  /*06a0*/  WARPSYNC.COLLECTIVE R21, `(.L_x_123) ;  /* 0x0000000015087348 */ /* 0x000fea0003c00000 */
[----:B------:R0:W1:Y:S02]  /*06b0*/  SHFL.UP P0, R25, R24, R23, R22 ;  /* 0x0400001718197389 */ /* 0x0000640000000016 */
[----:B01----:R-:W-:Y:S05]  /*06c0*/  ENDCOLLECTIVE ;  /* 0x000000000000791b */ /* 0x003fea0003800000 */
.L_x_123:
[----:B------:R-:W-:Y:S01]  /*06d0*/  IADD3 R26, P2, PT, R27, R20, RZ ;  /* 0x000000141b1a7210 */ /* 0x000fe20007f5e0ff */
[----:B------:R-:W-:-:S03]  /*06e0*/  IMAD.MOV.U32 R23, RZ, RZ, 0x2 ;  /* 0x00000002ff177424 */ /* 0x000fc600078e00ff */
[----:B------:R-:W-:Y:S01]  /*06f0*/  SEL R27, R26, R27, P0 ;  /* 0x0000001b1a1b7207 */ /* 0x000fe20000000000 */
[----:B------:R-:W-:-:S04]  /*0700*/  IMAD.X R26, R25, 0x1, R19, P2 ;  /* 0x00000001191a7824 */ /* 0x000fc800010e0613 */
[----:B------:R-:W-:Y:S01]  /*0710*/  IMAD.MOV.U32 R24, RZ, RZ, R27 ;  /* 0x000000ffff187224 */ /* 0x000fe200078e001b */
[----:B------:R-:W-:-:S07]  /*0720*/  SEL R26, R26, R25, P0 ;  /* 0x000000191a1a7207 */ /* 0x000fce0000000000 */
[----:B------:R-:W-:Y:S05]  /*0730*/  WARPSYNC.COLLECTIVE R21, `(.L_x_124) ;  /* 0x0000000015087348 */ /* 0x000fea0003c00000 */
[----:B------:R0:W1:Y:S02]  /*0740*/  SHFL.UP P0, R25, R24, R23, R22 ;  /* 0x0400001718197389 */ /* 0x0000640000000016 */
[----:B01----:R-:W-:Y:S05]  /*0750*/  ENDCOLLECTIVE ;  /* 0x000000000000791b */ /* 0x003fea0003800000 */
.L_x_124:
[----:B------:R-:W-:Y:S02]  /*0760*/  IMAD.MOV.U32 R24, RZ, RZ, R26 ;  /* 0x000000ffff187224 */ /* 0x000fe400078e001a */
[----:B------:R-:W-:-:S07]  /*0770*/  IMAD.MOV.U32 R28, RZ, RZ, R25 ;  /* 0x000000ffff1c7224 */ /* 0x000fce00078e0019 */
[----:B------:R-:W-:Y:S05]  /*0780*/  WARPSYNC.COLLECTIVE R21, `(.L_x_125) ;  /* 0x0000000015087348 */ /* 0x000fea0003c00000 */
[----:B------:R0:W1:Y:S02]  /*0790*/  SHFL.UP P0, R25, R24, R23, R22 ;  /* 0x0400001718197389 */ /* 0x0000640000000016 */
[----:B01----:R-:W-:Y:S05]  /*07a0*/  ENDCOLLECTIVE ;  /* 0x000000000000791b */ /* 0x003fea0003800000 */
.L_x_125:
        /* <DEDUP_REMOVED lines=9> */
.L_x_126:
[----:B------:R-:W-:Y:S02]  /*0840*/  IMAD.MOV.U32 R24, RZ, RZ, R29 ;  /* 0x000000ffff187224 */ /* 0x000fe400078e001d */
[----:B------:R-:W-:-:S07]  /*0850*/  IMAD.MOV.U32 R27, RZ, RZ, R25 ;  /* 0x000000ffff1b7224 */ /* 0x000fce00078e0019 */
[----:B------:R-:W-:Y:S05]  /*0860*/  WARPSYNC.COLLECTIVE R21, `(.L_x_127) ;  /* 0x0000000015087348 */ /* 0x000fea0003c00000 */
[----:B------:R0:W1:Y:S02]  /*0870*/  SHFL.UP P0, R25, R24, R23, R22 ;  /* 0x0400001718197389 */ /* 0x0000640000000016 */
[----:B01----:R-:W-:Y:S05]  /*0880*/  ENDCOLLECTIVE ;  /* 0x000000000000791b */ /* 0x003fea0003800000 */
.L_x_127:
        /* <DEDUP_REMOVED lines=9> */
.L_x_128:
[----:B------:R-:W-:Y:S02]  /*0920*/  IMAD.MOV.U32 R24, RZ, RZ, R29 ;  /* 0x000000ffff187224 */ /* 0x000fe400078e001d */
[----:B------:R-:W-:-:S07]  /*0930*/  IMAD.MOV.U32 R27, RZ, RZ, R25 ;  /* 0x000000ffff1b7224 */ /* 0x000fce00078e0019 */
[----:B------:R-:W-:Y:S05]  /*0940*/  WARPSYNC.COLLECTIVE R21, `(.L_x_129) ;  /* 0x0000000015087348 */ /* 0x000fea0003c00000 */
[----:B------:R0:W1:Y:S02]  /*0950*/  SHFL.UP P0, R25, R24, R23, R22 ;  /* 0x0400001718197389 */ /* 0x0000640000000016 */
[----:B01----:R-:W-:Y:S05]  /*0960*/  ENDCOLLECTIVE ;  /* 0x000000000000791b */ /* 0x003fea0003800000 */
.L_x_129:
        /* <DEDUP_REMOVED lines=9> */
.L_x_130:
[----:B------:R-:W-:Y:S02]  /*0a00*/  IMAD.MOV.U32 R24, RZ, RZ, R26 ;  /* 0x000000ffff187224 */ /* 0x000fe400078e001a */
[----:B------:R-:W-:-:S07]  /*0a10*/  IMAD.MOV.U32 R28, RZ, RZ, R25 ;  /* 0x000000ffff1c7224 */ /* 0x000fce00078e0019 */
[----:B------:R-:W-:Y:S05]  /*0a20*/  WARPSYNC.COLLECTIVE R21, `(.L_x_131) ;  /* 0x0000000015087348 */ /* 0x000fea0003c00000 */
[----:B------:R0:W1:Y:S02]  /*0a30*/  SHFL.UP P0, R25, R24, R23, R22 ;  /* 0x0400001718197389 */ /* 0x0000640000000016 */
[----:B01----:R-:W-:Y:S05]  /*0a40*/  ENDCOLLECTIVE ;  /* 0x000000000000791b */ /* 0x003fea0003800000 */
.L_x_131:
[----:B------:R-:W-:Y:S05]  /*0a50*/  BRA `(.L_x_132) ;  /* 0xfffffff800647947 */ /* 0x000fea000383ffff */
.L_x_133:
        /* <DEDUP_REMOVED lines=10> */
.L_x_278:


//--------------------- .text._ZN3cub18CUB_300001_SM_10006detail10radix_sort30DeviceRadixSortHistogramKernelINS1_5radix10policy_hubIiNS0_8NullTypeEyE10Policy1000ELNS0_9SortOrderE0EiyNS1_21identity_decomposer_tEEEvPT2_PKT1_SB_iiT3_ --------------------------
	.section	.text._ZN3cub18CUB_300001_SM_10006detail10radix_sort30DeviceRadixSortHistogramKernelINS1_5radix10policy_hubIiNS0_8NullTypeEyE10Policy1000ELNS0_9SortOrderE0EiyNS1_21identity_decomposer_tEEEvPT2_PKT1_SB_iiT3_,"ax",@progbits
	.align	128
        .global         _ZN3cub18CUB_300001_SM_10006detail10radix_sort30DeviceRadixSortHistogramKernelINS1_5radix10policy_hubIiNS0_8NullTypeEyE10Policy1000ELNS0_9SortOrderE0EiyNS1_21identity_decomposer_tEEEvPT2_PKT1_SB_iiT3_
        .type           _ZN3cub18CUB_300001_SM_10006detail10radix_sort30DeviceRadixSortHistogramKernelINS1_5radix10policy_hubIiNS0_8NullTypeEyE10Policy1000ELNS0_9SortOrderE0EiyNS1_21identity_decomposer_tEEEvPT2_PKT1_SB_iiT3_,@function
        .size           _ZN3cub18CUB_300001_SM_10006detail10radix_sort30DeviceRadixSortHistogramKernelINS1_5radix10policy_hubIiNS0_8NullTypeEyE10Policy1000ELNS0_9SortOrderE0EiyNS1_21identity_decomposer_tEEEvPT2_PKT1_SB_iiT3_,(.L_x_279 - _ZN3cub18CUB_300001_SM_10006detail10radix_sort30DeviceRadixSortHistogramKernelINS1_5radix10policy_hubIiNS0_8NullTypeEyE10Policy1000ELNS0_9SortOrderE0EiyNS1_21identity_decomposer_tEEEvPT2_PKT1_SB_iiT3_)
        .other          _ZN3cub18CUB_300001_SM_10006detail10radix_sort30DeviceRadixSortHistogramKernelINS1_5radix10policy_hubIiNS0_8NullTypeEyE10Policy1000ELNS0_9SortOrderE0EiyNS1_21identity_decomposer_tEEEvPT2_PKT1_SB_iiT3_,@"STO_CUDA_ENTRY STV_DEFAULT"
_ZN3cub18CUB_300001_SM_10006detail10radix_sort30DeviceRadixSortHistogramKernelINS1_5radix10policy_hubIiNS0_8NullTypeEyE10Policy1000ELNS0_9SortOrderE0EiyNS1_21identity_decomposer_tEEEvPT2_PKT1_SB_iiT3_:
.text._ZN3cub18CUB_300001_SM_10006detail10radix_sort30DeviceRadixSortHistogramKernelINS1_5radix10policy_hubIiNS0_8NullTypeEyE10Policy1000ELNS0_9SortOrderE0EiyNS1_21identity_decomposer_tEEEvPT2_PKT1_SB_iiT3_:
[----:B------:R-:W-:Y:S01]  /*0000*/  LDC R1, c[0x0][0x37c] ;  /* 0x0000df00ff017b82 */ /* 0x000fe20000000800 */
[----:B------:R-:W0:Y:S02]  /*0010*/  LDCU.64 UR14, c[0x0][0x390] ;  /* 0x00007200ff0e77ac */ /* 0x000e240008000a00 */
[----:B0-----:R-:W-:-:S04]  /*0020*/  ISETP.NE.U32.AND P0, PT, RZ, UR14, PT ;  /* 0x0000000eff007c0c */ /* 0x001fc8000bf05070 */
[----:B------:R-:W-:-:S13]  /*0030*/  ISETP.NE.AND.EX P0, PT, RZ, UR15, PT, P0 ;  /* 0x0000000fff007c0c */ /* 0x000fda000bf05300 */
[----:B------:R-:W-:Y:S05]  /*0040*/  @!P0 EXIT ;  /* 0x000000000000894d */ /* 0x000fea0003800000 */
[----:B------:R-:W-:Y:S01]  /*0050*/  UIADD3 UR11, UP0, UPT, UR14, -0x1, URZ ;  /* 0xffffffff0e0b7890 */ /* 0x000fe2000ff1e0ff */
[----:B------:R-:W0:Y:S01]  /*0060*/  S2R R4, SR_TID.X ;  /* 0x0000000000047919 */ /* 0x000e220000002100 */
[----:B------:R-:W1:Y:S01]  /*0070*/  LDCU.64 UR4, c[0x0][0x398] ;  /* 0x00007300ff0477ac */ /* 0x000e620008000a00 */
[----:B------:R-:W2:Y:S01]  /*0080*/  S2UR UR7, SR_CgaCtaId ;  /* 0x00000000000779c3 */ /* 0x000ea20000008800 */
[----:B------:R-:W-:Y:S01]  /*0090*/  UIADD3.X UR12, UPT, UPT, UR15, -0x1, URZ, UP0, !UPT ;  /* 0xffffffff0f0c7890 */ /* 0x000fe200087fe4ff */
[----:B------:R-:W-:Y:S01]  /*00a0*/  UMOV UR6, 0x400 ;  /* 0x0000040000067882 */ /* 0x000fe20000000000 */
[----:B------:R-:W3:Y:S05]  /*00b0*/  LDCU.64 UR20, c[0x0][0x358] ;  /* 0x00006b00ff1477ac */ /* 0x000eea0008000a00 */
[----:B------:R-:W4:Y:S01]  /*00c0*/  S2UR UR8, SR_CTAID.X ;  /* 0x00000000000879c3 */ /* 0x000f220000002500 */
[----:B------:R-:W-:Y:S01]  /*00d0*/  USHF.R.U64 UR11, UR11, 0x1e, UR12 ;  /* 0x0000001e0b0b7899 */ /* 0x000fe2000800120c */
[----:B------:R-:W0:Y:S03]  /*00e0*/  LDCU UR28, c[0x0][0x370] ;  /* 0x00006e00ff1c77ac */ /* 0x000e260008000800 */
[----:B------:R-:W-:-:S02]  /*00f0*/  UIADD3 UR11, UP0, UPT, UR11, 0x1, URZ ;  /* 0x000000010b0b7890 */ /* 0x000fc4000ff1e0ff */
[----:B-1----:R-:W-:Y:S02]  /*0100*/  UIADD3 UR4, UPT, UPT, UR5, 0x7, -UR4 ;  /* 0x0000000705047890 */ /* 0x002fe4000fffe804 */
[----:B------:R-:W-:Y:S02]  /*0110*/  ULEA.HI.X UR12, UR12, URZ, URZ, 0x2, UP0 ;  /* 0x000000ff0c0c7291 */ /* 0x000fe400080f14ff */
[----:B------:R-:W-:Y:S02]  /*0120*/  UISETP.LT.U32.AND UP0, UPT, UR11, UR14, UPT ;  /* 0x0000000e0b00728c */ /* 0x000fe4000bf01070 */
[----:B------:R-:W-:Y:S02]  /*0130*/  USHF.R.S32.HI UR5, URZ, 0x1f, UR4 ;  /* 0x0000001fff057899 */ /* 0x000fe40008011404 */
[----:B------:R-:W-:Y:S02]  /*0140*/  UISETP.LT.U32.AND.EX UP0, UPT, UR12, UR15, UPT, UP0 ;  /* 0x0000000f0c00728c */ /* 0x000fe4000bf01100 */
[----:B------:R-:W-:-:S02]  /*0150*/  ULEA.HI UR5, UR5, UR4, URZ, 0x3 ;  /* 0x0000000405057291 */ /* 0x000fc4000f8f18ff */
[----:B------:R-:W-:Y:S01]  /*0160*/  USEL UR11, UR11, UR14, UP0 ;  /* 0x0000000e0b0b7287 */ /* 0x000fe20008000000 */
[C---:B0-----:R-:W-:Y:S01]  /*0170*/  VIADD R21, R4.reuse, 0x780 ;  /* 0x0000078004157836 */ /* 0x041fe20000000000 */
[----:B------:R-:W-:Y:S02]  /*0180*/  USEL UR12, UR12, UR15, UP0 ;  /* 0x0000000f0c0c7287 */ /* 0x000fe40008000000 */
[----:B------:R-:W-:Y:S02]  /*0190*/  UISETP.GE.AND UP0, UPT, UR4, 0x8, UPT ;  /* 0x000000080400788c */ /* 0x000fe4000bf06270 */
[----:B--2---:R-:W-:Y:S02]  /*01a0*/  ULEA UR6, UR7, UR6, 0x18 ;  /* 0x0000000607067291 */ /* 0x004fe4000f8ec0ff */
[----:B------:R-:W-:Y:S02]  /*01b0*/  USHF.R.S32.HI UR5, URZ, 0x3, UR5 ;  /* 0x00000003ff057899 */ /* 0x000fe40008011405 */
[----:B------:R-:W-:Y:S01]  /*01c0*/  PLOP3.LUT P0, PT, PT, PT, UP0, 0x80, 0x8 ;  /* 0x000000000008781c */ /* 0x000fe20003f0f008 */
[----:B----4-:R-:W-:Y:S01]  /*01d0*/  USHF.L.U32 UR8, UR8, 0xb, URZ ;  /* 0x0000000b08087899 */ /* 0x010fe200080006ff */
[C---:B------:R-:W-:Y:S01]  /*01e0*/  LEA R0, R4.reuse, UR6, 0x2 ;  /* 0x0000000604007c11 */ /* 0x040fe2000f8e10ff */
[----:B------:R-:W-:Y:S01]  /*01f0*/  UIADD3 UR22, UPT, UPT, UR5, -0x1, URZ ;  /* 0xffffffff05167890 */ /* 0x000fe2000fffe0ff */
[----:B------:R-:W-:Y:S01]  /*0200*/  ISETP.GT.U32.OR P0, PT, R4, 0xff, !P0 ;  /* 0x000000ff0400780c */ /* 0x000fe20004704470 */
[----:B------:R-:W-:-:S02]  /*0210*/  ULOP3.LUT UR23, UR5, 0xf, URZ, 0xc0, !UPT ;  /* 0x0000000f05177892 */ /* 0x000fc4000f8ec0ff */
[----:B------:R-:W-:Y:S01]  /*0220*/  ULOP3.LUT UR24, UR5, 0x7, URZ, 0xc0, !UPT ;  /* 0x0000000705187892 */ /* 0x000fe2000f8ec0ff */
[----:B------:R-:W-:Y:S01]  /*0230*/  P2R R20, PR, RZ, 0x1 ;  /* 0x00000001ff147803 */ /* 0x000fe20000000000 */
[----:B------:R-:W-:Y:S02]  /*0240*/  ULOP3.LUT UR25, UR5, 0x3, URZ, 0xc0, !UPT ;  /* 0x0000000305197892 */ /* 0x000fe4000f8ec0ff */
[----:B------:R-:W-:Y:S02]  /*0250*/  ULOP3.LUT UR26, UR5, 0xffffff0, URZ, 0xc0, !UPT ;  /* 0x0ffffff0051a7892 */ /* 0x000fe4000f8ec0ff */
[----:B------:R-:W-:Y:S02]  /*0260*/  ULOP3.LUT UR27, UR5, 0xffffff8, URZ, 0xc0, !UPT ;  /* 0x0ffffff8051b7892 */ /* 0x000fe4000f8ec0ff */
[----:B------:R-:W-:Y:S01]  /*0270*/  ULOP3.LUT UR9, UR5, 0x1, URZ, 0xc0, !UPT ;  /* 0x0000000105097892 */ /* 0x000fe2000f8ec0ff */
[----:B------:R-:W-:Y:S01]  /*0280*/  UMOV UR6, URZ ;  /* 0x000000ff00067c82 */ /* 0x000fe20008000000 */
[----:B---3--:R-:W-:-:S10]  /*0290*/  UMOV UR7, URZ ;  /* 0x000000ff00077c82 */ /* 0x008fd40008000000 */
.L_x_217:
[----:B------:R-:W-:Y:S01]  /*02a0*/  ISETP.NE.AND P0, PT, R20, RZ, PT ;  /* 0x000000ff1400720c */ /* 0x000fe20003f05270 */
[----:B------:R-:W-:-:S12]  /*02b0*/  BSSY.RECONVERGENT B0, `(.L_x_134) ;  /* 0x000007c000007945 */ /* 0x000fd80003800200 */
[----:B012345:R-:W-:Y:S05]  /*02c0*/  @P0 BRA `(.L_x_135) ;  /* 0x0000000400e80947 */ /* 0x03ffea0003800000 */
[----:B------:R-:W-:Y:S02]  /*02d0*/  IMAD.U32 R2, RZ, RZ, UR22 ;  /* 0x00000016ff027e24 */ /* 0x000fe4000f8e00ff */
[----:B------:R-:W-:-:S03]  /*02e0*/  IMAD.MOV.U32 R3, RZ, RZ, RZ ;  /* 0x000000ffff037224 */ /* 0x000fc600078e00ff */
[----:B------:R-:W-:-:S13]  /*02f0*/  ISETP.GE.U32.AND P1, PT, R2, 0xf, PT ;  /* 0x0000000f0200780c */ /* 0x000fda0003f26070 */
[----:B------:R-:W-:Y:S05]  /*0300*/  @!P1 BRA `(.L_x_136) ;  /* 0x00000000005c9947 */ /* 0x000fea0003800000 */
[----:B------:R-:W-:Y:S01]  /*0310*/  VIADD R2, R0, 0x2000 ;  /* 0x0000200000027836 */ /* 0x000fe20000000000 */
[----:B------:R-:W-:-:S12]  /*0320*/  UIADD3 UR4, UPT, UPT, -UR26, URZ, URZ ;  /* 0x000000ff1a047290 */ /* 0x000fd8000fffe1ff */
.L_x_137:
[----:B------:R-:W-:Y:S01]  /*0330*/  UIADD3 UR4, UPT, UPT, UR4, 0x10, URZ ;  /* 0x0000001004047890 */ /* 0x000fe2000fffe0ff */
[----:B------:R-:W-:Y:S03]  /*0340*/  STS [R2+-0x2000], RZ ;  /* 0xffe000ff02007388 */ /* 0x000fe60000000800 */
[----:B------:R-:W-:Y:S01]  /*0350*/  UISETP.NE.AND UP0, UPT, UR4, URZ, UPT ;  /* 0x000000ff0400728c */ /* 0x000fe2000bf05270 */
        /* <DEDUP_REMOVED lines=16> */
[----:B------:R-:W-:Y:S06]  /*0460*/  BRA.U UP0, `(.L_x_137) ;  /* 0xfffffffd00b07547 */ /* 0x000fec000b83ffff */
[----:B------:R-:W-:-:S07]  /*0470*/  IMAD.U32 R3, RZ, RZ, UR26 ;  /* 0x0000001aff037e24 */ /* 0x000fce000f8e00ff */
.L_x_136:
[----:B------:R-:W-:Y:S01]  /*0480*/  ISETP.NE.AND P0, PT, RZ, UR23, PT ;  /* 0x00000017ff007c0c */ /* 0x000fe2000bf05270 */
[----:B------:R-:W-:Y:S01]  /*0490*/  IMAD.U32 R6, RZ, RZ, UR24 ;  /* 0x00000018ff067e24 */ /* 0x000fe2000f8e00ff */
[----:B------:R-:W-:-:S03]  /*04a0*/  MOV R2, UR23 ;  /* 0x0000001700027c02 */ /* 0x000fc60008000f00 */
[----:B------:R-:W-:Y:S02]  /*04b0*/  VIADD R6, R6, 0xffffffff ;  /* 0xffffffff06067836 */ /* 0x000fe40000000000 */
[----:B------:R-:W-:-:S06]  /*04c0*/  VIADD R2, R2, 0xffffffff ;  /* 0xffffffff02027836 */ /* 0x000fcc0000000000 */
[----:B------:R-:W-:Y:S05]  /*04d0*/  @!P0 BRA `(.L_x_138) ;  /* 0x00000000007c8947 */ /* 0x000fea0003800000 */
[----:B------:R-:W-:Y:S01]  /*04e0*/  ISETP.GE.U32.AND P2, PT, R2, 0x7, PT ;  /* 0x000000070200780c */ /* 0x000fe20003f46070 */
[----:B------:R-:W-:-:S12]  /*04f0*/  UISETP.NE.AND UP0, UPT, UR24, URZ, UPT ;  /* 0x000000ff1800728c */ /* 0x000fd8000bf05270 */
[----:B------:R-:W-:Y:S05]  /*0500*/  @!P2 BRA `(.L_x_139) ;  /* 0x000000000028a947 */ /* 0x000fea0003800000 */
        /* <DEDUP_REMOVED lines=10> */
.L_x_139:
[----:B------:R-:W-:Y:S05]  /*05b0*/  BRA.U !UP0, `(.L_x_138) ;  /* 0x0000000108447547 */ /* 0x000fea000b800000 */
[----:B------:R-:W-:Y:S01]  /*05c0*/  ISETP.GE.U32.AND P2, PT, R6, 0x3, PT ;  /* 0x000000030600780c */ /* 0x000fe20003f46070 */
[----:B------:R-:W-:-:S12]  /*05d0*/  UISETP.NE.AND UP0, UPT, UR25, URZ, UPT ;  /* 0x000000ff1900728c */ /* 0x000fd8000bf05270 */
[C---:B0-----:R-:W-:Y:S02]  /*05e0*/  @P2 IMAD R5, R3.reuse, 0x400, R0 ;  /* 0x0000040003052824 */ /* 0x041fe400078e0200 */
[----:B------:R-:W-:-:S03]  /*05f0*/  @P2 VIADD R3, R3, 0x4 ;  /* 0x0000000403032836 */ /* 0x000fc60000000000 */
[----:B------:R1:W-:Y:S04]  /*0600*/  @P2 STS [R5], RZ ;  /* 0x000000ff05002388 */ /* 0x0003e80000000800 */
[----:B------:R1:W-:Y:S04]  /*0610*/  @P2 STS [R5+0x400], RZ ;  /* 0x000400ff05002388 */ /* 0x0003e80000000800 */
[----:B------:R1:W-:Y:S04]  /*0620*/  @P2 STS [R5+0x800], RZ ;  /* 0x000800ff05002388 */ /* 0x0003e80000000800 */
[----:B------:R1:W-:Y:S01]  /*0630*/  @P2 STS [R5+0xc00], RZ ;  /* 0x000c00ff05002388 */ /* 0x0003e20000000800 */
[----:B------:R-:W-:Y:S05]  /*0640*/  BRA.U !UP0, `(.L_x_138) ;  /* 0x0000000108207547 */ /* 0x000fea000b800000 */
[----:B------:R-:W-:Y:S01]  /*0650*/  IMAD R3, R3, 0x400, R0 ;  /* 0x0000040003037824 */ /* 0x000fe200078e0200 */
[----:B------:R-:W-:-:S04]  /*0660*/  UISETP.NE.AND UP0, UPT, UR25, 0x1, UPT ;  /* 0x000000011900788c */ /* 0x000fc8000bf05270 */
[----:B------:R2:W-:Y:S05]  /*0670*/  STS [R3], RZ ;  /* 0x000000ff03007388 */ /* 0x0005ea0000000800 */
[----:B------:R-:W-:Y:S05]  /*0680*/  BRA.U !UP0, `(.L_x_138) ;  /* 0x0000000108107547 */ /* 0x000fea000b800000 */
[----:B------:R-:W-:Y:S01]  /*0690*/  UISETP.NE.AND UP0, UPT, UR25, 0x2, UPT ;  /* 0x000000021900788c */ /* 0x000fe2000bf05270 */
[----:B------:R3:W-:Y:S05]  /*06a0*/  STS [R3+0x400], RZ ;  /* 0x000400ff03007388 */ /* 0x0007ea0000000800 */
[----:B------:R-:W-:-:S13]  /*06b0*/  PLOP3.LUT P2, PT, PT, PT, UP0, 0x80, 0x8 ;  /* 0x000000000008781c */ /* 0x000fda0003f4f008 */
[----:B------:R3:W-:Y:S02]  /*06c0*/  @P2 STS [R3+0x800], RZ ;  /* 0x000800ff03002388 */ /* 0x0007e40000000800 */
.L_x_138:
[----:B------:R-:W-:-:S13]  /*06d0*/  ISETP.GT.U32.AND P2, PT, R4, 0x7f, PT ;  /* 0x0000007f0400780c */ /* 0x000fda0003f44070 */
[----:B------:R-:W-:Y:S05]  /*06e0*/  @P2 BRA `(.L_x_135) ;  /* 0x0000000000e02947 */ /* 0x000fea0003800000 */
[----:B--23--:R-:W-:Y:S01]  /*06f0*/  HFMA2 R3, -RZ, RZ, 0, 0 ;  /* 0x00000000ff037431 */ /* 0x00cfe200000001ff */
[----:B------:R-:W-:Y:S06]  /*0700*/  @!P1 BRA `(.L_x_140) ;  /* 0x0000000000589947 */ /* 0x000fec0003800000 */
[----:B------:R-:W-:-:S07]  /*0710*/  IMAD.MOV.U32 R3, RZ, RZ, RZ ;  /* 0x000000ffff037224 */ /* 0x000fce00078e00ff */
.L_x_141:
[C---:B012---:R-:W-:Y:S02]  /*0720*/  IMAD R5, R3.reuse, 0x400, R0 ;  /* 0x0000040003057824 */ /* 0x047fe400078e0200 */
[----:B------:R-:W-:-:S03]  /*0730*/  VIADD R3, R3, 0x10 ;  /* 0x0000001003037836 */ /* 0x000fc60000000000 */
[----:B------:R2:W-:Y:S02]  /*0740*/  STS [R5+0x200], RZ ;  /* 0x000200ff05007388 */ /* 0x0005e40000000800 */
[----:B------:R-:W-:Y:S02]  /*0750*/  ISETP.NE.AND P1, PT, R3, UR26, PT ;  /* 0x0000001a03007c0c */ /* 0x000fe4000bf25270 */
[----:B------:R2:W-:Y:S04]  /*0760*/  STS [R5+0x600], RZ ;  /* 0x000600ff05007388 */ /* 0x0005e80000000800 */
        /* <DEDUP_REMOVED lines=13> */
[----:B------:R2:W-:Y:S01]  /*0840*/  STS [R5+0x3e00], RZ ;  /* 0x003e00ff05007388 */ /* 0x0005e20000000800 */
[----:B------:R-:W-:Y:S05]  /*0850*/  @P1 BRA `(.L_x_141) ;  /* 0xfffffffc00b01947 */ /* 0x000fea000383ffff */
[----:B------:R-:W-:-:S07]  /*0860*/  IMAD.U32 R3, RZ, RZ, UR26 ;  /* 0x0000001aff037e24 */ /* 0x000fce000f8e00ff */
.L_x_140:
[----:B------:R-:W-:Y:S05]  /*0870*/  @!P0 BRA `(.L_x_135) ;  /* 0x00000000007c8947 */ /* 0x000fea0003800000 */
[----:B------:R-:W-:Y:S01]  /*0880*/  ISETP.GE.U32.AND P0, PT, R2, 0x7, PT ;  /* 0x000000070200780c */ /* 0x000fe20003f06070 */
[----:B------:R-:W-:-:S12]  /*0890*/  UISETP.NE.AND UP0, UPT, UR24, URZ, UPT ;  /* 0x000000ff1800728c */ /* 0x000fd8000bf05270 */
[----:B------:R-:W-:Y:S05]  /*08a0*/  @!P0 BRA `(.L_x_142) ;  /* 0x0000000000288947 */ /* 0x000fea0003800000 */
[C---:B------:R-:W-:Y:S02]  /*08b0*/  IMAD R2, R3.reuse, 0x400, R0 ;  /* 0x0000040003027824 */ /* 0x040fe400078e0200 */
[----:B------:R-:W-:-:S03]  /*08c0*/  VIADD R3, R3, 0x8 ;  /* 0x0000000803037836 */ /* 0x000fc60000000000 */
[----:B------:R3:W-:Y:S04]  /*08d0*/  STS [R2+0x200], RZ ;  /* 0x000200ff02007388 */ /* 0x0007e80000000800 */
[----:B------:R3:W-:Y:S04]  /*08e0*/  STS [R2+0x600], RZ ;  /* 0x000600ff02007388 */ /* 0x0007e80000000800 */
[----:B------:R3:W-:Y:S04]  /*08f0*/  STS [R2+0xa00], RZ ;  /* 0x000a00ff02007388 */ /* 0x0007e80000000800 */
[----:B------:R3:W-:Y:S04]  /*0900*/  STS [R2+0xe00], RZ ;  /* 0x000e00ff02007388 */ /* 0x0007e80000000800 */
[----:B------:R3:W-:Y:S04]  /*0910*/  STS [R2+0x1200], RZ ;  /* 0x001200ff02007388 */ /* 0x0007e80000000800 */
[----:B------:R3:W-:Y:S04]  /*0920*/  STS [R2+0x1600], RZ ;  /* 0x001600ff02007388 */ /* 0x0007e80000000800 */
[----:B------:R3:W-:Y:S04]  /*0930*/  STS [R2+0x1a00], RZ ;  /* 0x001a00ff02007388 */ /* 0x0007e80000000800 */
[----:B------:R3:W-:Y:S02]  /*0940*/  STS [R2+0x1e00], RZ ;  /* 0x001e00ff02007388 */ /* 0x0007e40000000800 */
.L_x_142:
[----:B------:R-:W-:Y:S05]  /*0950*/  BRA.U !UP0, `(.L_x_135) ;  /* 0x0000000108447547 */ /* 0x000fea000b800000 */
[----:B------:R-:W-:Y:S01]  /*0960*/  ISETP.GE.U32.AND P0, PT, R6, 0x3, PT ;  /* 0x000000030600780c */ /* 0x000fe20003f06070 */
[----:B------:R-:W-:-:S12]  /*0970*/  UISETP.NE.AND UP0, UPT, UR25, URZ, UPT ;  /* 0x000000ff1900728c */ /* 0x000fd8000bf05270 */
[C---:B---3--:R-:W-:Y:S01]  /*0980*/  @P0 IMAD R2, R3.reuse, 0x400, R0 ;  /* 0x0000040003020824 */ /* 0x048fe200078e0200 */
[----:B------:R-:W-:-:S04]  /*0990*/  @P0 IADD3 R3, PT, PT, R3, 0x4, RZ ;  /* 0x0000000403030810 */ /* 0x000fc80007ffe0ff */
[----:B------:R4:W-:Y:S04]  /*09a0*/  @P0 STS [R2+0x200], RZ ;  /* 0x000200ff02000388 */ /* 0x0009e80000000800 */
[----:B------:R4:W-:Y:S04]  /*09b0*/  @P0 STS [R2+0x600], RZ ;  /* 0x000600ff02000388 */ /* 0x0009e80000000800 */
[----:B------:R4:W-:Y:S04]  /*09c0*/  @P0 STS [R2+0xa00], RZ ;  /* 0x000a00ff02000388 */ /* 0x0009e80000000800 */
[----:B------:R4:W-:Y:S01]  /*09d0*/  @P0 STS [R2+0xe00], RZ ;  /* 0x000e00ff02000388 */ /* 0x0009e20000000800 */
[----:B------:R-:W-:Y:S05]  /*09e0*/  BRA.U !UP0, `(.L_x_135) ;  /* 0x0000000108207547 */ /* 0x000fea000b800000 */
[----:B------:R-:W-:Y:S01]  /*09f0*/  IMAD R3, R3, 0x400, R0 ;  /* 0x0000040003037824 */ /* 0x000fe200078e0200 */
[----:B------:R-:W-:-:S04]  /*0a00*/  UISETP.NE.AND UP0, UPT, UR25, 0x1, UPT ;  /* 0x000000011900788c */ /* 0x000fc8000bf05270 */
[----:B------:R3:W-:Y:S05]  /*0a10*/  STS [R3+0x200], RZ ;  /* 0x000200ff03007388 */ /* 0x0007ea0000000800 */
[----:B------:R-:W-:Y:S05]  /*0a20*/  BRA.U !UP0, `(.L_x_135) ;  /* 0x0000000108107547 */ /* 0x000fea000b800000 */
[----:B------:R-:W-:Y:S01]  /*0a30*/  UISETP.NE.AND UP0, UPT, UR25, 0x2, UPT ;  /* 0x000000021900788c */ /* 0x000fe2000bf05270 */
[----:B------:R0:W-:Y:S05]  /*0a40*/  STS [R3+0x600], RZ ;  /* 0x000600ff03007388 */ /* 0x0001ea0000000800 */
[----:B------:R-:W-:-:S13]  /*0a50*/  PLOP3.LUT P0, PT, PT, PT, UP0, 0x80, 0x8 ;  /* 0x000000000008781c */ /* 0x000fda0003f0f008 */
[----:B------:R0:W-:Y:S02]  /*0a60*/  @P0 STS [R3+0xa00], RZ ;  /* 0x000a00ff03000388 */ /* 0x0001e40000000800 */
.L_x_135:
[----:B------:R-:W-:Y:S05]  /*0a70*/  BSYNC.RECONVERGENT B0 ;  /* 0x0000000000007941 */ /* 0x000fea0003800200 */
.L_x_134:
[----:B------:R-:W5:Y:S01]  /*0a80*/  LDCU.64 UR14, c[0x0][0x390] ;  /* 0x00007200ff0e77ac */ /* 0x000f620008000a00 */
[----:B------:R-:W-:Y:S02]  /*0a90*/  USHF.L.U32 UR4, UR6, 0x1e, URZ ;  /* 0x0000001e06047899 */ /* 0x000fe400080006ff */
[----:B------:R-:W-:Y:S02]  /*0aa0*/  USHF.L.U64.HI UR5, UR6, 0x1e, UR7 ;  /* 0x0000001e06057899 */ /* 0x000fe40008010207 */
[----:B-----5:R-:W-:-:S04]  /*0ab0*/  UIADD3 UR4, UP0, UPT, -UR4, UR14, URZ ;  /* 0x0000000e04047290 */ /* 0x020fc8000ff1e1ff */
[----:B------:R-:W-:Y:S02]  /*0ac0*/  UIADD3.X UR5, UPT, UPT, ~UR5, UR15, URZ, UP0, !UPT ;  /* 0x0000000f05057290 */ /* 0x000fe400087fe5ff */
[----:B------:R-:W-:-:S04]  /*0ad0*/  UISETP.LT.U32.AND UP0, UPT, UR4, 0x40000000, UPT ;  /* 0x400000000400788c */ /* 0x000fc8000bf01070 */
[----:B------:R-:W-:-:S04]  /*0ae0*/  UISETP.LT.U32.AND.EX UP0, UPT, UR5, URZ, UPT, UP0 ;  /* 0x000000ff0500728c */ /* 0x000fc8000bf01100 */
[----:B------:R-:W-:Y:S02]  /*0af0*/  USEL UR13, UR4, 0x40000000, UP0 ;  /* 0x40000000040d7887 */ /* 0x000fe40008000000 */
[----:B------:R-:W-:Y:S02]  /*0b00*/  USEL UR14, UR5, URZ, UP0 ;  /* 0x000000ff050e7287 */ /* 0x000fe40008000000 */
[----:B------:R-:W-:-:S04]  /*0b10*/  UISETP.GT.U32.AND UP0, UPT, UR13, UR8, UPT ;  /* 0x000000080d00728c */ /* 0x000fc8000bf04070 */
[----:B------:R-:W-:Y:S01]  /*0b20*/  UISETP.GT.U32.AND.EX UP0, UPT, UR14, URZ, UPT, UP0 ;  /* 0x000000ff0e00728c */ /* 0x000fe2000bf04100 */
[----:B------:R-:W-:Y:S08]  /*0b30*/  BAR.SYNC.DEFER_BLOCKING 0x0 ;  /* 0x0000000000007b1d */ /* 0x000ff00000010000 */
[----:B------:R-:W-:Y:S06]  /*0b40*/  BAR.SYNC.DEFER_BLOCKING 0x0 ;  /* 0x0000000000007b1d */ /* 0x000fec0000010000 */
[----:B------:R-:W-:Y:S05]  /*0b50*/  BRA.U !UP0, `(.L_x_143) ;  /* 0x0000000d082c7547 */ /* 0x000fea000b800000 */
[----:B------:R-:W-:Y:S01]  /*0b60*/  UMOV UR10, UR8 ;  /* 0x00000008000a7c82 */ /* 0x000fe20008000000 */
[----:B------:R-:W-:-:S05]  /*0b70*/  UMOV UR5, URZ ;  /* 0x000000ff00057c82 */ /* 0x000fca0008000000 */
.L_x_148:
[----:B-----5:R-:W5:Y:S01]  /*0b80*/  LDCU.64 UR18, c[0x0][0x390] ;  /* 0x00007200ff1277ac */ /* 0x020f620008000a00 */
[----:B------:R-:W-:Y:S02]  /*0b90*/  USHF.L.U32 UR15, UR6, 0x1e, URZ ;  /* 0x0000001e060f7899 */ /* 0x000fe400080006ff */
[----:B------:R-:W-:Y:S02]  /*0ba0*/  USHF.L.U64.HI UR16, UR6, 0x1e, UR7 ;  /* 0x0000001e06107899 */ /* 0x000fe40008010207 */
[----:B------:R-:W-:-:S04]  /*0bb0*/  UIADD3 UR15, UP0, UPT, UR10, UR15, URZ ;  /* 0x0000000f0a0f7290 */ /* 0x000fc8000ff1e0ff */
[----:B------:R-:W-:Y:S02]  /*0bc0*/  UIADD3.X UR16, UPT, UPT, UR5, UR16, URZ, UP0, !UPT ;  /* 0x0000001005107290 */ /* 0x000fe400087fe4ff */
[----:B------:R-:W-:Y:S02]  /*0bd0*/  ULEA UR10, UP0, UR28, UR10, 0xb ;  /* 0x0000000a1c0a7291 */ /* 0x000fe4000f8058ff */
[----:B-----5:R-:W-:Y:S02]  /*0be0*/  UIADD3 UR17, UP1, UPT, -UR15, UR18, URZ ;  /* 0x000000120f117290 */ /* 0x020fe4000ff3e1ff */
[----:B------:R-:W-:Y:S02]  /*0bf0*/  UIADD3.X UR5, UPT, UPT, URZ, UR5, URZ, UP0, !UPT ;  /* 0x00000005ff057290 */ /* 0x000fe400087fe4ff */
[----:B------:R-:W-:Y:S02]  /*0c00*/  UIADD3.X UR4, UPT, UPT, ~UR16, UR19, URZ, UP1, !UPT ;  /* 0x0000001310047290 */ /* 0x000fe40008ffe5ff */
[----:B------:R-:W-:-:S02]  /*0c10*/  UISETP.GE.U32.AND UP1, UPT, UR17, 0x800, UPT ;  /* 0x000008001100788c */ /* 0x000fc4000bf26070 */
[----:B------:R-:W-:Y:S02]  /*0c20*/  UISETP.GE.U32.AND UP0, UPT, UR10, UR13, UPT ;  /* 0x0000000d0a00728c */ /* 0x000fe4000bf06070 */
[----:B------:R-:W-:Y:S02]  /*0c30*/  UISETP.GE.U32.AND.EX UP1, UPT, UR4, URZ, UPT, UP1 ;  /* 0x000000ff0400728c */ /* 0x000fe4000bf26110 */
[----:B------:R-:W-:-:S07]  /*0c40*/  UISETP.GE.U32.AND.EX UP0, UPT, UR5, UR14, UPT, UP0 ;  /* 0x0000000e0500728c */ /* 0x000fce000bf06100 */
[----:B0-----:R-:W-:Y:S05]  /*0c50*/  BRA.U !UP1, `(.L_x_144) ;  /* 0x0000000109587547 */ /* 0x001fea000b800000 */
[----:B------:R-:W4:Y:S01]  /*0c60*/  LDCU.64 UR18, c[0x0][0x388] ;  /* 0x00007100ff1277ac */ /* 0x000f220008000a00 */
[----:B0-23--:R-:W-:-:S05]  /*0c70*/  IADD3 R3, P0, PT, R4, UR15, RZ ;  /* 0x0000000f04037c10 */ /* 0x00dfca000ff1e0ff */
[----:B------:R-:W-:Y:S01]  /*0c80*/  IMAD.X R6, RZ, RZ, UR16, P0 ;  /* 0x00000010ff067e24 */ /* 0x000fe200080e06ff */
[----:B----4-:R-:W-:-:S04]  /*0c90*/  LEA R2, P0, R3, UR18, 0x2 ;  /* 0x0000001203027c11 */ /* 0x010fc8000f8010ff */
        /* <DEDUP_REMOVED lines=8> */
[----:B-1----:R0:W5:Y:S04]  /*0d20*/  LDG.E R5, desc[UR20][R2.64+0xe00] ;  /* 0x000e001402057981 */ /* 0x002168000c1e1900 */
        /* <DEDUP_REMOVED lines=9> */
.L_x_144:
[----:B------:R-:W4:Y:S01]  /*0dc0*/  LDCU.64 UR18, c[0x0][0x388] ;  /* 0x00007100ff1277ac */ /* 0x000f220008000a00 */
[C---:B012---:R-:W-:Y:S01]  /*0dd0*/  VIADD R5, R4.reuse, 0x100 ;  /* 0x0000010004057836 */ /* 0x047fe20000000000 */
[C---:B---3--:R-:W-:Y:S01]  /*0de0*/  IADD3 R3, P0, PT, R4.reuse, UR15, RZ ;  /* 0x0000000f04037c10 */ /* 0x048fe2000ff1e0ff */
[C---:B----4-:R-:W-:Y:S01]  /*0df0*/  VIADD R2, R4.reuse, 0x80 ;  /* 0x0000008004027836 */ /* 0x050fe20000000000 */
[C---:B------:R-:W-:Y:S01]  /*0e00*/  ISETP.GE.AND P1, PT, R4.reuse, UR17, PT ;  /* 0x0000001104007c0c */ /* 0x040fe2000bf26270 */
[----:B------:R-:W-:Y:S01]  /*0e10*/  VIADD R7, R4, 0x180 ;  /* 0x0000018004077836 */ /* 0x000fe20000000000 */
[----:B------:R-:W-:Y:S01]  /*0e20*/  ISETP.GE.AND P3, PT, R5, UR17, PT ;  /* 0x0000001105007c0c */ /* 0x000fe2000bf66270 */
[----:B------:R-:W-:Y:S01]  /*0e30*/  IMAD.X R6, RZ, RZ, UR16, P0 ;  /* 0x00000010ff067e24 */ /* 0x000fe200080e06ff */
[----:B------:R-:W-:Y:S01]  /*0e40*/  ISETP.GE.AND P2, PT, R2, UR17, PT ;  /* 0x0000001102007c0c */ /* 0x000fe2000bf46270 */
[----:B------:R-:W-:Y:S01]  /*0e50*/  VIADD R5, R4, 0x200 ;  /* 0x0000020004057836 */ /* 0x000fe20000000000 */
[----:B------:R-:W-:Y:S01]  /*0e60*/  ISETP.GE.AND P4, PT, R7, UR17, PT ;  /* 0x0000001107007c0c */ /* 0x000fe2000bf86270 */
[----:B------:R-:W-:-:S03]  /*0e70*/  IMAD.MOV.U32 R12, RZ, RZ, 0x7fffffff ;  /* 0x7fffffffff0c7424 */ /* 0x000fc600078e00ff */
[----:B------:R-:W-:Y:S01]  /*0e80*/  ISETP.GE.AND P5, PT, R5, UR17, PT ;  /* 0x0000001105007c0c */ /* 0x000fe2000bfa6270 */
[----:B------:R-:W-:Y:S01]  /*0e90*/  VIADD R5, R4, 0x300 ;  /* 0x0000030004057836 */ /* 0x000fe20000000000 */
[----:B------:R-:W-:-:S04]  /*0ea0*/  LEA R2, P0, R3, UR18, 0x2 ;  /* 0x0000001203027c11 */ /* 0x000fc8000f8010ff */
[----:B------:R-:W-:Y:S01]  /*0eb0*/  LEA.HI.X R3, R3, UR19, R6, 0x2, P0 ;  /* 0x0000001303037c11 */ /* 0x000fe200080f1406 */
[----:B------:R-:W-:Y:S01]  /*0ec0*/  IMAD.MOV.U32 R11, RZ, RZ, 0x7fffffff ;  /* 0x7fffffffff0b7424 */ /* 0x000fe200078e00ff */
[----:B------:R-:W-:-:S03]  /*0ed0*/  IADD3 R6, PT, PT, R4, 0x280, RZ ;  /* 0x0000028004067810 */ /* 0x000fc60007ffe0ff */
[----:B------:R1:W5:Y:S01]  /*0ee0*/  @!P1 LDG.E R12, desc[UR20][R2.64] ;  /* 0x00000014020c9981 */ /* 0x000362000c1e1900 */
[----:B------:R-:W-:Y:S01]  /*0ef0*/  ISETP.GE.AND P1, PT, R5, UR17, PT ;  /* 0x0000001105007c0c */ /* 0x000fe2000bf26270 */
[----:B------:R-:W-:Y:S01]  /*0f00*/  VIADD R5, R4, 0x380 ;  /* 0x0000038004057836 */ /* 0x000fe20000000000 */
[----:B------:R-:W-:Y:S01]  /*0f10*/  ISETP.GE.AND P0, PT, R6, UR17, PT ;  /* 0x0000001106007c0c */ /* 0x000fe2000bf06270 */
[----:B------:R-:W-:Y:S01]  /*0f20*/  IMAD.MOV.U32 R9, RZ, RZ, 0x7fffffff ;  /* 0x7fffffffff097424 */ /* 0x000fe200078e00ff */
[----:B------:R1:W5:Y:S02]  /*0f30*/  @!P2 LDG.E R11, desc[UR20][R2.64+0x200] ;  /* 0x00020014020ba981 */ /* 0x000364000c1e1900 */
[----:B------:R-:W-:Y:S01]  /*0f40*/  ISETP.GE.AND P2, PT, R5, UR17, PT ;  /* 0x0000001105007c0c */ /* 0x000fe2000bf46270 */
[----:B------:R-:W-:Y:S02]  /*0f50*/  VIADD R5, R4, 0x480 ;  /* 0x0000048004057836 */ /* 0x000fe40000000000 */
[----:B------:R-:W-:Y:S01]  /*0f60*/  IMAD.MOV.U32 R10, RZ, RZ, 0x7fffffff ;  /* 0x7fffffffff0a7424 */ /* 0x000fe200078e00ff */
[----:B------:R1:W5:Y:S01]  /*0f70*/  @!P4 LDG.E R9, desc[UR20][R2.64+0x600] ;  /* 0x000600140209c981 */ /* 0x000362000c1e1900 */
[----:B------:R-:W-:-:S02]  /*0f80*/  MOV R8, 0x7fffffff ;  /* 0x7fffffff00087802 */ /* 0x000fc40000000f00 */
[C---:B------:R-:W-:Y:S02]  /*0f90*/  LOP3.LUT R6, R4.reuse, 0x400, RZ, 0xfc, !PT ;  /* 0x0000040004067812 */ /* 0x040fe400078efcff */
[----:B------:R-:W-:Y:S01]  /*0fa0*/  ISETP.GE.AND P4, PT, R5, UR17, PT ;  /* 0x0000001105007c0c */ /* 0x000fe2000bf86270 */
[----:B------:R-:W-:Y:S01]  /*0fb0*/  VIADD R5, R4, 0x500 ;  /* 0x0000050004057836 */ /* 0x000fe20000000000 */
[----:B------:R1:W5:Y:S01]  /*0fc0*/  @!P3 LDG.E R10, desc[UR20][R2.64+0x400] ;  /* 0x00040014020ab981 */ /* 0x000362000c1e1900 */
[----:B------:R-:W-:Y:S01]  /*0fd0*/  ISETP.GE.AND P3, PT, R6, UR17, PT ;  /* 0x0000001106007c0c */ /* 0x000fe2000bf66270 */
[----:B------:R-:W-:Y:S02]  /*0fe0*/  IMAD.MOV.U32 R6, RZ, RZ, 0x7fffffff ;  /* 0x7fffffffff067424 */ /* 0x000fe400078e00ff */
[----:B------:R1:W5:Y:S01]  /*0ff0*/  @!P5 LDG.E R8, desc[UR20][R2.64+0x800] ;  /* 0x000800140208d981 */ /* 0x000362000c1e1900 */
[----:B------:R-:W-:Y:S01]  /*1000*/  ISETP.GE.AND P5, PT, R5, UR17, PT ;  /* 0x0000001105007c0c */ /* 0x000fe2000bfa6270 */
[----:B------:R-:W-:-:S02]  /*1010*/  VIADD R5, R4, 0x600 ;  /* 0x0000060004057836 */ /* 0x000fc40000000000 */
[----:B------:R-:W-:Y:S01]  /*1020*/  IMAD.MOV.U32 R7, RZ, RZ, 0x7fffffff ;  /* 0x7fffffffff077424 */ /* 0x000fe200078e00ff */
[----:B------:R1:W5:Y:S01]  /*1030*/  @!P1 LDG.E R6, desc[UR20][R2.64+0xc00] ;  /* 0x000c001402069981 */ /* 0x000362000c1e1900 */
[C---:B------:R-:W-:Y:S01]  /*1040*/  VIADD R13, R4.reuse, 0x580 ;  /* 0x00000580040d7836 */ /* 0x040fe20000000000 */
[----:B------:R-:W-:Y:S01]  /*1050*/  ISETP.GE.AND P1, PT, R5, UR17, PT ;  /* 0x0000001105007c0c */ /* 0x000fe2000bf26270 */
[----:B------:R-:W-:Y:S02]  /*1060*/  IMAD.MOV.U32 R5, RZ, RZ, 0x7fffffff ;  /* 0x7fffffffff057424 */ /* 0x000fe400078e00ff */
[----:B------:R-:W-:Y:S01]  /*1070*/  IMAD.MOV.U32 R19, RZ, RZ, 0x7fffffff ;  /* 0x7fffffffff137424 */ /* 0x000fe200078e00ff */
[----:B------:R1:W5:Y:S01]  /*1080*/  @!P0 LDG.E R7, desc[UR20][R2.64+0xa00] ;  /* 0x000a001402078981 */ /* 0x000362000c1e1900 */
[----:B------:R-:W-:Y:S01]  /*1090*/  IMAD.MOV.U32 R18, RZ, RZ, 0x7fffffff ;  /* 0x7fffffffff127424 */ /* 0x000fe200078e00ff */
[----:B------:R-:W-:Y:S01]  /*10a0*/  ISETP.GE.AND P0, PT, R13, UR17, PT ;  /* 0x000000110d007c0c */ /* 0x000fe2000bf06270 */
[C---:B------:R-:W-:Y:S01]  /*10b0*/  VIADD R14, R4.reuse, 0x700 ;  /* 0x00000700040e7836 */ /* 0x040fe20000000000 */
[----:B------:R-:W-:Y:S01]  /*10c0*/  IADD3 R13, PT, PT, R4, 0x680, RZ ;  /* 0x00000680040d7810 */ /* 0x000fe20007ffe0ff */
[----:B------:R1:W5:Y:S03]  /*10d0*/  @!P2 LDG.E R5, desc[UR20][R2.64+0xe00] ;  /* 0x000e00140205a981 */ /* 0x000366000c1e1900 */
[----:B------:R-:W-:Y:S01]  /*10e0*/  ISETP.GE.AND P2, PT, R13, UR17, PT ;  /* 0x000000110d007c0c */ /* 0x000fe2000bf46270 */
[----:B------:R1:W5:Y:S01]  /*10f0*/  @!P3 LDG.E R19, desc[UR20][R2.64+0x1000] ;  /* 0x001000140213b981 */ /* 0x000362000c1e1900 */
[----:B------:R-:W-:-:S03]  /*1100*/  ISETP.GE.AND P3, PT, R14, UR17, PT ;  /* 0x000000110e007c0c */ /* 0x000fc6000bf66270 */
[----:B------:R1:W5:Y:S01]  /*1110*/  @!P4 LDG.E R18, desc[UR20][R2.64+0x1200] ;  /* 0x001200140212c981 */ /* 0x000362000c1e1900 */
[----:B------:R-:W-:Y:S01]  /*1120*/  ISETP.GE.AND P4, PT, R21, UR17, PT ;  /* 0x0000001115007c0c */ /* 0x000fe2000bf86270 */
[----:B------:R-:W-:Y:S01]  /*1130*/  IMAD.MOV.U32 R17, RZ, RZ, 0x7fffffff ;  /* 0x7fffffffff117424 */ /* 0x000fe200078e00ff */
[----:B------:R-:W-:Y:S01]  /*1140*/  MOV R14, 0x7fffffff ;  /* 0x7fffffff000e7802 */ /* 0x000fe20000000f00 */
[----:B------:R-:W-:Y:S02]  /*1150*/  IMAD.MOV.U32 R16, RZ, RZ, 0x7fffffff ;  /* 0x7fffffffff107424 */ /* 0x000fe400078e00ff */
        /* <DEDUP_REMOVED lines=9> */
.L_x_145:
[----:B01----:R-:W0:Y:S02]  /*11f0*/  LDC.64 R2, c[0x0][0x398] ;  /* 0x0000e600ff027b82 */ /* 0x003e240000000a00 */
[----:B0-----:R-:W-:-:S13]  /*1200*/  ISETP.GT.AND P0, PT, R3, R2, PT ;  /* 0x000000020300720c */ /* 0x001fda0003f04270 */
[----:B------:R-:W-:Y:S05]  /*1210*/  @!P0 BRA `(.L_x_146) ;  /* 0x0000000400788947 */ /* 0x000fea0003800000 */
[----:B------:R-:W0:Y:S01]  /*1220*/  S2UR UR15, SR_CgaCtaId ;  /* 0x00000000000f79c3 */ /* 0x000e220000008800 */
[----:B-----5:R-:W-:Y:S01]  /*1230*/  LOP3.LUT R15, R15, 0x80000000, RZ, 0x3c, !PT ;  /* 0x800000000f0f7812 */ /* 0x020fe200078e3cff */
[----:B------:R-:W-:Y:S01]  /*1240*/  UMOV UR4, 0x400 ;  /* 0x0000040000047882 */ /* 0x000fe20000000000 */
[----:B------:R-:W-:Y:S01]  /*1250*/  LOP3.LUT R14, R14, 0x80000000, RZ, 0x3c, !PT ;  /* 0x800000000e0e7812 */ /* 0x000fe200078e3cff */
[----:B------:R-:W1:Y:S01]  /*1260*/  LDCU UR16, c[0x0][0x398] ;  /* 0x00007300ff1077ac */ /* 0x000e620008000800 */
[----:B------:R-:W-:Y:S02]  /*1270*/  LOP3.LUT R13, R13, 0x80000000, RZ, 0x3c, !PT ;  /* 0x800000000d0d7812 */ /* 0x000fe400078e3cff */
[----:B------:R-:W-:Y:S02]  /*1280*/  LOP3.LUT R2, R22, 0x80000000, RZ, 0x3c, !PT ;  /* 0x8000000016027812 */ /* 0x000fe400078e3cff */
[----:B------:R-:W-:Y:S02]  /*1290*/  LOP3.LUT R16, R16, 0x80000000, RZ, 0x3c, !PT ;  /* 0x8000000010107812 */ /* 0x000fe400078e3cff */
[----:B------:R-:W-:-:S02]  /*12a0*/  LOP3.LUT R17, R17, 0x80000000, RZ, 0x3c, !PT ;  /* 0x8000000011117812 */ /* 0x000fc400078e3cff */
[----:B------:R-:W-:Y:S02]  /*12b0*/  LOP3.LUT R18, R18, 0x80000000, RZ, 0x3c, !PT ;  /* 0x8000000012127812 */ /* 0x000fe400078e3cff */
[----:B------:R-:W-:Y:S02]  /*12c0*/  LOP3.LUT R19, R19, 0x80000000, RZ, 0x3c, !PT ;  /* 0x8000000013137812 */ /* 0x000fe400078e3cff */
[----:B------:R-:W-:Y:S02]  /*12d0*/  LOP3.LUT R5, R5, 0x80000000, RZ, 0x3c, !PT ;  /* 0x8000000005057812 */ /* 0x000fe400078e3cff */
[----:B------:R-:W-:Y:S02]  /*12e0*/  LOP3.LUT R6, R6, 0x80000000, RZ, 0x3c, !PT ;  /* 0x8000000006067812 */ /* 0x000fe400078e3cff */
[----:B------:R-:W-:Y:S02]  /*12f0*/  LOP3.LUT R7, R7, 0x80000000, RZ, 0x3c, !PT ;  /* 0x8000000007077812 */ /* 0x000fe400078e3cff */
[----:B------:R-:W-:Y:S01]  /*1300*/  LOP3.LUT R8, R8, 0x80000000, RZ, 0x3c, !PT ;  /* 0x8000000008087812 */ /* 0x000fe200078e3cff */
[----:B0-----:R-:W-:Y:S01]  /*1310*/  ULEA UR15, UR15, UR4, 0x18 ;  /* 0x000000040f0f7291 */ /* 0x001fe2000f8ec0ff */
[----:B------:R-:W-:-:S02]  /*1320*/  LOP3.LUT R9, R9, 0x80000000, RZ, 0x3c, !PT ;  /* 0x8000000009097812 */ /* 0x000fc400078e3cff */
[----:B------:R-:W-:Y:S01]  /*1330*/  LOP3.LUT R10, R10, 0x80000000, RZ, 0x3c, !PT ;  /* 0x800000000a0a7812 */ /* 0x000fe200078e3cff */
[----:B------:R-:W-:Y:S01]  /*1340*/  UMOV UR4, URZ ;  /* 0x000000ff00047c82 */ /* 0x000fe20008000000 */
[----:B------:R-:W-:Y:S02]  /*1350*/  LOP3.LUT R11, R11, 0x80000000, RZ, 0x3c, !PT ;  /* 0x800000000b0b7812 */ /* 0x000fe400078e3cff */
[----:B-1----:R-:W-:-:S07]  /*1360*/  LOP3.LUT R12, R12, 0x80000000, RZ, 0x3c, !PT ;  /* 0x800000000c0c7812 */ /* 0x002fce00078e3cff */
.L_x_147:
[----:B------:R-:W-:Y:S01]  /*1370*/  IMAD R22, RZ, RZ, -UR16 ;  /* 0x80000010ff167e24 */ /* 0x000fe2000f8e02ff */
[----:B0-----:R-:W-:Y:S01]  /*1380*/  SHF.R.U32.HI R23, RZ, UR16, R12 ;  /* 0x00000010ff177c19 */ /* 0x001fe2000801160c */
[----:B------:R-:W-:Y:S01]  /*1390*/  IMAD.MOV.U32 R25, RZ, RZ, -0x1 ;  /* 0xffffffffff197424 */ /* 0x000fe200078e00ff */
[----:B------:R-:W-:Y:S01]  /*13a0*/  ULEA UR17, UR4, UR15, 0xa ;  /* 0x0000000f04117291 */ /* 0x000fe2000f8e50ff */
[----:B------:R-:W-:Y:S01]  /*13b0*/  SHF.R.U32.HI R27, RZ, UR16, R10 ;  /* 0x00000010ff1b7c19 */ /* 0x000fe2000801160a */
[----:B------:R-:W-:Y:S01]  /*13c0*/  UIADD3 UR4, UPT, UPT, UR4, 0x1, URZ ;  /* 0x0000000104047890 */ /* 0x000fe2000fffe0ff */
[----:B------:R-:W-:Y:S02]  /*13d0*/  VIADDMNMX R22, R22, R3, 0x8, PT ;  /* 0x0000000816167446 */ /* 0x000fe40003800103 */
[----:B------:R-:W-:Y:S02]  /*13e0*/  SHF.R.U32.HI R29, RZ, UR16, R9 ;  /* 0x00000010ff1d7c19 */ /* 0x000fe40008011609 */
[----:B------:R-:W-:-:S02]  /*13f0*/  SHF.L.U32 R22, R25, R22, RZ ;  /* 0x0000001619167219 */ /* 0x000fc400000006ff */
[----:B------:R-:W-:Y:S02]  /*1400*/  SHF.R.U32.HI R25, RZ, UR16, R11 ;  /* 0x00000010ff197c19 */ /* 0x000fe4000801160b */
[-C--:B------:R-:W-:Y:S02]  /*1410*/  LOP3.LUT R23, R23, R22.reuse, RZ, 0x30, !PT ;  /* 0x0000001617177212 */ /* 0x080fe400078e30ff */
[-C--:B------:R-:W-:Y:S02]  /*1420*/  LOP3.LUT R25, R25, R22.reuse, RZ, 0x30, !PT ;  /* 0x0000001619197212 */ /* 0x080fe400078e30ff */
[----:B------:R-:W-:Y:S02]  /*1430*/  LOP3.LUT R27, R27, R22, RZ, 0x30, !PT ;  /* 0x000000161b1b7212 */ /* 0x000fe400078e30ff */
[----:B------:R-:W-:Y:S02]  /*1440*/  LEA R23, R23, UR17, 0x2 ;  /* 0x0000001117177c11 */ /* 0x000fe4000f8e10ff */
[----:B------:R-:W-:-:S02]  /*1450*/  LEA R25, R25, UR17, 0x2 ;  /* 0x0000001119197c11 */ /* 0x000fc4000f8e10ff */
[----:B------:R-:W-:Y:S01]  /*1460*/  LEA R27, R27, UR17, 0x2 ;  /* 0x000000111b1b7c11 */ /* 0x000fe2000f8e10ff */
[----:B------:R0:W-:Y:S01]  /*1470*/  ATOMS.POPC.INC.32 RZ, [R23+URZ] ;  /* 0x0000000017ff7f8c */ /* 0x0001e2000d8000ff */
[----:B------:R-:W-:Y:S02]  /*1480*/  SHF.R.U32.HI R24, RZ, UR16, R8 ;  /* 0x00000010ff187c19 */ /* 0x000fe40008011608 */
[----:B------:R-:W-:Y:S01]  /*1490*/  SHF.R.U32.HI R26, RZ, UR16, R7 ;  /* 0x00000010ff1a7c19 */ /* 0x000fe20008011607 */
[----:B------:R1:W-:Y:S01]  /*14a0*/  ATOMS.POPC.INC.32 RZ, [R25+URZ] ;  /* 0x0000000019ff7f8c */ /* 0x0003e2000d8000ff */
[-C--:B------:R-:W-:Y:S02]  /*14b0*/  LOP3.LUT R29, R29, R22.reuse, RZ, 0x30, !PT ;  /* 0x000000161d1d7212 */ /* 0x080fe400078e30ff */
[----:B------:R-:W-:Y:S01]  /*14c0*/  LOP3.LUT R24, R24, R22, RZ, 0x30, !PT ;  /* 0x0000001618187212 */ /* 0x000fe200078e30ff */
[----:B------:R2:W-:Y:S01]  /*14d0*/  ATOMS.POPC.INC.32 RZ, [R27+URZ] ;  /* 0x000000001bff7f8c */ /* 0x0005e2000d8000ff */
[----:B0-----:R-:W-:-:S02]  /*14e0*/  SHF.R.U32.HI R23, RZ, UR16, R6 ;  /* 0x00000010ff177c19 */ /* 0x001fc40008011606 */
[-C--:B------:R-:W-:Y:S02]  /*14f0*/  LOP3.LUT R26, R26, R22.reuse, RZ, 0x30, !PT ;  /* 0x000000161a1a7212 */ /* 0x080fe400078e30ff */
[----:B-1----:R-:W-:Y:S02]  /*1500*/  SHF.R.U32.HI R25, RZ, UR16, R5 ;  /* 0x00000010ff197c19 */ /* 0x002fe40008011605 */
[-C--:B------:R-:W-:Y:S02]  /*1510*/  LOP3.LUT R23, R23, R22.reuse, RZ, 0x30, !PT ;  /* 0x0000001617177212 */ /* 0x080fe400078e30ff */
[----:B--2---:R-:W-:Y:S02]  /*1520*/  SHF.R.U32.HI R27, RZ, UR16, R19 ;  /* 0x00000010ff1b7c19 */ /* 0x004fe40008011613 */
[----:B------:R-:W-:Y:S02]  /*1530*/  LEA R29, R29, UR17, 0x2 ;  /* 0x000000111d1d7c11 */ /* 0x000fe4000f8e10ff */
[----:B------:R-:W-:-:S02]  /*1540*/  LOP3.LUT R25, R25, R22, RZ, 0x30, !PT ;  /* 0x0000001619197212 */ /* 0x000fc400078e30ff */
[----:B------:R-:W-:Y:S01]  /*1550*/  LEA R24, R24, UR17, 0x2 ;  /* 0x0000001118187c11 */ /* 0x000fe2000f8e10ff */
[----:B------:R0:W-:Y:S01]  /*1560*/  ATOMS.POPC.INC.32 RZ, [R29+URZ] ;  /* 0x000000001dff7f8c */ /* 0x0001e2000d8000ff */
[----:B------:R-:W-:Y:S02]  /*1570*/  LOP3.LUT R27, R27, R22, RZ, 0x30, !PT ;  /* 0x000000161b1b7212 */ /* 0x000fe400078e30ff */
[----:B------:R-:W-:Y:S01]  /*1580*/  LEA R26, R26, UR17, 0x2 ;  /* 0x000000111a1a7c11 */ /* 0x000fe2000f8e10ff */
[----:B------:R1:W-:Y:S01]  /*1590*/  ATOMS.POPC.INC.32 RZ, [R24+URZ] ;  /* 0x0000000018ff7f8c */ /* 0x0003e2000d8000ff */
[----:B------:R-:W-:Y:S02]  /*15a0*/  LEA R23, R23, UR17, 0x2 ;  /* 0x0000001117177c11 */ /* 0x000fe4000f8e10ff */
[----:B------:R-:W-:Y:S01]  /*15b0*/  LEA R25, R25, UR17, 0x2 ;  /* 0x0000001119197c11 */ /* 0x000fe2000f8e10ff */
[----:B------:R2:W-:Y:S01]  /*15c0*/  ATOMS.POPC.INC.32 RZ, [R26+URZ] ;  /* 0x000000001aff7f8c */ /* 0x0005e2000d8000ff */
[----:B------:R-:W-:-:S02]  /*15d0*/  LEA R27, R27, UR17, 0x2 ;  /* 0x000000111b1b7c11 */ /* 0x000fc4000f8e10ff */
[----:B0-----:R-:W-:Y:S01]  /*15e0*/  SHF.R.U32.HI R29, RZ, UR16, R18 ;  /* 0x00000010ff1d7c19 */ /* 0x001fe20008011612 */
[----:B------:R0:W-:Y:S01]  /*15f0*/  ATOMS.POPC.INC.32 RZ, [R23+URZ] ;  /* 0x0000000017ff7f8c */ /* 0x0001e2000d8000ff */
[----:B-1----:R-:W-:Y:S02]  /*1600*/  SHF.R.U32.HI R24, RZ, UR16, R17 ;  /* 0x00000010ff187c19 */ /* 0x002fe40008011611 */
[----:B------:R-:W-:Y:S01]  /*1610*/  SHF.R.U32.HI R28, RZ, UR16, R15 ;  /* 0x00000010ff1c7c19 */ /* 0x000fe2000801160f */
[----:B------:R1:W-:Y:S01]  /*1620*/  ATOMS.POPC.INC.32 RZ, [R25+URZ] ;  /* 0x0000000019ff7f8c */ /* 0x0003e2000d8000ff */
[----:B--2---:R-:W-:Y:S02]  /*1630*/  SHF.R.U32.HI R26, RZ, UR16, R16 ;  /* 0x00000010ff1a7c19 */ /* 0x004fe40008011610 */
[----:B------:R-:W-:Y:S01]  /*1640*/  LOP3.LUT R29, R29, R22, RZ, 0x30, !PT ;  /* 0x000000161d1d7212 */ /* 0x000fe200078e30ff */
[----:B------:R2:W-:Y:S01]  /*1650*/  ATOMS.POPC.INC.32 RZ, [R27+URZ] ;  /* 0x000000001bff7f8c */ /* 0x0005e2000d8000ff */
[----:B0-----:R-:W-:-:S02]  /*1660*/  SHF.R.U32.HI R23, RZ, UR16, R2 ;  /* 0x00000010ff177c19 */ /* 0x001fc40008011602 */
[-C--:B------:R-:W-:Y:S02]  /*1670*/  LOP3.LUT R24, R24, R22.reuse, RZ, 0x30, !PT ;  /* 0x0000001618187212 */ /* 0x080fe400078e30ff */
[----:B-1----:R-:W-:Y:S02]  /*1680*/  SHF.R.U32.HI R25, RZ, UR16, R13 ;  /* 0x00000010ff197c19 */ /* 0x002fe4000801160d */
[-C--:B------:R-:W-:Y:S02]  /*1690*/  LOP3.LUT R26, R26, R22.reuse, RZ, 0x30, !PT ;  /* 0x000000161a1a7212 */ /* 0x080fe400078e30ff */
[----:B--2---:R-:W-:Y:S01]  /*16a0*/  SHF.R.U32.HI R27, RZ, UR16, R14 ;  /* 0x00000010ff1b7c19 */ /* 0x004fe2000801160e */
[----:B------:R-:W-:Y:S01]  /*16b0*/  UIADD3 UR16, UPT, UPT, UR16, 0x8, URZ ;  /* 0x0000000810107890 */ /* 0x000fe2000fffe0ff */
[----:B------:R-:W-:Y:S02]  /*16c0*/  LOP3.LUT R23, R23, R22, RZ, 0x30, !PT ;  /* 0x0000001617177212 */ /* 0x000fe400078e30ff */
[----:B------:R-:W-:-:S02]  /*16d0*/  LEA R29, R29, UR17, 0x2 ;  /* 0x000000111d1d7c11 */ /* 0x000fc4000f8e10ff */
[-C--:B------:R-:W-:Y:S02]  /*16e0*/  LOP3.LUT R25, R25, R22.reuse, RZ, 0x30, !PT ;  /* 0x0000001619197212 */ /* 0x080fe400078e30ff */
[----:B------:R-:W-:Y:S01]  /*16f0*/  ISETP.LE.AND P0, PT, R3, UR16, PT ;  /* 0x0000001003007c0c */ /* 0x000fe2000bf03270 */
[----:B------:R0:W-:Y:S01]  /*1700*/  ATOMS.POPC.INC.32 RZ, [R29+URZ] ;  /* 0x000000001dff7f8c */ /* 0x0001e2000d8000ff */
[----:B------:R-:W-:Y:S02]  /*1710*/  LEA R24, R24, UR17, 0x2 ;  /* 0x0000001118187c11 */ /* 0x000fe4000f8e10ff */
[-C--:B------:R-:W-:Y:S02]  /*1720*/  LOP3.LUT R27, R27, R22.reuse, RZ, 0x30, !PT ;  /* 0x000000161b1b7212 */ /* 0x080fe400078e30ff */
[----:B------:R-:W-:Y:S01]  /*1730*/  LEA R26, R26, UR17, 0x2 ;  /* 0x000000111a1a7c11 */ /* 0x000fe2000f8e10ff */
[----:B------:R0:W-:Y:S01]  /*1740*/  ATOMS.POPC.INC.32 RZ, [R24+URZ] ;  /* 0x0000000018ff7f8c */ /* 0x0001e2000d8000ff */
[----:B------:R-:W-:-:S02]  /*1750*/  LOP3.LUT R28, R28, R22, RZ, 0x30, !PT ;  /* 0x000000161c1c7212 */ /* 0x000fc400078e30ff */
[----:B------:R-:W-:Y:S01]  /*1760*/  LEA R23, R23, UR17, 0x2 ;  /* 0x0000001117177c11 */ /* 0x000fe2000f8e10ff */
[----:B------:R0:W-:Y:S01]  /*1770*/  ATOMS.POPC.INC.32 RZ, [R26+URZ] ;  /* 0x000000001aff7f8c */ /* 0x0001e2000d8000ff */
[----:B------:R-:W-:Y:S02]  /*1780*/  LEA R25, R25, UR17, 0x2 ;  /* 0x0000001119197c11 */ /* 0x000fe4000f8e10ff */
[----:B------:R-:W-:Y:S01]  /*1790*/  LEA R27, R27, UR17, 0x2 ;  /* 0x000000111b1b7c11 */ /* 0x000fe2000f8e10ff */
[----:B------:R0:W-:Y:S01]  /*17a0*/  ATOMS.POPC.INC.32 RZ, [R23+URZ] ;  /* 0x0000000017ff7f8c */ /* 0x0001e2000d8000ff */
[----:B------:R-:W-:-:S03]  /*17b0*/  LEA R28, R28, UR17, 0x2 ;  /* 0x000000111c1c7c11 */ /* 0x000fc6000f8e10ff */
[----:B------:R0:W-:Y:S04]  /*17c0*/  ATOMS.POPC.INC.32 RZ, [R25+URZ] ;  /* 0x0000000019ff7f8c */ /* 0x0001e8000d8000ff */
[----:B------:R0:W-:Y:S04]  /*17d0*/  ATOMS.POPC.INC.32 RZ, [R27+URZ] ;  /* 0x000000001bff7f8c */ /* 0x0001e8000d8000ff */
[----:B------:R0:W-:Y:S01]  /*17e0*/  ATOMS.POPC.INC.32 RZ, [R28+URZ] ;  /* 0x000000001cff7f8c */ /* 0x0001e2000d8000ff */
[----:B------:R-:W-:Y:S05]  /*17f0*/  @!P0 BRA `(.L_x_147) ;  /* 0xfffffff800dc8947 */ /* 0x000fea000383ffff */
.L_x_146:
[----:B------:R-:W-:Y:S05]  /*1800*/  BRA.U !UP0, `(.L_x_148) ;  /* 0xfffffff108dc7547 */ /* 0x000fea000b83ffff */
.L_x_143:
[----:B------:R-:W-:Y:S01]  /*1810*/  BAR.SYNC.DEFER_BLOCKING 0x0 ;  /* 0x0000000000007b1d */ /* 0x000fe20000010000 */
[----:B------:R-:W-:-:S05]  /*1820*/  ISETP.NE.AND P0, PT, R20, RZ, PT ;  /* 0x000000ff1400720c */ /* 0x000fca0003f05270 */
[----:B------:R-:W-:Y:S08]  /*1830*/  BSSY.RECONVERGENT B0, `(.L_x_149) ;  /* 0x0000164000007945 */ /* 0x000ff00003800200 */
[----:B------:R-:W-:Y:S05]  /*1840*/  @P0 BRA `(.L_x_150) ;  /* 0x0000001400880947 */ /* 0x000fea0003800000 */
[----:B------:R-:W-:Y:S01]  /*1850*/  UISETP.GE.U32.AND UP0, UPT, UR22, 0x7, UPT ;  /* 0x000000071600788c */ /* 0x000fe2000bf06070 */
[----:B0-23--:R-:W-:-:S08]  /*1860*/  IMAD.MOV.U32 R3, RZ, RZ, RZ ;  /* 0x000000ffff037224 */ /* 0x00dfd000078e00ff */
[----:B------:R-:W-:Y:S05]  /*1870*/  BRA.U !UP0, `(.L_x_151) ;  /* 0x00000005085c7547 */ /* 0x000fea000b800000 */
[----:B----4-:R-:W0:Y:S01]  /*1880*/  LDC.64 R2, c[0x0][0x380] ;  /* 0x0000e000ff027b82 */ /* 0x010e220000000a00 */
[----:B-1---5:R-:W-:-:S07]  /*1890*/  IMAD.MOV.U32 R5, RZ, RZ, RZ ;  /* 0x000000ffff057224 */ /* 0x022fce00078e00ff */
.L_x_168:
[----:B----4-:R-:W-:Y:S01]  /*18a0*/  IMAD R7, R5, 0x400, R0 ;  /* 0x0000040005077824 */ /* 0x010fe200078e0200 */
[----:B------:R-:W-:Y:S04]  /*18b0*/  BSSY.RECONVERGENT B1, `(.L_x_152) ;  /* 0x000000f000017945 */ /* 0x000fe80003800200 */
[----:B01----:R-:W1:Y:S04]  /*18c0*/  LDS R18, [R7] ;  /* 0x0000000007127984 */ /* 0x003e680000000800 */
[----:B--23--:R2:W3:Y:S04]  /*18d0*/  LDS R9, [R7+0x400] ;  /* 0x0004000007097984 */ /* 0x00c4e80000000800 */
[----:B------:R2:W4:Y:S04]  /*18e0*/  LDS R22, [R7+0x800] ;  /* 0x0008000007167984 */ /* 0x0005280000000800 */
[----:B------:R2:W0:Y:S04]  /*18f0*/  LDS R14, [R7+0xc00] ;  /* 0x000c0000070e7984 */ /* 0x0004280000000800 */
[----:B------:R2:W0:Y:S04]  /*1900*/  LDS R12, [R7+0x1000] ;  /* 0x00100000070c7984 */ /* 0x0004280000000800 */
[----:B------:R2:W0:Y:S04]  /*1910*/  LDS R6, [R7+0x1400] ;  /* 0x0014000007067984 */ /* 0x0004280000000800 */
[----:B------:R2:W0:Y:S04]  /*1920*/  LDS R8, [R7+0x1800] ;  /* 0x0018000007087984 */ /* 0x0004280000000800 */
[----:B------:R2:W0:Y:S01]  /*1930*/  LDS R10, [R7+0x1c00] ;  /* 0x001c0000070a7984 */ /* 0x0004220000000800 */
[----:B-1----:R-:W-:-:S13]  /*1940*/  ISETP.NE.AND P0, PT, R18, RZ, PT ;  /* 0x000000ff1200720c */ /* 0x002fda0003f05270 */
[----:B--234-:R-:W-:Y:S05]  /*1950*/  @!P0 BRA `(.L_x_153) ;  /* 0x0000000000108947 */ /* 0x01cfea0003800000 */
[----:B------:R-:W-:Y:S01]  /*1960*/  LEA R17, R5, R4, 0x8 ;  /* 0x0000000405117211 */ /* 0x000fe200078e40ff */
[----:B------:R-:W-:-:S04]  /*1970*/  IMAD.MOV.U32 R19, RZ, RZ, RZ ;  /* 0x000000ffff137224 */ /* 0x000fc800078e00ff */
[----:B0-----:R-:W-:-:S05]  /*1980*/  IMAD.WIDE.U32 R16, R17, 0x8, R2 ;  /* 0x0000000811107825 */ /* 0x001fca00078e0002 */
[----:B------:R1:W-:Y:S02]  /*1990*/  REDG.E.ADD.64.STRONG.GPU desc[UR20][R16.64], R18 ;  /* 0x000000121000798e */ /* 0x0003e4000c12e514 */
.L_x_153:
[----:B------:R-:W-:Y:S05]  /*19a0*/  BSYNC.RECONVERGENT B1 ;  /* 0x0000000000017941 */ /* 0x000fea0003800200 */
.L_x_152:
[----:B------:R-:W-:Y:S01]  /*19b0*/  ISETP.NE.AND P6, PT, R9, RZ, PT ;  /* 0x000000ff0900720c */ /* 0x000fe20003fc5270 */
[----:B------:R-:W-:Y:S01]  /*19c0*/  BSSY.RECONVERGENT B1, `(.L_x_154) ;  /* 0x000000e000017945 */ /* 0x000fe20003800200 */
[----:B------:R-:W-:Y:S02]  /*19d0*/  ISETP.NE.AND P0, PT, R22, RZ, PT ;  /* 0x000000ff1600720c */ /* 0x000fe40003f05270 */
[----:B0-----:R-:W-:Y:S02]  /*19e0*/  ISETP.NE.AND P1, PT, R14, RZ, PT ;  /* 0x000000ff0e00720c */ /* 0x001fe40003f25270 */
[----:B------:R-:W-:Y:S02]  /*19f0*/  ISETP.NE.AND P2, PT, R12, RZ, PT ;  /* 0x000000ff0c00720c */ /* 0x000fe40003f45270 */
[----:B------:R-:W-:Y:S02]  /*1a00*/  ISETP.NE.AND P3, PT, R6, RZ, PT ;  /* 0x000000ff0600720c */ /* 0x000fe40003f65270 */
[----:B------:R-:W-:-:S02]  /*1a10*/  ISETP.NE.AND P4, PT, R8, RZ, PT ;  /* 0x000000ff0800720c */ /* 0x000fc40003f85270 */
[----:B------:R-:W-:Y:S01]  /*1a20*/  ISETP.NE.AND P5, PT, R10, RZ, PT ;  /* 0x000000ff0a00720c */ /* 0x000fe20003fa5270 */
[----:B------:R-:W-:-:S12]  /*1a30*/  @!P6 BRA `(.L_x_155) ;  /* 0x000000000018e947 */ /* 0x000fd80003800000 */
[----:B-1----:R-:W-:Y:S02]  /*1a40*/  IMAD R17, R5, 0x100, R4 ;  /* 0x0000010005117824 */ /* 0x002fe400078e0204 */
[----:B------:R-:W-:Y:S02]  /*1a50*/  IMAD.MOV.U32 R18, RZ, RZ, R9 ;  /* 0x000000ffff127224 */ /* 0x000fe400078e0009 */
[----:B------:R-:W-:Y:S02]  /*1a60*/  VIADD R17, R17, 0x100 ;  /* 0x0000010011117836 */ /* 0x000fe40000000000 */
[----:B------:R-:W-:Y:S02]  /*1a70*/  IMAD.MOV.U32 R19, RZ, RZ, RZ ;  /* 0x000000ffff137224 */ /* 0x000fe400078e00ff */
[----:B------:R-:W-:-:S05]  /*1a80*/  IMAD.WIDE.U32 R16, R17, 0x8, R2 ;  /* 0x0000000811107825 */ /* 0x000fca00078e0002 */
[----:B------:R0:W-:Y:S02]  /*1a90*/  REDG.E.ADD.64.STRONG.GPU desc[UR20][R16.64], R18 ;  /* 0x000000121000798e */ /* 0x0001e4000c12e514 */
.L_x_155:
[----:B------:R-:W-:Y:S05]  /*1aa0*/  BSYNC.RECONVERGENT B1 ;  /* 0x0000000000017941 */ /* 0x000fea0003800200 */
.L_x_154:
[----:B------:R-:W-:Y:S04]  /*1ab0*/  BSSY.RECONVERGENT B1, `(.L_x_156) ;  /* 0x0000007000017945 */ /* 0x000fe80003800200 */
[----:B------:R-:W-:Y:S05]  /*1ac0*/  @!P0 BRA `(.L_x_157) ;  /* 0x0000000000148947 */ /* 0x000fea0003800000 */
[----:B01----:R-:W-:Y:S02]  /*1ad0*/  IMAD R17, R5, 0x100, R4 ;  /* 0x0000010005117824 */ /* 0x003fe400078e0204 */
[----:B------:R-:W-:-:S03]  /*1ae0*/  IMAD.MOV.U32 R23, RZ, RZ, RZ ;  /* 0x000000ffff177224 */ /* 0x000fc600078e00ff */
[----:B------:R-:W-:-:S05]  /*1af0*/  IADD3 R17, PT, PT, R17, 0x200, RZ ;  /* 0x0000020011117810 */ /* 0x000fca0007ffe0ff */
[----:B------:R-:W-:-:S05]  /*1b00*/  IMAD.WIDE.U32 R16, R17, 0x8, R2 ;  /* 0x0000000811107825 */ /* 0x000fca00078e0002 */
[----:B------:R2:W-:Y:S02]  /*1b10*/  REDG.E.ADD.64.STRONG.GPU desc[UR20][R16.64], R22 ;  /* 0x000000161000798e */ /* 0x0005e4000c12e514 */
.L_x_157:
[----:B------:R-:W-:Y:S05]  /*1b20*/  BSYNC.RECONVERGENT B1 ;  /* 0x0000000000017941 */ /* 0x000fea0003800200 */
.L_x_156:
[----:B------:R-:W-:Y:S04]  /*1b30*/  BSSY.RECONVERGENT B1, `(.L_x_158) ;  /* 0x0000007000017945 */ /* 0x000fe80003800200 */
[----:B------:R-:W-:Y:S05]  /*1b40*/  @!P1 BRA `(.L_x_159) ;  /* 0x0000000000149947 */ /* 0x000fea0003800000 */
[----:B012---:R-:W-:Y:S02]  /*1b50*/  IMAD R17, R5, 0x100, R4 ;  /* 0x0000010005117824 */ /* 0x007fe400078e0204 */
[----:B------:R-:W-:Y:S02]  /*1b60*/  IMAD.MOV.U32 R15, RZ, RZ, RZ ;  /* 0x000000ffff0f7224 */ /* 0x000fe400078e00ff */
[----:B------:R-:W-:-:S04]  /*1b70*/  VIADD R17, R17, 0x300 ;  /* 0x0000030011117836 */ /* 0x000fc80000000000 */
[----:B------:R-:W-:-:S05]  /*1b80*/  IMAD.WIDE.U32 R16, R17, 0x8, R2 ;  /* 0x0000000811107825 */ /* 0x000fca00078e0002 */
[----:B------:R3:W-:Y:S02]  /*1b90*/  REDG.E.ADD.64.STRONG.GPU desc[UR20][R16.64], R14 ;  /* 0x0000000e1000798e */ /* 0x0007e4000c12e514 */
.L_x_159:
[----:B------:R-:W-:Y:S05]  /*1ba0*/  BSYNC.RECONVERGENT B1 ;  /* 0x0000000000017941 */ /* 0x000fea0003800200 */
.L_x_158:
[----:B------:R-:W-:Y:S04]  /*1bb0*/  BSSY.RECONVERGENT B1, `(.L_x_160) ;  /* 0x0000007000017945 */ /* 0x000fe80003800200 */
[----:B------:R-:W-:Y:S05]  /*1bc0*/  @!P2 BRA `(.L_x_161) ;  /* 0x000000000014a947 */ /* 0x000fea0003800000 */
[----:B---3--:R-:W-:Y:S02]  /*1bd0*/  IMAD R15, R5, 0x100, R4 ;  /* 0x00000100050f7824 */ /* 0x008fe400078e0204 */
[----:B------:R-:W-:Y:S02]  /*1be0*/  HFMA2 R13, -RZ, RZ, 0, 0 ;  /* 0x00000000ff0d7431 */ /* 0x000fe400000001ff */
[----:B------:R-:W-:-:S04]  /*1bf0*/  VIADD R15, R15, 0x400 ;  /* 0x000004000f0f7836 */ /* 0x000fc80000000000 */
[----:B------:R-:W-:-:S05]  /*1c00*/  IMAD.WIDE.U32 R14, R15, 0x8, R2 ;  /* 0x000000080f0e7825 */ /* 0x000fca00078e0002 */
[----:B------:R4:W-:Y:S02]  /*1c10*/  REDG.E.ADD.64.STRONG.GPU desc[UR20][R14.64], R12 ;  /* 0x0000000c0e00798e */ /* 0x0009e4000c12e514 */
.L_x_161:
[----:B------:R-:W-:Y:S05]  /*1c20*/  BSYNC.RECONVERGENT B1 ;  /* 0x0000000000017941 */ /* 0x000fea0003800200 */
.L_x_160:
[----:B------:R-:W-:Y:S04]  /*1c30*/  BSSY.RECONVERGENT B1, `(.L_x_162) ;  /* 0x0000007000017945 */ /* 0x000fe80003800200 */
[----:B------:R-:W-:Y:S05]  /*1c40*/  @!P3 BRA `(.L_x_163) ;  /* 0x000000000014b947 */ /* 0x000fea0003800000 */
[----:B----4-:R-:W-:Y:S02]  /*1c50*/  IMAD R13, R5, 0x100, R4 ;  /* 0x00000100050d7824 */ /* 0x010fe400078e0204 */
[----:B------:R-:W-:Y:S02]  /*1c60*/  IMAD.MOV.U32 R7, RZ, RZ, RZ ;  /* 0x000000ffff077224 */ /* 0x000fe400078e00ff */
[----:B------:R-:W-:-:S04]  /*1c70*/  VIADD R13, R13, 0x500 ;  /* 0x000005000d0d7836 */ /* 0x000fc80000000000 */
[----:B------:R-:W-:-:S05]  /*1c80*/  IMAD.WIDE.U32 R12, R13, 0x8, R2 ;  /* 0x000000080d0c7825 */ /* 0x000fca00078e0002 */
[----:B------:R4:W-:Y:S02]  /*1c90*/  REDG.E.ADD.64.STRONG.GPU desc[UR20][R12.64], R6 ;  /* 0x000000060c00798e */ /* 0x0009e4000c12e514 */
.L_x_163:
[----:B------:R-:W-:Y:S05]  /*1ca0*/  BSYNC.RECONVERGENT B1 ;  /* 0x0000000000017941 */ /* 0x000fea0003800200 */
.L_x_162:
[----:B------:R-:W-:Y:S04]  /*1cb0*/  BSSY.RECONVERGENT B1, `(.L_x_164) ;  /* 0x0000007000017945 */ /* 0x000fe80003800200 */
[----:B------:R-:W-:Y:S05]  /*1cc0*/  @!P4 BRA `(.L_x_165) ;  /* 0x000000000014c947 */ /* 0x000fea0003800000 */
[----:B----4-:R-:W-:Y:S02]  /*1cd0*/  IMAD R7, R5, 0x100, R4 ;  /* 0x0000010005077824 */ /* 0x010fe400078e0204 */
[----:B------:R-:W-:Y:S02]  /*1ce0*/  IMAD.MOV.U32 R9, RZ, RZ, RZ ;  /* 0x000000ffff097224 */ /* 0x000fe400078e00ff */
[----:B------:R-:W-:-:S04]  /*1cf0*/  VIADD R7, R7, 0x600 ;  /* 0x0000060007077836 */ /* 0x000fc80000000000 */
[----:B------:R-:W-:-:S05]  /*1d00*/  IMAD.WIDE.U32 R6, R7, 0x8, R2 ;  /* 0x0000000807067825 */ /* 0x000fca00078e0002 */
[----:B------:R4:W-:Y:S02]  /*1d10*/  REDG.E.ADD.64.STRONG.GPU desc[UR20][R6.64], R8 ;  /* 0x000000080600798e */ /* 0x0009e4000c12e514 */
.L_x_165:
[----:B------:R-:W-:Y:S05]  /*1d20*/  BSYNC.RECONVERGENT B1 ;  /* 0x0000000000017941 */ /* 0x000fea0003800200 */
.L_x_164:
[----:B------:R-:W-:Y:S04]  /*1d30*/  BSSY.RECONVERGENT B1, `(.L_x_166) ;  /* 0x0000007000017945 */ /* 0x000fe80003800200 */
[----:B------:R-:W-:Y:S05]  /*1d40*/  @!P5 BRA `(.L_x_167) ;  /* 0x000000000014d947 */ /* 0x000fea0003800000 */
[----:B----4-:R-:W-:Y:S01]  /*1d50*/  LEA R7, R5, R4, 0x8 ;  /* 0x0000000405077211 */ /* 0x010fe200078e40ff */
[----:B------:R-:W-:-:S04]  /*1d60*/  IMAD.MOV.U32 R11, RZ, RZ, RZ ;  /* 0x000000ffff0b7224 */ /* 0x000fc800078e00ff */
[----:B------:R-:W-:-:S04]  /*1d70*/  VIADD R7, R7, 0x700 ;  /* 0x0000070007077836 */ /* 0x000fc80000000000 */
[----:B------:R-:W-:-:S05]  /*1d80*/  IMAD.WIDE.U32 R6, R7, 0x8, R2 ;  /* 0x0000000807067825 */ /* 0x000fca00078e0002 */
[----:B------:R4:W-:Y:S02]  /*1d90*/  REDG.E.ADD.64.STRONG.GPU desc[UR20][R6.64], R10 ;  /* 0x0000000a0600798e */ /* 0x0009e4000c12e514 */
.L_x_167:
[----:B------:R-:W-:Y:S05]  /*1da0*/  BSYNC.RECONVERGENT B1 ;  /* 0x0000000000017941 */ /* 0x000fea0003800200 */
.L_x_166:
[----:B------:R-:W-:-:S05]  /*1db0*/  VIADD R5, R5, 0x8 ;  /* 0x0000000805057836 */ /* 0x000fca0000000000 */
[----:B------:R-:W-:-:S13]  /*1dc0*/  ISETP.NE.AND P0, PT, R5, UR27, PT ;  /* 0x0000001b05007c0c */ /* 0x000fda000bf05270 */
[----:B------:R-:W-:Y:S05]  /*1dd0*/  @P0 BRA `(.L_x_168) ;  /* 0xfffffff800b00947 */ /* 0x000fea000383ffff */
[----:B------:R-:W-:-:S07]  /*1de0*/  IMAD.U32 R3, RZ, RZ, UR27 ;  /* 0x0000001bff037e24 */ /* 0x000fce000f8e00ff */
.L_x_151:
[----:B------:R-:W-:Y:S02]  /*1df0*/  UISETP.NE.AND UP0, UPT, UR24, URZ, UPT ;  /* 0x000000ff1800728c */ /* 0x000fe4000bf05270 */
[----:B----45:R-:W-:Y:S02]  /*1e00*/  IMAD.U32 R8, RZ, RZ, UR24 ;  /* 0x00000018ff087e24 */ /* 0x030fe4000f8e00ff */
[----:B-1----:R-:W-:-:S03]  /*1e10*/  IMAD.U32 R5, RZ, RZ, UR25 ;  /* 0x00000019ff057e24 */ /* 0x002fc6000f8e00ff */
[----:B------:R-:W-:Y:S01]  /*1e20*/  IADD3 R8, PT, PT, R8, -0x1, RZ ;  /* 0xffffffff08087810 */ /* 0x000fe20007ffe0ff */
[----:B------:R-:W-:Y:S01]  /*1e30*/  VIADD R5, R5, 0xffffffff ;  /* 0xffffffff05057836 */ /* 0x000fe20000000000 */
[----:B------:R-:W-:Y:S06]  /*1e40*/  BRA.U !UP0, `(.L_x_169) ;  /* 0x0000000508707547 */ /* 0x000fec000b800000 */
[----:B------:R-:W-:-:S13]  /*1e50*/  ISETP.GE.U32.AND P0, PT, R8, 0x3, PT ;  /* 0x000000030800780c */ /* 0x000fda0003f06070 */
[----:B------:R-:W-:Y:S05]  /*1e60*/  @!P0 BRA `(.L_x_170) ;  /* 0x0000000000bc8947 */ /* 0x000fea0003800000 */
[----:B------:R-:W-:Y:S01]  /*1e70*/  IMAD R7, R3, 0x400, R0 ;  /* 0x0000040003077824 */ /* 0x000fe200078e0200 */
[----:B------:R-:W-:Y:S04]  /*1e80*/  BSSY.RECONVERGENT B1, `(.L_x_171) ;  /* 0x000000f000017945 */ /* 0x000fe80003800200 */
[----:B------:R-:W1:Y:S04]  /*1e90*/  LDS R12, [R7] ;  /* 0x00000000070c7984 */ /* 0x000e680000000800 */
[----:B------:R-:W4:Y:S04]  /*1ea0*/  LDS R9, [R7+0x400] ;  /* 0x0004000007097984 */ /* 0x000f280000000800 */
[----:B------:R-:W5:Y:S04]  /*1eb0*/  LDS R6, [R7+0x800] ;  /* 0x0008000007067984 */ /* 0x000f680000000800 */
[----:B------:R-:W0:Y:S01]  /*1ec0*/  LDS R2, [R7+0xc00] ;  /* 0x000c000007027984 */ /* 0x000e220000000800 */
[----:B-1----:R-:W-:-:S02]  /*1ed0*/  ISETP.NE.AND P0, PT, R12, RZ, PT ;  /* 0x000000ff0c00720c */ /* 0x002fc40003f05270 */
[----:B----4-:R-:W-:Y:S02]  /*1ee0*/  ISETP.NE.AND P1, PT, R9, RZ, PT ;  /* 0x000000ff0900720c */ /* 0x010fe40003f25270 */
[----:B-----5:R-:W-:Y:S02]  /*1ef0*/  ISETP.NE.AND P2, PT, R6, RZ, PT ;  /* 0x000000ff0600720c */ /* 0x020fe40003f45270 */
[----:B0-----:R-:W-:-:S07]  /*1f00*/  ISETP.NE.AND P3, PT, R2, RZ, PT ;  /* 0x000000ff0200720c */ /* 0x001fce0003f65270 */
[----:B------:R-:W-:Y:S06]  /*1f10*/  @!P0 BRA `(.L_x_172) ;  /* 0x0000000000148947 */ /* 0x000fec0003800000 */
[----:B------:R-:W0:Y:S01]  /*1f20*/  LDC.64 R10, c[0x0][0x380] ;  /* 0x0000e000ff0a7b82 */ /* 0x000e220000000a00 */
[----:B------:R-:W-:Y:S02]  /*1f30*/  IMAD R7, R3, 0x100, R4 ;  /* 0x0000010003077824 */ /* 0x000fe400078e0204 */
[----:B------:R-:W-:Y:S02]  /*1f40*/  IMAD.MOV.U32 R13, RZ, RZ, RZ ;  /* 0x000000ffff0d7224 */ /* 0x000fe400078e00ff */
[----:B0-----:R-:W-:-:S05]  /*1f50*/  IMAD.WIDE.U32 R10, R7, 0x8, R10 ;  /* 0x00000008070a7825 */ /* 0x001fca00078e000a */
[----:B------:R0:W-:Y:S02]  /*1f60*/  REDG.E.ADD.64.STRONG.GPU desc[UR20][R10.64], R12 ;  /* 0x0000000c0a00798e */ /* 0x0001e4000c12e514 */
.L_x_172:
[----:B------:R-:W-:Y:S05]  /*1f70*/  BSYNC.RECONVERGENT B1 ;  /* 0x0000000000017941 */ /* 0x000fea0003800200 */
.L_x_171:
[----:B------:R-:W-:Y:S04]  /*1f80*/  BSSY.RECONVERGENT B1, `(.L_x_173) ;  /* 0x0000009000017945 */ /* 0x000fe80003800200 */
[----:B------:R-:W-:Y:S05]  /*1f90*/  @!P1 BRA `(.L_x_174) ;  /* 0x00000000001c9947 */ /* 0x000fea0003800000 */
[----:B0-----:R-:W0:Y:S01]  /*1fa0*/  LDC.64 R10, c[0x0][0x380] ;  /* 0x0000e000ff0a7b82 */ /* 0x001e220000000a00 */
[----:B------:R-:W-:Y:S01]  /*1fb0*/  IMAD R7, R3, 0x100, R4 ;  /* 0x0000010003077824 */ /* 0x000fe200078e0204 */
[----:B------:R-:W-:Y:S01]  /*1fc0*/  MOV R12, R9 ;  /* 0x00000009000c7202 */ /* 0x000fe20000000f00 */
[----:B------:R-:W-:Y:S02]  /*1fd0*/  IMAD.MOV.U32 R13, RZ, RZ, RZ ;  /* 0x000000ffff0d7224 */ /* 0x000fe400078e00ff */
[----:B------:R-:W-:-:S04]  /*1fe0*/  VIADD R7, R7, 0x100 ;  /* 0x0000010007077836 */ /* 0x000fc80000000000 */
[----:B0-----:R-:W-:-:S05]  /*1ff0*/  IMAD.WIDE.U32 R10, R7, 0x8, R10 ;  /* 0x00000008070a7825 */ /* 0x001fca00078e000a */
[----:B------:R1:W-:Y:S02]  /*2000*/  REDG.E.ADD.64.STRONG.GPU desc[UR20][R10.64], R12 ;  /* 0x0000000c0a00798e */ /* 0x0003e4000c12e514 */
.L_x_174:
[----:B------:R-:W-:Y:S05]  /*2010*/  BSYNC.RECONVERGENT B1 ;  /* 0x0000000000017941 */ /* 0x000fea0003800200 */
.L_x_173:
[----:B------:R-:W-:Y:S04]  /*2020*/  BSSY.RECONVERGENT B1, `(.L_x_175) ;  /* 0x0000008000017945 */ /* 0x000fe80003800200 */
[----:B------:R-:W-:Y:S05]  /*2030*/  @!P2 BRA `(.L_x_176) ;  /* 0x000000000018a947 */ /* 0x000fea0003800000 */
[----:B01----:R-:W0:Y:S01]  /*2040*/  LDC.64 R10, c[0x0][0x380] ;  /* 0x0000e000ff0a7b82 */ /* 0x003e220000000a00 */
[----:B------:R-:W-:-:S04]  /*2050*/  IMAD R7, R3, 0x100, R4 ;  /* 0x0000010003077824 */ /* 0x000fc800078e0204 */
[----:B------:R-:W-:-:S04]  /*2060*/  VIADD R7, R7, 0x200 ;  /* 0x0000020007077836 */ /* 0x000fc80000000000 */
[----:B0-----:R-:W-:-:S04]  /*2070*/  IMAD.WIDE.U32 R10, R7, 0x8, R10 ;  /* 0x00000008070a7825 */ /* 0x001fc800078e000a */
[----:B------:R-:W-:-:S05]  /*2080*/  IMAD.MOV.U32 R7, RZ, RZ, RZ ;  /* 0x000000ffff077224 */ /* 0x000fca00078e00ff */
[----:B------:R4:W-:Y:S02]  /*2090*/  REDG.E.ADD.64.STRONG.GPU desc[UR20][R10.64], R6 ;  /* 0x000000060a00798e */ /* 0x0009e4000c12e514 */
.L_x_176:
[----:B------:R-:W-:Y:S05]  /*20a0*/  BSYNC.RECONVERGENT B1 ;  /* 0x0000000000017941 */ /* 0x000fea0003800200 */
.L_x_175:
[----:B------:R-:W-:Y:S04]  /*20b0*/  BSSY.RECONVERGENT B1, `(.L_x_177) ;  /* 0x0000009000017945 */ /* 0x000fe80003800200 */
[----:B------:R-:W-:Y:S05]  /*20c0*/  @!P3 BRA `(.L_x_178) ;  /* 0x00000000001cb947 */ /* 0x000fea0003800000 */
[----:B----4-:R-:W4:Y:S01]  /*20d0*/  LDC.64 R6, c[0x0][0x380] ;  /* 0x0000e000ff067b82 */ /* 0x010f220000000a00 */
[----:B------:R-:W-:Y:S01]  /*20e0*/  IMAD R9, R3, 0x100, R4 ;  /* 0x0000010003097824 */ /* 0x000fe200078e0204 */
[----:B01----:R-:W-:Y:S01]  /*20f0*/  MOV R10, R2 ;  /* 0x00000002000a7202 */ /* 0x003fe20000000f00 */
[----:B------:R-:W-:Y:S02]  /*2100*/  IMAD.MOV.U32 R11, RZ, RZ, RZ ;  /* 0x000000ffff0b7224 */ /* 0x000fe400078e00ff */
[----:B------:R-:W-:-:S04]  /*2110*/  VIADD R9, R9, 0x300 ;  /* 0x0000030009097836 */ /* 0x000fc80000000000 */
[----:B----4-:R-:W-:-:S05]  /*2120*/  IMAD.WIDE.U32 R6, R9, 0x8, R6 ;  /* 0x0000000809067825 */ /* 0x010fca00078e0006 */
[----:B------:R0:W-:Y:S02]  /*2130*/  REDG.E.ADD.64.STRONG.GPU desc[UR20][R6.64], R10 ;  /* 0x0000000a0600798e */ /* 0x0001e4000c12e514 */
.L_x_178:
[----:B------:R-:W-:Y:S05]  /*2140*/  BSYNC.RECONVERGENT B1 ;  /* 0x0000000000017941 */ /* 0x000fea0003800200 */
.L_x_177:
[----:B------:R-:W-:-:S07]  /*2150*/  VIADD R3, R3, 0x4 ;  /* 0x0000000403037836 */ /* 0x000fce0000000000 */
.L_x_170:
[----:B------:R-:W-:Y:S01]  /*2160*/  UISETP.NE.AND UP0, UPT, UR25, URZ, UPT ;  /* 0x000000ff1900728c */ /* 0x000fe2000bf05270 */
[----:B------:R-:W-:Y:S08]  /*2170*/  BSSY.RECONVERGENT B1, `(.L_x_169) ;  /* 0x0000029000017945 */ /* 0x000ff00003800200 */
[----:B------:R-:W-:Y:S05]  /*2180*/  BRA.U !UP0, `(.L_x_179) ;  /* 0x00000001089c7547 */ /* 0x000fea000b800000 */
[----:B------:R-:W-:-:S13]  /*2190*/  ISETP.NE.AND P0, PT, R5, RZ, PT ;  /* 0x000000ff0500720c */ /* 0x000fda0003f05270 */
[----:B------:R-:W-:Y:S05]  /*21a0*/  @!P0 BRA `(.L_x_180) ;  /* 0x0000000000648947 */ /* 0x000fea0003800000 */
[----:B0---4-:R-:W-:Y:S01]  /*21b0*/  IMAD R6, R3, 0x400, R0 ;  /* 0x0000040003067824 */ /* 0x011fe200078e0200 */
[----:B------:R-:W-:Y:S04]  /*21c0*/  BSSY.RECONVERGENT B2, `(.L_x_181) ;  /* 0x000000c000027945 */ /* 0x000fe80003800200 */
[----:B------:R-:W0:Y:S04]  /*21d0*/  LDS R2, [R6] ;  /* 0x0000000006027984 */ /* 0x000e280000000800 */
[----:B------:R-:W4:Y:S01]  /*21e0*/  LDS R9, [R6+0x400] ;  /* 0x0004000006097984 */ /* 0x000f220000000800 */
[----:B0-----:R-:W-:-:S02]  /*21f0*/  ISETP.NE.AND P0, PT, R2, RZ, PT ;  /* 0x000000ff0200720c */ /* 0x001fc40003f05270 */
[----:B----4-:R-:W-:-:S11]  /*2200*/  ISETP.NE.AND P1, PT, R9, RZ, PT ;  /* 0x000000ff0900720c */ /* 0x010fd60003f25270 */
[----:B------:R-:W-:Y:S05]  /*2210*/  @!P0 BRA `(.L_x_182) ;  /* 0x0000000000188947 */ /* 0x000fea0003800000 */
[----:B------:R-:W0:Y:S01]  /*2220*/  LDC.64 R6, c[0x0][0x380] ;  /* 0x0000e000ff067b82 */ /* 0x000e220000000a00 */
[----:B-1----:R-:W-:-:S04]  /*2230*/  IMAD R11, R3, 0x100, R4 ;  /* 0x00000100030b7824 */ /* 0x002fc800078e0204 */
[----:B0-----:R-:W-:-:S04]  /*2240*/  IMAD.WIDE.U32 R10, R11, 0x8, R6 ;  /* 0x000000080b0a7825 */ /* 0x001fc800078e0006 */
[----:B------:R-:W-:Y:S02]  /*2250*/  IMAD.MOV.U32 R6, RZ, RZ, R2 ;  /* 0x000000ffff067224 */ /* 0x000fe400078e0002 */
[----:B------:R-:W-:-:S05]  /*2260*/  IMAD.MOV.U32 R7, RZ, RZ, RZ ;  /* 0x000000ffff077224 */ /* 0x000fca00078e00ff */
[----:B------:R0:W-:Y:S02]  /*2270*/  REDG.E.ADD.64.STRONG.GPU desc[UR20][R10.64], R6 ;  /* 0x000000060a00798e */ /* 0x0001e4000c12e514 */
.L_x_182:
[----:B------:R-:W-:Y:S05]  /*2280*/  BSYNC.RECONVERGENT B2 ;  /* 0x0000000000027941 */ /* 0x000fea0003800200 */
.L_x_181:
[----:B------:R-:W-:Y:S04]  /*2290*/  BSSY.RECONVERGENT B2, `(.L_x_183) ;  /* 0x0000009000027945 */ /* 0x000fe80003800200 */
[----:B------:R-:W-:Y:S05]  /*22a0*/  @!P1 BRA `(.L_x_184) ;  /* 0x00000000001c9947 */ /* 0x000fea0003800000 */
[----:B0-----:R-:W0:Y:S01]  /*22b0*/  LDC.64 R6, c[0x0][0x380] ;  /* 0x0000e000ff067b82 */ /* 0x001e220000000a00 */
[----:B------:R-:W-:-:S05]  /*22c0*/  LEA R2, R3, R4, 0x8 ;  /* 0x0000000403027211 */ /* 0x000fca00078e40ff */
[----:B-1----:R-:W-:-:S04]  /*22d0*/  VIADD R11, R2, 0x100 ;  /* 0x00000100020b7836 */ /* 0x002fc80000000000 */
[----:B0-----:R-:W-:-:S04]  /*22e0*/  IMAD.WIDE.U32 R10, R11, 0x8, R6 ;  /* 0x000000080b0a7825 */ /* 0x001fc800078e0006 */
[----:B------:R-:W-:Y:S02]  /*22f0*/  IMAD.MOV.U32 R6, RZ, RZ, R9 ;  /* 0x000000ffff067224 */ /* 0x000fe400078e0009 */
[----:B------:R-:W-:-:S05]  /*2300*/  IMAD.MOV.U32 R7, RZ, RZ, RZ ;  /* 0x000000ffff077224 */ /* 0x000fca00078e00ff */
[----:B------:R4:W-:Y:S02]  /*2310*/  REDG.E.ADD.64.STRONG.GPU desc[UR20][R10.64], R6 ;  /* 0x000000060a00798e */ /* 0x0009e4000c12e514 */
.L_x_184:
[----:B------:R-:W-:Y:S05]  /*2320*/  BSYNC.RECONVERGENT B2 ;  /* 0x0000000000027941 */ /* 0x000fea0003800200 */
.L_x_183:
[----:B------:R-:W-:-:S07]  /*2330*/  VIADD R3, R3, 0x2 ;  /* 0x0000000203037836 */ /* 0x000fce0000000000 */
.L_x_180:
[----:B------:R-:W-:-:S09]  /*2340*/  UISETP.NE.AND UP0, UPT, UR9, URZ, UPT ;  /* 0x000000ff0900728c */ /* 0x000fd2000bf05270 */
[----:B------:R-:W-:Y:S05]  /*2350*/  BRA.U !UP0, `(.L_x_179) ;  /* 0x0000000108287547 */ /* 0x000fea000b800000 */
[----:B------:R-:W-:-:S05]  /*2360*/  IMAD R2, R3, 0x400, R0 ;  /* 0x0000040003027824 */ /* 0x000fca00078e0200 */
[----:B------:R-:W5:Y:S02]  /*2370*/  LDS R9, [R2] ;  /* 0x0000000002097984 */ /* 0x000f640000000800 */
[----:B-----5:R-:W-:-:S13]  /*2380*/  ISETP.NE.AND P0, PT, R9, RZ, PT ;  /* 0x000000ff0900720c */ /* 0x020fda0003f05270 */
[----:B------:R-:W-:Y:S05]  /*2390*/  @!P0 BRA `(.L_x_179) ;  /* 0x0000000000188947 */ /* 0x000fea0003800000 */
[----:B0---4-:R-:W0:Y:S01]  /*23a0*/  LDC.64 R6, c[0x0][0x380] ;  /* 0x0000e000ff067b82 */ /* 0x011e220000000a00 */
[----:B------:R-:W-:-:S04]  /*23b0*/  IMAD R3, R3, 0x100, R4 ;  /* 0x0000010003037824 */ /* 0x000fc800078e0204 */
[----:B0-----:R-:W-:Y:S01]  /*23c0*/  IMAD.WIDE.U32 R2, R3, 0x8, R6 ;  /* 0x0000000803027825 */ /* 0x001fe200078e0006 */
[----:B------:R-:W-:-:S03]  /*23d0*/  MOV R6, R9 ;  /* 0x0000000900067202 */ /* 0x000fc60000000f00 */
[----:B------:R-:W-:-:S05]  /*23e0*/  IMAD.MOV.U32 R7, RZ, RZ, RZ ;  /* 0x000000ffff077224 */ /* 0x000fca00078e00ff */
[----:B------:R0:W-:Y:S02]  /*23f0*/  REDG.E.ADD.64.STRONG.GPU desc[UR20][R2.64], R6 ;  /* 0x000000060200798e */ /* 0x0001e4000c12e514 */
.L_x_179:
[----:B------:R-:W-:Y:S05]  /*2400*/  BSYNC.RECONVERGENT B1 ;  /* 0x0000000000017941 */ /* 0x000fea0003800200 */
.L_x_169:
[----:B------:R-:W-:-:S13]  /*2410*/  ISETP.GT.U32.AND P0, PT, R4, 0x7f, PT ;  /* 0x0000007f0400780c */ /* 0x000fda0003f04070 */
[----:B------:R-:W-:Y:S05]  /*2420*/  @P0 BRA `(.L_x_150) ;  /* 0x0000000800900947 */ /* 0x000fea0003800000 */
[----:B------:R-:W-:Y:S01]  /*2430*/  UISETP.GE.U32.AND UP0, UPT, UR22, 0x7, UPT ;  /* 0x000000071600788c */ /* 0x000fe2000bf06070 */
[----:B0-----:R-:W-:-:S08]  /*2440*/  IMAD.MOV.U32 R3, RZ, RZ, RZ ;  /* 0x000000ffff037224 */ /* 0x001fd000078e00ff */
[----:B------:R-:W-:Y:S05]  /*2450*/  BRA.U !UP0, `(.L_x_185) ;  /* 0x0000000508147547 */ /* 0x000fea000b800000 */
[----:B------:R-:W0:Y:S01]  /*2460*/  LDC.64 R2, c[0x0][0x380] ;  /* 0x0000e000ff027b82 */ /* 0x000e220000000a00 */
[----:B------:R-:W-:-:S07]  /*2470*/  IMAD.MOV.U32 R9, RZ, RZ, RZ ;  /* 0x000000ffff097224 */ /* 0x000fce00078e00ff */
.L_x_202:
[C---:B01--4-:R-:W-:Y:S01]  /*2480*/  IMAD R11, R9.reuse, 0x400, R0 ;  /* 0x00000400090b7824 */ /* 0x053fe200078e0200 */
[----:B------:R-:W-:Y:S01]  /*2490*/  BSSY.RECONVERGENT B1, `(.L_x_186) ;  /* 0x0000011000017945 */ /* 0x000fe20003800200 */
[C---:B--23--:R-:W-:Y:S02]  /*24a0*/  IMAD R7, R9.reuse, 0x100, R4 ;  /* 0x0000010009077824 */ /* 0x04cfe400078e0204 */
[----:B------:R-:W-:Y:S01]  /*24b0*/  VIADD R9, R9, 0x8 ;  /* 0x0000000809097836 */ /* 0x000fe20000000000 */
[----:B---3--:R-:W1:Y:S01]  /*24c0*/  LDS R14, [R11+0x200] ;  /* 0x000200000b0e7984 */ /* 0x008e620000000800 */
[----:B0-----:R-:W-:-:S03]  /*24d0*/  IMAD.WIDE.U32 R6, R7, 0x8, R2 ;  /* 0x0000000807067825 */ /* 0x001fc600078e0002 */
[----:B------:R-:W0:Y:S04]  /*24e0*/  LDS R13, [R11+0x600] ;  /* 0x000600000b0d7984 */ /* 0x000e280000000800 */
[----:B--2---:R2:W3:Y:S04]  /*24f0*/  LDS R17, [R11+0xa00] ;  /* 0x000a00000b117984 */ /* 0x0044e80000000800 */
[----:B------:R2:W4:Y:S04]  /*2500*/  LDS R18, [R11+0xe00] ;  /* 0x000e00000b127984 */ /* 0x0005280000000800 */
[----:B------:R2:W2:Y:S04]  /*2510*/  LDS R19, [R11+0x1200] ;  /* 0x001200000b137984 */ /* 0x0004a80000000800 */
[----:B------:R0:W2:Y:S04]  /*2520*/  LDS R16, [R11+0x1600] ;  /* 0x001600000b107984 */ /* 0x0000a80000000800 */
[----:B------:R0:W2:Y:S04]  /*2530*/  LDS R12, [R11+0x1a00] ;  /* 0x001a00000b0c7984 */ /* 0x0000a80000000800 */
[----:B------:R0:W2:Y:S01]  /*2540*/  LDS R10, [R11+0x1e00] ;  /* 0x001e00000b0a7984 */ /* 0x0000a20000000800 */
[----:B-1----:R-:W-:-:S02]  /*2550*/  ISETP.NE.AND P0, PT, R14, RZ, PT ;  /* 0x000000ff0e00720c */ /* 0x002fc40003f05270 */
[----:B0-----:R-:W-:-:S11]  /*2560*/  ISETP.NE.AND P1, PT, R13, RZ, PT ;  /* 0x000000ff0d00720c */ /* 0x001fd60003f25270 */
[----:B---34-:R-:W-:Y:S05]  /*2570*/  @!P0 BRA `(.L_x_187) ;  /* 0x0000000000088947 */ /* 0x018fea0003800000 */
[----:B------:R-:W-:-:S05]  /*2580*/  HFMA2 R15, -RZ, RZ, 0, 0 ;  /* 0x00000000ff0f7431 */ /* 0x000fca00000001ff */
[----:B------:R0:W-:Y:S02]  /*2590*/  REDG.E.ADD.64.STRONG.GPU desc[UR20][R6.64+0x400], R14 ;  /* 0x0004000e0600798e */ /* 0x0001e4000c12e514 */
.L_x_187:
[----:B------:R-:W-:Y:S05]  /*25a0*/  BSYNC.RECONVERGENT B1 ;  /* 0x0000000000017941 */ /* 0x000fea0003800200 */
.L_x_186:
[----:B------:R-:W-:Y:S04]  /*25b0*/  BSSY.RECONVERGENT B1, `(.L_x_188) ;  /* 0x0000005000017945 */ /* 0x000fe80003800200 */
[----:B------:R-:W-:Y:S05]  /*25c0*/  @!P1 BRA `(.L_x_189) ;  /* 0x00000000000c9947 */ /* 0x000fea0003800000 */
[----:B0-----:R-:W-:Y:S02]  /*25d0*/  IMAD.MOV.U32 R14, RZ, RZ, R13 ;  /* 0x000000ffff0e7224 */ /* 0x001fe400078e000d */
[----:B------:R-:W-:-:S05]  /*25e0*/  IMAD.MOV.U32 R15, RZ, RZ, RZ ;  /* 0x000000ffff0f7224 */ /* 0x000fca00078e00ff */
[----:B------:R1:W-:Y:S02]  /*25f0*/  REDG.E.ADD.64.STRONG.GPU desc[UR20][R6.64+0xc00], R14 ;  /* 0x000c000e0600798e */ /* 0x0003e4000c12e514 */
.L_x_189:
[----:B------:R-:W-:Y:S05]  /*2600*/  BSYNC.RECONVERGENT B1 ;  /* 0x0000000000017941 */ /* 0x000fea0003800200 */
.L_x_188:
[----:B------:R-:W-:Y:S01]  /*2610*/  ISETP.NE.AND P6, PT, R17, RZ, PT ;  /* 0x000000ff1100720c */ /* 0x000fe20003fc5270 */
[----:B------:R-:W-:Y:S01]  /*2620*/  BSSY.RECONVERGENT B1, `(.L_x_190) ;  /* 0x000000b000017945 */ /* 0x000fe20003800200 */
[----:B------:R-:W-:Y:S02]  /*2630*/  ISETP.NE.AND P0, PT, R9, UR27, PT ;  /* 0x0000001b09007c0c */ /* 0x000fe4000bf05270 */
[----:B------:R-:W-:Y:S02]  /*2640*/  ISETP.NE.AND P1, PT, R18, RZ, PT ;  /* 0x000000ff1200720c */ /* 0x000fe40003f25270 */
[----:B--2---:R-:W-:Y:S02]  /*2650*/  ISETP.NE.AND P2, PT, R19, RZ, PT ;  /* 0x000000ff1300720c */ /* 0x004fe40003f45270 */
[----:B------:R-:W-:Y:S02]  /*2660*/  ISETP.NE.AND P3, PT, R16, RZ, PT ;  /* 0x000000ff1000720c */ /* 0x000fe40003f65270 */
[----:B------:R-:W-:-:S02]  /*2670*/  ISETP.NE.AND P4, PT, R12, RZ, PT ;  /* 0x000000ff0c00720c */ /* 0x000fc40003f85270 */
[----:B------:R-:W-:Y:S01]  /*2680*/  ISETP.NE.AND P5, PT, R10, RZ, PT ;  /* 0x000000ff0a00720c */ /* 0x000fe20003fa5270 */
[----:B------:R-:W-:-:S12]  /*2690*/  @!P6 BRA `(.L_x_191) ;  /* 0x00000000000ce947 */ /* 0x000fd80003800000 */
[----:B01----:R-:W-:Y:S02]  /*26a0*/  IMAD.MOV.U32 R14, RZ, RZ, R17 ;  /* 0x000000ffff0e7224 */ /* 0x003fe400078e0011 */
[----:B------:R-:W-:-:S05]  /*26b0*/  IMAD.MOV.U32 R15, RZ, RZ, RZ ;  /* 0x000000ffff0f7224 */ /* 0x000fca00078e00ff */
[----:B------:R2:W-:Y:S02]  /*26c0*/  REDG.E.ADD.64.STRONG.GPU desc[UR20][R6.64+0x1400], R14 ;  /* 0x0014000e0600798e */ /* 0x0005e4000c12e514 */
.L_x_191:
[----:B------:R-:W-:Y:S05]  /*26d0*/  BSYNC.RECONVERGENT B1 ;  /* 0x0000000000017941 */ /* 0x000fea0003800200 */
.L_x_190:
[----:B------:R-:W-:Y:S04]  /*26e0*/  BSSY.RECONVERGENT B1, `(.L_x_192) ;  /* 0x0000005000017945 */ /* 0x000fe80003800200 */
[----:B------:R-:W-:Y:S05]  /*26f0*/  @!P1 BRA `(.L_x_193) ;  /* 0x00000000000c9947 */ /* 0x000fea0003800000 */
[----:B012---:R-:W-:Y:S02]  /*2700*/  IMAD.MOV.U32 R14, RZ, RZ, R18 ;  /* 0x000000ffff0e7224 */ /* 0x007fe400078e0012 */
[----:B------:R-:W-:-:S05]  /*2710*/  IMAD.MOV.U32 R15, RZ, RZ, RZ ;  /* 0x000000ffff0f7224 */ /* 0x000fca00078e00ff */
[----:B------:R3:W-:Y:S02]  /*2720*/  REDG.E.ADD.64.STRONG.GPU desc[UR20][R6.64+0x1c00], R14 ;  /* 0x001c000e0600798e */ /* 0x0007e4000c12e514 */
.L_x_193:
[----:B------:R-:W-:Y:S05]  /*2730*/  BSYNC.RECONVERGENT B1 ;  /* 0x0000000000017941 */ /* 0x000fea0003800200 */
.L_x_192:
[----:B------:R-:W-:Y:S04]  /*2740*/  BSSY.RECONVERGENT B1, `(.L_x_194) ;  /* 0x0000005000017945 */ /* 0x000fe80003800200 */
[----:B------:R-:W-:Y:S05]  /*2750*/  @!P2 BRA `(.L_x_195) ;  /* 0x00000000000ca947 */ /* 0x000fea0003800000 */
[----:B0123--:R-:W-:Y:S01]  /*2760*/  MOV R14, R19 ;  /* 0x00000013000e7202 */ /* 0x00ffe20000000f00 */
[----:B------:R-:W-:-:S05]  /*2770*/  IMAD.MOV.U32 R15, RZ, RZ, RZ ;  /* 0x000000ffff0f7224 */ /* 0x000fca00078e00ff */
[----:B------:R4:W-:Y:S02]  /*2780*/  REDG.E.ADD.64.STRONG.GPU desc[UR20][R6.64+0x2400], R14 ;  /* 0x0024000e0600798e */ /* 0x0009e4000c12e514 */
.L_x_195:
[----:B------:R-:W-:Y:S05]  /*2790*/  BSYNC.RECONVERGENT B1 ;  /* 0x0000000000017941 */ /* 0x000fea0003800200 */
.L_x_194:
[----:B------:R-:W-:Y:S04]  /*27a0*/  BSSY.RECONVERGENT B1, `(.L_x_196) ;  /* 0x0000004000017945 */ /* 0x000fe80003800200 */
[----:B------:R-:W-:Y:S05]  /*27b0*/  @!P3 BRA `(.L_x_197) ;  /* 0x000000000008b947 */ /* 0x000fea0003800000 */
[----:B------:R-:W-:-:S05]  /*27c0*/  IMAD.MOV.U32 R17, RZ, RZ, RZ ;  /* 0x000000ffff117224 */ /* 0x000fca00078e00ff */
[----:B------:R0:W-:Y:S02]  /*27d0*/  REDG.E.ADD.64.STRONG.GPU desc[UR20][R6.64+0x2c00], R16 ;  /* 0x002c00100600798e */ /* 0x0001e4000c12e514 */
.L_x_197:
[----:B------:R-:W-:Y:S05]  /*27e0*/  BSYNC.RECONVERGENT B1 ;  /* 0x0000000000017941 */ /* 0x000fea0003800200 */
.L_x_196:
[----:B------:R-:W-:Y:S04]  /*27f0*/  BSSY.RECONVERGENT B1, `(.L_x_198) ;  /* 0x0000004000017945 */ /* 0x000fe80003800200 */
[----:B------:R-:W-:Y:S05]  /*2800*/  @!P4 BRA `(.L_x_199) ;  /* 0x000000000008c947 */ /* 0x000fea0003800000 */
[----:B------:R-:W-:-:S05]  /*2810*/  IMAD.MOV.U32 R13, RZ, RZ, RZ ;  /* 0x000000ffff0d7224 */ /* 0x000fca00078e00ff */
[----:B------:R0:W-:Y:S02]  /*2820*/  REDG.E.ADD.64.STRONG.GPU desc[UR20][R6.64+0x3400], R12 ;  /* 0x0034000c0600798e */ /* 0x0001e4000c12e514 */
.L_x_199:
[----:B------:R-:W-:Y:S05]  /*2830*/  BSYNC.RECONVERGENT B1 ;  /* 0x0000000000017941 */ /* 0x000fea0003800200 */
.L_x_198:
[----:B------:R-:W-:Y:S04]  /*2840*/  BSSY.RECONVERGENT B1, `(.L_x_200) ;  /* 0x0000004000017945 */ /* 0x000fe80003800200 */
[----:B------:R-:W-:Y:S05]  /*2850*/  @!P5 BRA `(.L_x_201) ;  /* 0x000000000008d947 */ /* 0x000fea0003800000 */
[----:B------:R-:W-:-:S05]  /*2860*/  IMAD.MOV.U32 R11, RZ, RZ, RZ ;  /* 0x000000ffff0b7224 */ /* 0x000fca00078e00ff */
[----:B------:R0:W-:Y:S02]  /*2870*/  REDG.E.ADD.64.STRONG.GPU desc[UR20][R6.64+0x3c00], R10 ;  /* 0x003c000a0600798e */ /* 0x0001e4000c12e514 */
.L_x_201:
[----:B------:R-:W-:Y:S05]  /*2880*/  BSYNC.RECONVERGENT B1 ;  /* 0x0000000000017941 */ /* 0x000fea0003800200 */
.L_x_200:
[----:B------:R-:W-:Y:S05]  /*2890*/  @P0 BRA `(.L_x_202) ;  /* 0xfffffff800f80947 */ /* 0x000fea000383ffff */
[----:B------:R-:W-:-:S07]  /*28a0*/  IMAD.U32 R3, RZ, RZ, UR27 ;  /* 0x0000001bff037e24 */ /* 0x000fce000f8e00ff */
.L_x_185:
[----:B------:R-:W-:-:S09]  /*28b0*/  UISETP.NE.AND UP0, UPT, UR24, URZ, UPT ;  /* 0x000000ff1800728c */ /* 0x000fd2000bf05270 */
[----:B------:R-:W-:Y:S05]  /*28c0*/  BRA.U !UP0, `(.L_x_150) ;  /* 0x0000000508687547 */ /* 0x000fea000b800000 */
[----:B------:R-:W-:-:S13]  /*28d0*/  ISETP.GE.U32.AND P0, PT, R8, 0x3, PT ;  /* 0x000000030800780c */ /* 0x000fda0003f06070 */
[----:B------:R-:W-:Y:S05]  /*28e0*/  @!P0 BRA `(.L_x_203) ;  /* 0x0000000000bc8947 */ /* 0x000fea0003800000 */
[----:B01234-:R-:W-:Y:S01]  /*28f0*/  IMAD R7, R3, 0x400, R0 ;  /* 0x0000040003077824 */ /* 0x01ffe200078e0200 */
[----:B------:R-:W-:Y:S04]  /*2900*/  BSSY.RECONVERGENT B1, `(.L_x_204) ;  /* 0x000000f000017945 */ /* 0x000fe80003800200 */
[----:B------:R-:W0:Y:S04]  /*2910*/  LDS R10, [R7+0x200] ;  /* 0x00020000070a7984 */ /* 0x000e280000000800 */
[----:B------:R-:W1:Y:S04]  /*2920*/  LDS R12, [R7+0x600] ;  /* 0x00060000070c7984 */ /* 0x000e680000000800 */
[----:B------:R-:W2:Y:S04]  /*2930*/  LDS R6, [R7+0xa00] ;  /* 0x000a000007067984 */ /* 0x000ea80000000800 */
[----:B------:R-:W3:Y:S01]  /*2940*/  LDS R2, [R7+0xe00] ;  /* 0x000e000007027984 */ /* 0x000ee20000000800 */
[----:B0-----:R-:W-:-:S02]  /*2950*/  ISETP.NE.AND P0, PT, R10, RZ, PT ;  /* 0x000000ff0a00720c */ /* 0x001fc40003f05270 */
[----:B-1----:R-:W-:Y:S02]  /*2960*/  ISETP.NE.AND P1, PT, R12, RZ, PT ;  /* 0x000000ff0c00720c */ /* 0x002fe40003f25270 */
[----:B--2---:R-:W-:Y:S02]  /*2970*/  ISETP.NE.AND P2, PT, R6, RZ, PT ;  /* 0x000000ff0600720c */ /* 0x004fe40003f45270 */
[----:B---3--:R-:W-:-:S07]  /*2980*/  ISETP.NE.AND P3, PT, R2, RZ, PT ;  /* 0x000000ff0200720c */ /* 0x008fce0003f65270 */
[----:B------:R-:W-:Y:S06]  /*2990*/  @!P0 BRA `(.L_x_205) ;  /* 0x0000000000148947 */ /* 0x000fec0003800000 */
[----:B------:R-:W0:Y:S01]  /*29a0*/  LDC.64 R8, c[0x0][0x380] ;  /* 0x0000e000ff087b82 */ /* 0x000e220000000a00 */
[----:B------:R-:W-:Y:S01]  /*29b0*/  LEA R7, R3, R4, 0x8 ;  /* 0x0000000403077211 */ /* 0x000fe200078e40ff */
[----:B------:R-:W-:-:S04]  /*29c0*/  IMAD.MOV.U32 R11, RZ, RZ, RZ ;  /* 0x000000ffff0b7224 */ /* 0x000fc800078e00ff */
[----:B0-----:R-:W-:-:S05]  /*29d0*/  IMAD.WIDE.U32 R8, R7, 0x8, R8 ;  /* 0x0000000807087825 */ /* 0x001fca00078e0008 */
[----:B------:R0:W-:Y:S02]  /*29e0*/  REDG.E.ADD.64.STRONG.GPU desc[UR20][R8.64+0x400], R10 ;  /* 0x0004000a0800798e */ /* 0x0001e4000c12e514 */
.L_x_205:
[----:B------:R-:W-:Y:S05]  /*29f0*/  BSYNC.RECONVERGENT B1 ;  /* 0x0000000000017941 */ /* 0x000fea0003800200 */
.L_x_204:
[----:B------:R-:W-:Y:S04]  /*2a00*/  BSSY.RECONVERGENT B1, `(.L_x_206) ;  /* 0x0000009000017945 */ /* 0x000fe80003800200 */
[----:B------:R-:W-:Y:S05]  /*2a10*/  @!P1 BRA `(.L_x_207) ;  /* 0x00000000001c9947 */ /* 0x000fea0003800000 */
[----:B0-----:R-:W0:Y:S01]  /*2a20*/  LDC.64 R8, c[0x0][0x380] ;  /* 0x0000e000ff087b82 */ /* 0x001e220000000a00 */
[----:B------:R-:W-:Y:S02]  /*2a30*/  IMAD R7, R3, 0x100, R4 ;  /* 0x0000010003077824 */ /* 0x000fe400078e0204 */
[----:B------:R-:W-:Y:S02]  /*2a40*/  IMAD.MOV.U32 R10, RZ, RZ, R12 ;  /* 0x000000ffff0a7224 */ /* 0x000fe400078e000c */
[----:B------:R-:W-:Y:S02]  /*2a50*/  VIADD R7, R7, 0x100 ;  /* 0x0000010007077836 */ /* 0x000fe40000000000 */
[----:B------:R-:W-:Y:S02]  /*2a60*/  IMAD.MOV.U32 R11, RZ, RZ, RZ ;  /* 0x000000ffff0b7224 */ /* 0x000fe400078e00ff */
[----:B0-----:R-:W-:-:S05]  /*2a70*/  IMAD.WIDE.U32 R8, R7, 0x8, R8 ;  /* 0x0000000807087825 */ /* 0x001fca00078e0008 */
[----:B------:R1:W-:Y:S02]  /*2a80*/  REDG.E.ADD.64.STRONG.GPU desc[UR20][R8.64+0x400], R10 ;  /* 0x0004000a0800798e */ /* 0x0003e4000c12e514 */
.L_x_207:
[----:B------:R-:W-:Y:S05]  /*2a90*/  BSYNC.RECONVERGENT B1 ;  /* 0x0000000000017941 */ /* 0x000fea0003800200 */
.L_x_206:
[----:B------:R-:W-:Y:S04]  /*2aa0*/  BSSY.RECONVERGENT B1, `(.L_x_208) ;  /* 0x0000008000017945 */ /* 0x000fe80003800200 */
[----:B------:R-:W-:Y:S05]  /*2ab0*/  @!P2 BRA `(.L_x_209) ;  /* 0x000000000018a947 */ /* 0x000fea0003800000 */
[----:B01----:R-:W0:Y:S01]  /*2ac0*/  LDC.64 R8, c[0x0][0x380] ;  /* 0x0000e000ff087b82 */ /* 0x003e220000000a00 */
[----:B------:R-:W-:-:S05]  /*2ad0*/  IMAD R7, R3, 0x100, R4 ;  /* 0x0000010003077824 */ /* 0x000fca00078e0204 */
[----:B------:R-:W-:-:S05]  /*2ae0*/  IADD3 R7, PT, PT, R7, 0x200, RZ ;  /* 0x0000020007077810 */ /* 0x000fca0007ffe0ff */
[----:B0-----:R-:W-:-:S04]  /*2af0*/  IMAD.WIDE.U32 R8, R7, 0x8, R8 ;  /* 0x0000000807087825 */ /* 0x001fc800078e0008 */
[----:B------:R-:W-:-:S05]  /*2b00*/  IMAD.MOV.U32 R7, RZ, RZ, RZ ;  /* 0x000000ffff077224 */ /* 0x000fca00078e00ff */
[----:B------:R2:W-:Y:S02]  /*2b10*/  REDG.E.ADD.64.STRONG.GPU desc[UR20][R8.64+0x400], R6 ;  /* 0x000400060800798e */ /* 0x0005e4000c12e514 */
.L_x_209:
[----:B------:R-:W-:Y:S05]  /*2b20*/  BSYNC.RECONVERGENT B1 ;  /* 0x0000000000017941 */ /* 0x000fea0003800200 */
.L_x_208:
[----:B------:R-:W-:Y:S04]  /*2b30*/  BSSY.RECONVERGENT B1, `(.L_x_210) ;  /* 0x0000009000017945 */ /* 0x000fe80003800200 */
[----:B------:R-:W-:Y:S05]  /*2b40*/  @!P3 BRA `(.L_x_211) ;  /* 0x00000000001cb947 */ /* 0x000fea0003800000 */
[----:B--2---:R-:W2:Y:S01]  /*2b50*/  LDC.64 R6, c[0x0][0x380] ;  /* 0x0000e000ff067b82 */ /* 0x004ea20000000a00 */
[----:B01----:R-:W-:Y:S02]  /*2b60*/  IMAD R9, R3, 0x100, R4 ;  /* 0x0000010003097824 */ /* 0x003fe400078e0204 */
[----:B------:R-:W-:Y:S02]  /*2b70*/  IMAD.MOV.U32 R8, RZ, RZ, R2 ;  /* 0x000000ffff087224 */ /* 0x000fe400078e0002 */
[----:B------:R-:W-:-:S04]  /*2b80*/  VIADD R9, R9, 0x300 ;  /* 0x0000030009097836 */ /* 0x000fc80000000000 */
[----:B--2---:R-:W-:-:S04]  /*2b90*/  IMAD.WIDE.U32 R6, R9, 0x8, R6 ;  /* 0x0000000809067825 */ /* 0x004fc800078e0006 */
[----:B------:R-:W-:-:S05]  /*2ba0*/  IMAD.MOV.U32 R9, RZ, RZ, RZ ;  /* 0x000000ffff097224 */ /* 0x000fca00078e00ff */
[----:B------:R3:W-:Y:S02]  /*2bb0*/  REDG.E.ADD.64.STRONG.GPU desc[UR20][R6.64+0x400], R8 ;  /* 0x000400080600798e */ /* 0x0007e4000c12e514 */
.L_x_211:
[----:B------:R-:W-:Y:S05]  /*2bc0*/  BSYNC.RECONVERGENT B1 ;  /* 0x0000000000017941 */ /* 0x000fea0003800200 */
.L_x_210:
[----:B------:R-:W-:-:S07]  /*2bd0*/  VIADD R3, R3, 0x4 ;  /* 0x0000000403037836 */ /* 0x000fce0000000000 */
.L_x_203:
[----:B------:R-:W-:-:S09]  /*2be0*/  UISETP.NE.AND UP0, UPT, UR25, URZ, UPT ;  /* 0x000000ff1900728c */ /* 0x000fd2000bf05270 */
[----:B------:R-:W-:Y:S05]  /*2bf0*/  BRA.U !UP0, `(.L_x_150) ;  /* 0x00000001089c7547 */ /* 0x000fea000b800000 */
[----:B------:R-:W-:-:S13]  /*2c00*/  ISETP.NE.AND P0, PT, R5, RZ, PT ;  /* 0x000000ff0500720c */ /* 0x000fda0003f05270 */
[----:B------:R-:W-:Y:S05]  /*2c10*/  @!P0 BRA `(.L_x_212) ;  /* 0x0000000000648947 */ /* 0x000fea0003800000 */
[----:B01234-:R-:W-:Y:S01]  /*2c20*/  LEA R6, R3, R0, 0xa ;  /* 0x0000000003067211 */ /* 0x01ffe200078e50ff */
[----:B------:R-:W-:Y:S04]  /*2c30*/  BSSY.RECONVERGENT B1, `(.L_x_213) ;  /* 0x000000c000017945 */ /* 0x000fe80003800200 */
[----:B------:R-:W0:Y:S04]  /*2c40*/  LDS R2, [R6+0x200] ;  /* 0x0002000006027984 */ /* 0x000e280000000800 */
[----:B------:R-:W1:Y:S01]  /*2c50*/  LDS R5, [R6+0x600] ;  /* 0x0006000006057984 */ /* 0x000e620000000800 */
[----:B0-----:R-:W-:-:S02]  /*2c60*/  ISETP.NE.AND P0, PT, R2, RZ, PT ;  /* 0x000000ff0200720c */ /* 0x001fc40003f05270 */
[----:B-1----:R-:W-:-:S11]  /*2c70*/  ISETP.NE.AND P1, PT, R5, RZ, PT ;  /* 0x000000ff0500720c */ /* 0x002fd60003f25270 */
[----:B------:R-:W-:Y:S05]  /*2c80*/  @!P0 BRA `(.L_x_214) ;  /* 0x0000000000188947 */ /* 0x000fea0003800000 */
[----:B------:R-:W0:Y:S01]  /*2c90*/  LDC.64 R6, c[0x0][0x380] ;  /* 0x0000e000ff067b82 */ /* 0x000e220000000a00 */
[----:B------:R-:W-:-:S04]  /*2ca0*/  IMAD R9, R3, 0x100, R4 ;  /* 0x0000010003097824 */ /* 0x000fc800078e0204 */
[----:B0-----:R-:W-:-:S04]  /*2cb0*/  IMAD.WIDE.U32 R8, R9, 0x8, R6 ;  /* 0x0000000809087825 */ /* 0x001fc800078e0006 */
[----:B------:R-:W-:Y:S02]  /*2cc0*/  IMAD.MOV.U32 R6, RZ, RZ, R2 ;  /* 0x000000ffff067224 */ /* 0x000fe400078e0002 */
[----:B------:R-:W-:-:S05]  /*2cd0*/  IMAD.MOV.U32 R7, RZ, RZ, RZ ;  /* 0x000000ffff077224 */ /* 0x000fca00078e00ff */
[----:B------:R0:W-:Y:S02]  /*2ce0*/  REDG.E.ADD.64.STRONG.GPU desc[UR20][R8.64+0x400], R6 ;  /* 0x000400060800798e */ /* 0x0001e4000c12e514 */
.L_x_214:
[----:B------:R-:W-:Y:S05]  /*2cf0*/  BSYNC.RECONVERGENT B1 ;  /* 0x0000000000017941 */ /* 0x000fea0003800200 */
.L_x_213:
[----:B------:R-:W-:Y:S04]  /*2d00*/  BSSY.RECONVERGENT B1, `(.L_x_215) ;  /* 0x0000009000017945 */ /* 0x000fe80003800200 */
[----:B------:R-:W-:Y:S05]  /*2d10*/  @!P1 BRA `(.L_x_216) ;  /* 0x00000000001c9947 */ /* 0x000fea0003800000 */
[----:B0-----:R-:W0:Y:S01]  /*2d20*/  LDC.64 R6, c[0x0][0x380] ;  /* 0x0000e000ff067b82 */ /* 0x001e220000000a00 */
[----:B------:R-:W-:-:S04]  /*2d30*/  IMAD R2, R3, 0x100, R4 ;  /* 0x0000010003027824 */ /* 0x000fc800078e0204 */
[----:B------:R-:W-:-:S04]  /*2d40*/  VIADD R9, R2, 0x100 ;  /* 0x0000010002097836 */ /* 0x000fc80000000000 */
[----:B0-----:R-:W-:-:S04]  /*2d50*/  IMAD.WIDE.U32 R8, R9, 0x8, R6 ;  /* 0x0000000809087825 */ /* 0x001fc800078e0006 */
[----:B------:R-:W-:Y:S02]  /*2d60*/  HFMA2 R7, -RZ, RZ, 0, 0 ;  /* 0x00000000ff077431 */ /* 0x000fe400000001ff */
[----:B------:R-:W-:-:S05]  /*2d70*/  IMAD.MOV.U32 R6, RZ, RZ, R5 ;  /* 0x000000ffff067224 */ /* 0x000fca00078e0005 */
[----:B------:R1:W-:Y:S02]  /*2d80*/  REDG.E.ADD.64.STRONG.GPU desc[UR20][R8.64+0x400], R6 ;  /* 0x000400060800798e */ /* 0x0003e4000c12e514 */
.L_x_216:
[----:B------:R-:W-:Y:S05]  /*2d90*/  BSYNC.RECONVERGENT B1 ;  /* 0x0000000000017941 */ /* 0x000fea0003800200 */
.L_x_215:
[----:B------:R-:W-:-:S07]  /*2da0*/  VIADD R3, R3, 0x2 ;  /* 0x0000000203037836 */ /* 0x000fce0000000000 */
.L_x_212:
[----:B------:R-:W-:-:S09]  /*2db0*/  UISETP.NE.AND UP0, UPT, UR9, URZ, UPT ;  /* 0x000000ff0900728c */ /* 0x000fd2000bf05270 */
[----:B------:R-:W-:Y:S05]  /*2dc0*/  BRA.U !UP0, `(.L_x_150) ;  /* 0x0000000108287547 */ /* 0x000fea000b800000 */
[----:B------:R-:W-:-:S05]  /*2dd0*/  IMAD R2, R3, 0x400, R0 ;  /* 0x0000040003027824 */ /* 0x000fca00078e0200 */
[----:B------:R-:W5:Y:S02]  /*2de0*/  LDS R5, [R2+0x200] ;  /* 0x0002000002057984 */ /* 0x000f640000000800 */
[----:B-----5:R-:W-:-:S13]  /*2df0*/  ISETP.NE.AND P0, PT, R5, RZ, PT ;  /* 0x000000ff0500720c */ /* 0x020fda0003f05270 */
[----:B------:R-:W-:Y:S05]  /*2e00*/  @!P0 BRA `(.L_x_150) ;  /* 0x0000000000188947 */ /* 0x000fea0003800000 */
[----:B01234-:R-:W0:Y:S01]  /*2e10*/  LDC.64 R6, c[0x0][0x380] ;  /* 0x0000e000ff067b82 */ /* 0x01fe220000000a00 */
[----:B------:R-:W-:-:S04]  /*2e20*/  IMAD R3, R3, 0x100, R4 ;  /* 0x0000010003037824 */ /* 0x000fc800078e0204 */
[----:B0-----:R-:W-:-:S04]  /*2e30*/  IMAD.WIDE.U32 R2, R3, 0x8, R6 ;  /* 0x0000000803027825 */ /* 0x001fc800078e0006 */
[----:B------:R-:W-:Y:S02]  /*2e40*/  IMAD.MOV.U32 R6, RZ, RZ, R5 ;  /* 0x000000ffff067224 */ /* 0x000fe400078e0005 */
[----:B------:R-:W-:-:S05]  /*2e50*/  IMAD.MOV.U32 R7, RZ, RZ, RZ ;  /* 0x000000ffff077224 */ /* 0x000fca00078e00ff */
[----:B------:R0:W-:Y:S02]  /*2e60*/  REDG.E.ADD.64.STRONG.GPU desc[UR20][R2.64+0x400], R6 ;  /* 0x000400060200798e */ /* 0x0001e4000c12e514 */
.L_x_150:
[----:B------:R-:W-:Y:S05]  /*2e70*/  BSYNC.RECONVERGENT B0 ;  /* 0x0000000000007941 */ /* 0x000fea0003800200 */
.L_x_149:
[----:B------:R-:W-:Y:S01]  /*2e80*/  BAR.SYNC.DEFER_BLOCKING 0x0 ;  /* 0x0000000000007b1d */ /* 0x000fe20000010000 */
[----:B------:R-:W-:-:S04]  /*2e90*/  UIADD3 UR6, UP0, UPT, UR6, 0x1, URZ ;  /* 0x0000000106067890 */ /* 0x000fc8000ff1e0ff */
[----:B------:R-:W-:Y:S02]  /*2ea0*/  UIADD3.X UR7, UPT, UPT, URZ, UR7, URZ, UP0, !UPT ;  /* 0x00000007ff077290 */ /* 0x000fe400087fe4ff */
[----:B------:R-:W-:-:S04]  /*2eb0*/  UISETP.NE.U32.AND UP0, UPT, UR6, UR11, UPT ;  /* 0x0000000b0600728c */ /* 0x000fc8000bf05070 */
[----:B------:R-:W-:-:S09]  /*2ec0*/  UISETP.NE.AND.EX UP0, UPT, UR7, UR12, UPT, UP0 ;  /* 0x0000000c0700728c */ /* 0x000fd2000bf05300 */
[----:B------:R-:W-:Y:S05]  /*2ed0*/  BRA.U UP0, `(.L_x_217) ;  /* 0xffffffd100f07547 */ /* 0x000fea000b83ffff */
[----:B------:R-:W-:Y:S05]  /*2ee0*/  EXIT ;  /* 0x000000000000794d */ /* 0x000fea0003800000 */
.L_x_218:
        /* <DEDUP_REMOVED lines=9> */
.L_x_279:


//--------------------- .text._ZN3cub18CUB_300001_SM_10006detail10radix_sort31DeviceRadixSortSingleTileKernelINS1_5radix10policy_hubIiNS0_8NullTypeEyE10Policy1000ELNS0_9SortOrderE0EiS6_yNS1_21identity_decomposer_tEEEvPKT1_PSB_PKT2_PSF_T3_iiT4_ --------------------------
	.section	.text._ZN3cub18CUB_300001_SM_10006detail10radix_sort31DeviceRadixSortSingleTileKernelINS1_5radix10policy_hubIiNS0_8NullTypeEyE10Policy1000ELNS0_9SortOrderE0EiS6_yNS1_21identity_decomposer_tEEEvPKT1_PSB_PKT2_PSF_T3_iiT4_,"ax",@progbits
	.align	128
        .global         _ZN3cub18CUB_300001_SM_10006detail10radix_sort31DeviceRadixSortSingleTileKernelINS1_5radix10policy_hubIiNS0_8NullTypeEyE10Policy1000ELNS0_9SortOrderE0EiS6_yNS1_21identity_decomposer_tEEEvPKT1_PSB_PKT2_PSF_T3_iiT4_
        .type           _ZN3cub18CUB_300001_SM_10006detail10radix_sort31DeviceRadixSortSingleTileKernelINS1_5radix10policy_hubIiNS0_8NullTypeEyE10Policy1000ELNS0_9SortOrderE0EiS6_yNS1_21identity_decomposer_tEEEvPKT1_PSB_PKT2_PSF_T3_iiT4_,@function
        .size           _ZN3cub18CUB_300001_SM_10006detail10radix_sort31DeviceRadixSortSingleTileKernelINS1_5radix10policy_hubIiNS0_8NullTypeEyE10Policy1000ELNS0_9SortOrderE0EiS6_yNS1_21identity_decomposer_tEEEvPKT1_PSB_PKT2_PSF_T3_iiT4_,(.L_x_280 - _ZN3cub18CUB_300001_SM_10006detail10radix_sort31DeviceRadixSortSingleTileKernelINS1_5radix10policy_hubIiNS0_8NullTypeEyE10Policy1000ELNS0_9SortOrderE0EiS6_yNS1_21identity_decomposer_tEEEvPKT1_PSB_PKT2_PSF_T3_iiT4_)
        .other          _ZN3cub18CUB_300001_SM_10006detail10radix_sort31DeviceRadixSortSingleTileKernelINS1_5radix10policy_hubIiNS0_8NullTypeEyE10Policy1000ELNS0_9SortOrderE0EiS6_yNS1_21identity_decomposer_tEEEvPKT1_PSB_PKT2_PSF_T3_iiT4_,@"STO_CUDA_ENTRY STV_DEFAULT"
_ZN3cub18CUB_300001_SM_10006detail10radix_sort31DeviceRadixSortSingleTileKernelINS1_5radix10policy_hubIiNS0_8NullTypeEyE10Policy1000ELNS0_9SortOrderE0EiS6_yNS1_21identity_decomposer_tEEEvPKT1_PSB_PKT2_PSF_T3_iiT4_:
.text._ZN3cub18CUB_300001_SM_10006detail10radix_sort31DeviceRadixSortSingleTileKernelINS1_5radix10policy_hubIiNS0_8NullTypeEyE10Policy1000ELNS0_9SortOrderE0EiS6_yNS1_21identity_decomposer_tEEEvPKT1_PSB_PKT2_PSF_T3_iiT4_:
[----:B------:R-:W-:Y:S01]  /*0000*/  LDC R1, c[0x0][0x37c] ;  /* 0x0000df00ff017b82 */ /* 0x000fe20000000800 */
[----:B------:R-:W0:Y:S01]  /*0010*/  S2R R0, SR_TID.X ;  /* 0x0000000000007919 */ /* 0x000e220000002100 */
[----:B------:R-:W1:Y:S06]  /*0020*/  LDCU UR4, c[0x0][0x3a0] ;  /* 0x00007400ff0477ac */ /* 0x000e6c0008000800 */
[----:B------:R-:W2:Y:S01]  /*0030*/  LDC.64 R4, c[0x0][0x380] ;  /* 0x0000e000ff047b82 */ /* 0x000ea20000000a00 */
[----:B------:R-:W3:Y:S01]  /*0040*/  LDCU.64 UR8, c[0x0][0x358] ;  /* 0x00006b00ff0877ac */ /* 0x000ee20008000a00 */
[----:B------:R-:W-:-:S02]  /*0050*/  IMAD.MOV.U32 R13, RZ, RZ, -0x1 ;  /* 0xffffffffff0d7424 */ /* 0x000fc400078e00ff */
[----:B------:R-:W-:Y:S02]  /*0060*/  IMAD.MOV.U32 R14, RZ, RZ, -0x1 ;  /* 0xffffffffff0e7424 */ /* 0x000fe400078e00ff */
[----:B------:R-:W-:Y:S02]  /*0070*/  IMAD.MOV.U32 R20, RZ, RZ, -0x1 ;  /* 0xffffffffff147424 */ /* 0x000fe400078e00ff */
[----:B------:R-:W-:Y:S01]  /*0080*/  IMAD.MOV.U32 R21, RZ, RZ, -0x1 ;  /* 0xffffffffff157424 */ /* 0x000fe200078e00ff */
[----:B------:R-:W4:Y:S01]  /*0090*/  S2UR UR6, SR_CgaCtaId ;  /* 0x00000000000679c3 */ /* 0x000f220000008800 */
[----:B------:R-:W2:Y:S01]  /*00a0*/  S2R R23, SR_LANEID ;  /* 0x0000000000177919 */ /* 0x000ea20000000000 */
[----:B------:R-:W-:Y:S01]  /*00b0*/  IMAD.MOV.U32 R25, RZ, RZ, -0x1 ;  /* 0xffffffffff197424 */ /* 0x000fe200078e00ff */
[----:B------:R-:W1:Y:S01]  /*00c0*/  LDCU UR10, c[0x0][0x3ac] ;  /* 0x00007580ff0a77ac */ /* 0x000e620008000800 */
[----:B0-----:R-:W-:-:S04]  /*00d0*/  IMAD R7, R0, 0x13, RZ ;  /* 0x0000001300077824 */ /* 0x001fc800078e02ff */
[C---:B------:R-:W-:Y:S01]  /*00e0*/  VIADD R2, R7.reuse, 0x1 ;  /* 0x0000000107027836 */ /* 0x040fe20000000000 */
[C---:B-1----:R-:W-:Y:S01]  /*00f0*/  ISETP.GE.AND P1, PT, R7.reuse, UR4, PT ;  /* 0x0000000407007c0c */ /* 0x042fe2000bf26270 */
[----:B--2---:R-:W-:-:S03]  /*0100*/  IMAD.WIDE.U32 R4, R7, 0x4, R4 ;  /* 0x0000000407047825 */ /* 0x004fc600078e0004 */
[----:B------:R-:W-:Y:S01]  /*0110*/  ISETP.GE.AND P2, PT, R2, UR4, PT ;  /* 0x0000000402007c0c */ /* 0x000fe2000bf46270 */
[C---:B------:R-:W-:Y:S02]  /*0120*/  VIADD R2, R7.reuse, 0x2 ;  /* 0x0000000207027836 */ /* 0x040fe40000000000 */
[----:B------:R-:W-:-:S03]  /*0130*/  VIADD R3, R7, 0x3 ;  /* 0x0000000307037836 */ /* 0x000fc60000000000 */
[----:B------:R-:W-:Y:S01]  /*0140*/  ISETP.GE.AND P3, PT, R2, UR4, PT ;  /* 0x0000000402007c0c */ /* 0x000fe2000bf66270 */
[----:B------:R-:W-:Y:S01]  /*0150*/  VIADD R2, R7, 0x4 ;  /* 0x0000000407027836 */ /* 0x000fe20000000000 */
[----:B------:R-:W-:Y:S01]  /*0160*/  ISETP.GE.AND P4, PT, R3, UR4, PT ;  /* 0x0000000403007c0c */ /* 0x000fe2000bf86270 */
[----:B---3--:R-:W2:Y:S03]  /*0170*/  @!P1 LDG.E R12, desc[UR8][R4.64] ;  /* 0x00000008040c9981 */ /* 0x008ea6000c1e1900 */
[----:B------:R-:W-:Y:S01]  /*0180*/  ISETP.GE.AND P5, PT, R2, UR4, PT ;  /* 0x0000000402007c0c */ /* 0x000fe2000bfa6270 */
[----:B------:R-:W3:Y:S06]  /*0190*/  @!P2 LDG.E R6, desc[UR8][R4.64+0x4] ;  /* 0x000004080406a981 */ /* 0x000eec000c1e1900 */
[----:B------:R-:W5:Y:S04]  /*01a0*/  @!P3 LDG.E R8, desc[UR8][R4.64+0x8] ;  /* 0x000008080408b981 */ /* 0x000f68000c1e1900 */
[----:B------:R-:W4:Y:S04]  /*01b0*/  @!P4 LDG.E R9, desc[UR8][R4.64+0xc] ;  /* 0x00000c080409c981 */ /* 0x000f28000c1e1900 */
[----:B------:R-:W4:Y:S01]  /*01c0*/  @!P5 LDG.E R10, desc[UR8][R4.64+0x10] ;  /* 0x00001008040ad981 */ /* 0x000f22000c1e1900 */
[----:B------:R-:W-:-:S02]  /*01d0*/  VIADD R2, R7, 0x5 ;  /* 0x0000000507027836 */ /* 0x000fc40000000000 */
[C---:B------:R-:W-:Y:S02]  /*01e0*/  VIADD R11, R7.reuse, 0x7 ;  /* 0x00000007070b7836 */ /* 0x040fe40000000000 */
[----:B------:R-:W-:Y:S01]  /*01f0*/  VIADD R3, R7, 0x6 ;  /* 0x0000000607037836 */ /* 0x000fe20000000000 */
[----:B------:R-:W-:Y:S01]  /*0200*/  ISETP.GE.AND P6, PT, R2, UR4, PT ;  /* 0x0000000402007c0c */ /* 0x000fe2000bfc6270 */
[----:B------:R-:W-:-:S03]  /*0210*/  IMAD.MOV.U32 R2, RZ, RZ, -0x1 ;  /* 0xffffffffff027424 */ /* 0x000fc600078e00ff */
[----:B------:R-:W-:Y:S01]  /*0220*/  ISETP.GE.AND P0, PT, R3, UR4, PT ;  /* 0x0000000403007c0c */ /* 0x000fe2000bf06270 */
[----:B------:R-:W-:Y:S02]  /*0230*/  IMAD.MOV.U32 R3, RZ, RZ, -0x1 ;  /* 0xffffffffff037424 */ /* 0x000fe400078e00ff */
[----:B------:R-:W-:-:S06]  /*0240*/  VIADD R15, R7, 0xb ;  /* 0x0000000b070f7836 */ /* 0x000fcc0000000000 */
[----:B------:R-:W4:Y:S01]  /*0250*/  @!P6 LDG.E R17, desc[UR8][R4.64+0x14] ;  /* 0x000014080411e981 */ /* 0x000f22000c1e1900 */
[----:B--2---:R-:W-:Y:S01]  /*0260*/  @!P1 LOP3.LUT R2, R12, 0x80000000, RZ, 0x3c, !PT ;  /* 0x800000000c029812 */ /* 0x004fe200078e3cff */
[----:B------:R-:W-:Y:S01]  /*0270*/  IMAD.MOV.U32 R12, RZ, RZ, -0x1 ;  /* 0xffffffffff0c7424 */ /* 0x000fe200078e00ff */
[----:B------:R-:W-:Y:S01]  /*0280*/  ISETP.GE.AND P1, PT, R11, UR4, PT ;  /* 0x000000040b007c0c */ /* 0x000fe2000bf26270 */
[C---:B------:R-:W-:Y:S01]  /*0290*/  VIADD R11, R7.reuse, 0x8 ;  /* 0x00000008070b7836 */ /* 0x040fe20000000000 */
[----:B---3--:R-:W-:Y:S01]  /*02a0*/  @!P2 LOP3.LUT R3, R6, 0x80000000, RZ, 0x3c, !PT ;  /* 0x800000000603a812 */ /* 0x008fe200078e3cff */
[----:B------:R-:W-:-:S03]  /*02b0*/  VIADD R6, R7, 0x9 ;  /* 0x0000000907067836 */ /* 0x000fc60000000000 */
[----:B------:R-:W-:Y:S01]  /*02c0*/  ISETP.GE.AND P2, PT, R11, UR4, PT ;  /* 0x000000040b007c0c */ /* 0x000fe2000bf46270 */
[----:B------:R-:W-:Y:S01]  /*02d0*/  VIADD R11, R7, 0xa ;  /* 0x0000000a070b7836 */ /* 0x000fe20000000000 */
[----:B-----5:R-:W-:Y:S02]  /*02e0*/  @!P3 LOP3.LUT R12, R8, 0x80000000, RZ, 0x3c, !PT ;  /* 0x80000000080cb812 */ /* 0x020fe400078e3cff */
[----:B------:R-:W-:Y:S02]  /*02f0*/  ISETP.GE.AND P3, PT, R6, UR4, PT ;  /* 0x0000000406007c0c */ /* 0x000fe4000bf66270 */
[----:B----4-:R-:W-:Y:S01]  /*0300*/  @!P4 LOP3.LUT R13, R9, 0x80000000, RZ, 0x3c, !PT ;  /* 0x80000000090dc812 */ /* 0x010fe200078e3cff */
[----:B------:R-:W2:Y:S01]  /*0310*/  @!P0 LDG.E R6, desc[UR8][R4.64+0x18] ;  /* 0x0000180804068981 */ /* 0x000ea2000c1e1900 */
[----:B------:R-:W-:Y:S02]  /*0320*/  ISETP.GE.AND P4, PT, R11, UR4, PT ;  /* 0x000000040b007c0c */ /* 0x000fe4000bf86270 */
[----:B------:R-:W-:Y:S01]  /*0330*/  @!P5 LOP3.LUT R14, R10, 0x80000000, RZ, 0x3c, !PT ;  /* 0x800000000a0ed812 */ /* 0x000fe200078e3cff */
[----:B------:R-:W3:Y:S01]  /*0340*/  @!P1 LDG.E R8, desc[UR8][R4.64+0x1c] ;  /* 0x00001c0804089981 */ /* 0x000ee2000c1e1900 */
[----:B------:R-:W-:-:S03]  /*0350*/  ISETP.GE.AND P5, PT, R15, UR4, PT ;  /* 0x000000040f007c0c */ /* 0x000fc6000bfa6270 */
[----:B------:R-:W4:Y:S04]  /*0360*/  @!P2 LDG.E R9, desc[UR8][R4.64+0x20] ;  /* 0x000020080409a981 */ /* 0x000f28000c1e1900 */
[----:B------:R-:W5:Y:S04]  /*0370*/  @!P3 LDG.E R10, desc[UR8][R4.64+0x24] ;  /* 0x00002408040ab981 */ /* 0x000f68000c1e1900 */
[----:B------:R-:W5:Y:S04]  /*0380*/  @!P4 LDG.E R11, desc[UR8][R4.64+0x28] ;  /* 0x00002808040bc981 */ /* 0x000f68000c1e1900 */
[----:B------:R-:W5:Y:S01]  /*0390*/  @!P5 LDG.E R22, desc[UR8][R4.64+0x2c] ;  /* 0x00002c080416d981 */ /* 0x000f62000c1e1900 */
[----:B------:R-:W-:-:S02]  /*03a0*/  VIADD R16, R7, 0xc ;  /* 0x0000000c07107836 */ /* 0x000fc40000000000 */
[----:B------:R-:W-:Y:S01]  /*03b0*/  IMAD.MOV.U32 R15, RZ, RZ, -0x1 ;  /* 0xffffffffff0f7424 */ /* 0x000fe200078e00ff */
[----:B------:R-:W-:Y:S01]  /*03c0*/  @!P6 LOP3.LUT R15, R17, 0x80000000, RZ, 0x3c, !PT ;  /* 0x80000000110fe812 */ /* 0x000fe200078e3cff */
[C---:B------:R-:W-:Y:S01]  /*03d0*/  VIADD R18, R7.reuse, 0xd ;  /* 0x0000000d07127836 */ /* 0x040fe20000000000 */
[----:B------:R-:W-:Y:S01]  /*03e0*/  ISETP.GE.AND P6, PT, R16, UR4, PT ;  /* 0x0000000410007c0c */ /* 0x000fe2000bfc6270 */
[----:B------:R-:W-:Y:S02]  /*03f0*/  IMAD.MOV.U32 R16, RZ, RZ, -0x1 ;  /* 0xffffffffff107424 */ /* 0x000fe400078e00ff */
[----:B------:R-:W-:Y:S02]  /*0400*/  IMAD.MOV.U32 R17, RZ, RZ, -0x1 ;  /* 0xffffffffff117424 */ /* 0x000fe400078e00ff */
[----:B------:R-:W-:-:S08]  /*0410*/  VIADD R19, R7, 0xe ;  /* 0x0000000e07137836 */ /* 0x000fd00000000000 */
[----:B------:R-:W5:Y:S01]  /*0420*/  @!P6 LDG.E R24, desc[UR8][R4.64+0x30] ;  /* 0x000030080418e981 */ /* 0x000f62000c1e1900 */
[----:B--2---:R-:W-:Y:S01]  /*0430*/  @!P0 LOP3.LUT R16, R6, 0x80000000, RZ, 0x3c, !PT ;  /* 0x8000000006108812 */ /* 0x004fe200078e3cff */
[C---:B------:R-:W-:Y:S01]  /*0440*/  VIADD R6, R7.reuse, 0xf ;  /* 0x0000000f07067836 */ /* 0x040fe20000000000 */
[----:B------:R-:W-:Y:S01]  /*0450*/  ISETP.GE.AND P0, PT, R18, UR4, PT ;  /* 0x0000000412007c0c */ /* 0x000fe2000bf06270 */
[----:B------:R-:W-:Y:S01]  /*0460*/  IMAD.MOV.U32 R18, RZ, RZ, -0x1 ;  /* 0xffffffffff127424 */ /* 0x000fe200078e00ff */
[----:B---3--:R-:W-:Y:S01]  /*0470*/  @!P1 LOP3.LUT R17, R8, 0x80000000, RZ, 0x3c, !PT ;  /* 0x8000000008119812 */ /* 0x008fe200078e3cff */
[----:B------:R-:W-:Y:S01]  /*0480*/  VIADD R8, R7, 0x10 ;  /* 0x0000001007087836 */ /* 0x000fe20000000000 */
[----:B----4-:R-:W-:Y:S02]  /*0490*/  @!P2 LOP3.LUT R18, R9, 0x80000000, RZ, 0x3c, !PT ;  /* 0x800000000912a812 */ /* 0x010fe400078e3cff */
[----:B------:R-:W-:Y:S01]  /*04a0*/  ISETP.GE.AND P2, PT, R6, UR4, PT ;  /* 0x0000000406007c0c */ /* 0x000fe2000bf46270 */
[----:B------:R-:W-:-:S02]  /*04b0*/  VIADD R6, R7, 0x11 ;  /* 0x0000001107067836 */ /* 0x000fc40000000000 */
[----:B------:R-:W-:Y:S01]  /*04c0*/  VIADD R7, R7, 0x12 ;  /* 0x0000001207077836 */ /* 0x000fe20000000000 */
[----:B------:R-:W-:Y:S01]  /*04d0*/  ISETP.GE.AND P1, PT, R19, UR4, PT ;  /* 0x0000000413007c0c */ /* 0x000fe2000bf26270 */
[----:B------:R-:W-:Y:S01]  /*04e0*/  IMAD.MOV.U32 R19, RZ, RZ, -0x1 ;  /* 0xffffffffff137424 */ /* 0x000fe200078e00ff */
[----:B-----5:R-:W-:Y:S02]  /*04f0*/  @!P3 LOP3.LUT R19, R10, 0x80000000, RZ, 0x3c, !PT ;  /* 0x800000000a13b812 */ /* 0x020fe400078e3cff */
[----:B------:R-:W-:Y:S02]  /*0500*/  @!P4 LOP3.LUT R20, R11, 0x80000000, RZ, 0x3c, !PT ;  /* 0x800000000b14c812 */ /* 0x000fe400078e3cff */
[----:B------:R-:W-:Y:S02]  /*0510*/  @!P5 LOP3.LUT R21, R22, 0x80000000, RZ, 0x3c, !PT ;  /* 0x800000001615d812 */ /* 0x000fe400078e3cff */
[----:B------:R-:W-:Y:S02]  /*0520*/  ISETP.GE.AND P3, PT, R8, UR4, PT ;  /* 0x0000000408007c0c */ /* 0x000fe4000bf66270 */
[----:B------:R-:W-:Y:S01]  /*0530*/  ISETP.GE.AND P4, PT, R6, UR4, PT ;  /* 0x0000000406007c0c */ /* 0x000fe2000bf86270 */
[----:B------:R-:W2:Y:S01]  /*0540*/  @!P2 LDG.E R8, desc[UR8][R4.64+0x3c] ;  /* 0x00003c080408a981 */ /* 0x000ea2000c1e1900 */
[----:B------:R-:W-:Y:S01]  /*0550*/  ISETP.GE.AND P5, PT, R7, UR4, PT ;  /* 0x0000000407007c0c */ /* 0x000fe2000bfa6270 */
[----:B------:R-:W0:Y:S02]  /*0560*/  LDCU.64 UR4, c[0x0][0x3a8] ;  /* 0x00007500ff0477ac */ /* 0x000e240008000a00 */
[----:B------:R-:W3:Y:S04]  /*0570*/  @!P0 LDG.E R6, desc[UR8][R4.64+0x34] ;  /* 0x0000340804068981 */ /* 0x000ee8000c1e1900 */
[----:B------:R-:W4:Y:S04]  /*0580*/  @!P1 LDG.E R7, desc[UR8][R4.64+0x38] ;  /* 0x0000380804079981 */ /* 0x000f28000c1e1900 */
[----:B------:R-:W5:Y:S04]  /*0590*/  @!P3 LDG.E R9, desc[UR8][R4.64+0x40] ;  /* 0x000040080409b981 */ /* 0x000f68000c1e1900 */
[----:B------:R-:W5:Y:S04]  /*05a0*/  @!P4 LDG.E R10, desc[UR8][R4.64+0x44] ;  /* 0x00004408040ac981 */ /* 0x000f68000c1e1900 */
[----:B------:R-:W5:Y:S01]  /*05b0*/  @!P5 LDG.E R11, desc[UR8][R4.64+0x48] ;  /* 0x00004808040bd981 */ /* 0x000f62000c1e1900 */
[----:B0-----:R-:W-:-:S02]  /*05c0*/  UIADD3 UR7, UPT, UPT, UR4, 0x6, URZ ;  /* 0x0000000604077890 */ /* 0x001fc4000fffe0ff */
[----:B------:R-:W-:-:S03]  /*05d0*/  UIADD3 UR5, UPT, UPT, -UR4, UR5, URZ ;  /* 0x0000000504057290 */ /* 0x000fc6000fffe1ff */
[----:B------:R-:W-:Y:S02]  /*05e0*/  UMOV UR4, 0x400 ;  /* 0x0000040000047882 */ /* 0x000fe40000000000 */
[----:B------:R-:W-:Y:S01]  /*05f0*/  ULEA UR4, UR6, UR4, 0x18 ;  /* 0x0000000406047291 */ /* 0x000fe2000f8ec0ff */
[----:B------:R-:W-:-:S05]  /*0600*/  SHF.R.U32.HI R105, RZ, 0x5, R0 ;  /* 0x00000005ff697819 */ /* 0x000fca0000011600 */
[----:B------:R-:W-:Y:S01]  /*0610*/  LEA R29, R0, UR4, 0x2 ;  /* 0x00000004001d7c11 */ /* 0x000fe2000f8e10ff */
[----:B------:R-:W-:Y:S01]  /*0620*/  IMAD.MOV.U32 R22, RZ, RZ, -0x1 ;  /* 0xffffffffff167424 */ /* 0x000fe200078e00ff */
[----:B------:R-:W-:-:S03]  /*0630*/  @!P6 LOP3.LUT R22, R24, 0x80000000, RZ, 0x3c, !PT ;  /* 0x800000001816e812 */ /* 0x000fc600078e3cff */
[----:B------:R-:W-:Y:S01]  /*0640*/  IMAD R31, R0, 0x80, R29 ;  /* 0x00000080001f7824 */ /* 0x000fe200078e021d */
[----:B------:R-:W-:Y:S01]  /*0650*/  LEA R32, R105, UR4, 0x2 ;  /* 0x0000000469207c11 */ /* 0x000fe2000f8e10ff */
[----:B------:R-:W-:Y:S02]  /*0660*/  IMAD.MOV.U32 R24, RZ, RZ, -0x1 ;  /* 0xffffffffff187424 */ /* 0x000fe400078e00ff */
[----:B------:R-:W-:Y:S02]  /*0670*/  IMAD.MOV.U32 R26, RZ, RZ, -0x1 ;  /* 0xffffffffff1a7424 */ /* 0x000fe400078e00ff */
[----:B------:R-:W-:Y:S02]  /*0680*/  IMAD.MOV.U32 R27, RZ, RZ, -0x1 ;  /* 0xffffffffff1b7424 */ /* 0x000fe400078e00ff */
[----:B------:R-:W-:Y:S02]  /*0690*/  IMAD.MOV.U32 R28, RZ, RZ, -0x1 ;  /* 0xffffffffff1c7424 */ /* 0x000fe400078e00ff */
[----:B------:R-:W-:-:S02]  /*06a0*/  IMAD.MOV.U32 R30, RZ, RZ, -0x1 ;  /* 0xffffffffff1e7424 */ /* 0x000fc400078e00ff */
[----:B------:R-:W-:Y:S01]  /*06b0*/  IMAD R33, R0, -0x38, R31 ;  /* 0xffffffc800217824 */ /* 0x000fe200078e021f */
[----:B------:R-:W-:Y:S01]  /*06c0*/  BAR.SYNC.DEFER_BLOCKING 0x0 ;  /* 0x0000000000007b1d */ /* 0x000fe20000010000 */
[----:B--2---:R-:W-:Y:S02]  /*06d0*/  @!P2 LOP3.LUT R26, R8, 0x80000000, RZ, 0x3c, !PT ;  /* 0x80000000081aa812 */ /* 0x004fe400078e3cff */
[----:B---3--:R-:W-:Y:S02]  /*06e0*/  @!P0 LOP3.LUT R24, R6, 0x80000000, RZ, 0x3c, !PT ;  /* 0x8000000006188812 */ /* 0x008fe400078e3cff */
[----:B----4-:R-:W-:Y:S02]  /*06f0*/  @!P1 LOP3.LUT R25, R7, 0x80000000, RZ, 0x3c, !PT ;  /* 0x8000000007199812 */ /* 0x010fe400078e3cff */
[----:B-----5:R-:W-:Y:S02]  /*0700*/  @!P3 LOP3.LUT R27, R9, 0x80000000, RZ, 0x3c, !PT ;  /* 0x80000000091bb812 */ /* 0x020fe400078e3cff */
[----:B------:R-:W-:-:S02]  /*0710*/  @!P4 LOP3.LUT R28, R10, 0x80000000, RZ, 0x3c, !PT ;  /* 0x800000000a1cc812 */ /* 0x000fc400078e3cff */
[----:B------:R-:W-:-:S07]  /*0720*/  @!P5 LOP3.LUT R30, R11, 0x80000000, RZ, 0x3c, !PT ;  /* 0x800000000b1ed812 */ /* 0x000fce00078e3cff */
.L_x_220:
[----:B------:R-:W-:Y:S01]  /*0730*/  UISETP.LT.AND UP0, UPT, UR5, 0x6, UPT ;  /* 0x000000060500788c */ /* 0x000fe2000bf01270 */
[----:B------:R-:W-:Y:S01]  /*0740*/  STS [R29], RZ ;  /* 0x000000ff1d007388 */ /* 0x000fe20000000800 */
[----:B------:R-:W-:Y:S01]  /*0750*/  UIADD3 UR6, UPT, UPT, UR7, -0x6, URZ ;  /* 0xfffffffa07067890 */ /* 0x000fe2000fffe0ff */
[----:B------:R-:W-:Y:S01]  /*0760*/  ISETP.NE.AND P1, PT, R23, 0x1f, PT ;  /* 0x0000001f1700780c */ /* 0x000fe20003f25270 */
[----:B------:R-:W-:Y:S01]  /*0770*/  USEL UR4, UR5, 0x6, UP0 ;  /* 0x0000000605047887 */ /* 0x000fe20008000000 */
[----:B------:R-:W-:Y:S01]  /*0780*/  STS [R29+0x400], RZ ;  /* 0x000400ff1d007388 */ /* 0x000fe20000000800 */
[C---:B------:R-:W-:Y:S01]  /*0790*/  ISETP.NE.AND P2, PT, R105.reuse, 0x6, PT ;  /* 0x000000066900780c */ /* 0x040fe20003f45270 */
[----:B------:R-:W-:Y:S01]  /*07a0*/  UISETP.GE.AND UP0, UPT, UR7, UR10, UPT ;  /* 0x0000000a0700728c */ /* 0x000fe2000bf06270 */
[----:B0-2---:R-:W-:Y:S01]  /*07b0*/  SHF.R.U32.HI R4, RZ, UR6, R2 ;  /* 0x00000006ff047c19 */ /* 0x005fe20008011602 */
[----:B------:R-:W-:Y:S01]  /*07c0*/  UBMSK UR4, URZ, UR4 ;  /* 0x00000004ff04729b */ /* 0x000fe20008000000 */
[----:B------:R-:W-:Y:S01]  /*07d0*/  STS [R29+0x800], RZ ;  /* 0x000800ff1d007388 */ /* 0x000fe20000000800 */
[----:B------:R-:W-:-:S03]  /*07e0*/  ISETP.NE.AND P3, PT, R105, 0x7, PT ;  /* 0x000000076900780c */ /* 0x000fc60003f65270 */
[----:B------:R-:W-:Y:S01]  /*07f0*/  STS [R29+0xc00], RZ ;  /* 0x000c00ff1d007388 */ /* 0x000fe20000000800 */
[----:B------:R-:W-:-:S03]  /*0800*/  LOP3.LUT R4, R4, UR4, RZ, 0xc0, !PT ;  /* 0x0000000404047c12 */ /* 0x000fc6000f8ec0ff */
[----:B------:R-:W-:Y:S02]  /*0810*/  STS [R29+0x1000], RZ ;  /* 0x001000ff1d007388 */ /* 0x000fe40000000800 */
[----:B------:R-:W-:Y:S01]  /*0820*/  IMAD.SHL.U32 R5, R4, 0x400, RZ ;  /* 0x0000040004057824 */ /* 0x000fe200078e00ff */
[----:B------:R-:W-:Y:S01]  /*0830*/  SHF.R.U32.HI R4, RZ, 0x4, R4 ;  /* 0x00000004ff047819 */ /* 0x000fe20000011604 */
[----:B------:R-:W-:Y:S03]  /*0840*/  STS [R29+0x1400], RZ ;  /* 0x001400ff1d007388 */ /* 0x000fe60000000800 */
[----:B------:R-:W-:Y:S01]  /*0850*/  LOP3.LUT R36, R5, 0x7c00, RZ, 0xc0, !PT ;  /* 0x00007c0005247812 */ /* 0x000fe200078ec0ff */
[----:B------:R-:W-:Y:S01]  /*0860*/  STS [R29+0x1800], RZ ;  /* 0x001800ff1d007388 */ /* 0x000fe20000000800 */
[----:B------:R-:W-:-:S03]  /*0870*/  LOP3.LUT R4, R4, 0xffffffe, RZ, 0xc0, !PT ;  /* 0x0ffffffe04047812 */ /* 0x000fc600078ec0ff */
[----:B------:R-:W-:Y:S01]  /*0880*/  STS [R29+0x1c00], RZ ;  /* 0x001c00ff1d007388 */ /* 0x000fe20000000800 */
[----:B------:R-:W-:Y:S02]  /*0890*/  IADD3 R36, PT, PT, R4, R29, R36 ;  /* 0x0000001d04247210 */ /* 0x000fe40007ffe024 */
[----:B------:R-:W-:Y:S01]  /*08a0*/  SHF.R.U32.HI R4, RZ, UR6, R3 ;  /* 0x00000006ff047c19 */ /* 0x000fe20008011603 */
[----:B------:R-:W-:Y:S03]  /*08b0*/  STS [R29+0x2000], RZ ;  /* 0x002000ff1d007388 */ /* 0x000fe60000000800 */
[----:B------:R-:W-:Y:S01]  /*08c0*/  LOP3.LUT R4, R4, UR4, RZ, 0xc0, !PT ;  /* 0x0000000404047c12 */ /* 0x000fe2000f8ec0ff */
[----:B------:R-:W-:Y:S03]  /*08d0*/  STS [R29+0x2400], RZ ;  /* 0x002400ff1d007388 */ /* 0x000fe60000000800 */
[----:B------:R-:W-:Y:S01]  /*08e0*/  SHF.R.U32.HI R6, RZ, 0x4, R4 ;  /* 0x00000004ff067819 */ /* 0x000fe20000011604 */
[----:B------:R-:W-:Y:S01]  /*08f0*/  STS [R29+0x2800], RZ ;  /* 0x002800ff1d007388 */ /* 0x000fe20000000800 */
[----:B------:R-:W-:-:S02]  /*0900*/  IMAD.SHL.U32 R5, R4, 0x400, RZ ;  /* 0x0000040004057824 */ /* 0x000fc400078e00ff */
[----:B------:R-:W-:Y:S01]  /*0910*/  LOP3.LUT R6, R6, 0xffffffe, RZ, 0xc0, !PT ;  /* 0x0ffffffe06067812 */ /* 0x000fe200078ec0ff */
[----:B------:R-:W-:Y:S02]  /*0920*/  STS [R29+0x2c00], RZ ;  /* 0x002c00ff1d007388 */ /* 0x000fe40000000800 */
[----:B------:R-:W-:Y:S02]  /*0930*/  LOP3.LUT R4, R5, 0x7c00, RZ, 0xc0, !PT ;  /* 0x00007c0005047812 */ /* 0x000fe400078ec0ff */
[----:B------:R-:W-:Y:S02]  /*0940*/  STS [R29+0x3000], RZ ;  /* 0x003000ff1d007388 */ /* 0x000fe40000000800 */
[----:B------:R-:W-:Y:S02]  /*0950*/  IADD3 R37, PT, PT, R6, R29, R4 ;  /* 0x0000001d06257210 */ /* 0x000fe40007ffe004 */
[----:B------:R-:W-:Y:S01]  /*0960*/  STS [R29+0x3400], RZ ;  /* 0x003400ff1d007388 */ /* 0x000fe20000000800 */
[----:B------:R-:W-:-:S03]  /*0970*/  SHF.R.U32.HI R4, RZ, UR6, R12 ;  /* 0x00000006ff047c19 */ /* 0x000fc6000801160c */
        /* <DEDUP_REMOVED lines=10> */
[----:B------:R-:W-:-:S03]  /*0a20*/  IADD3 R39, PT, PT, R39, R29, R6 ;  /* 0x0000001d27277210 */ /* 0x000fc60007ffe006 */
[----:B------:R-:W-:Y:S04]  /*0a30*/  STS [R29+0x4c00], RZ ;  /* 0x004c00ff1d007388 */ /* 0x000fe80000000800 */
        /* <DEDUP_REMOVED lines=13> */
[----:B------:R-:W0:Y:S02]  /*0b10*/  LDS.U16 R34, [R36] ;  /* 0x0000000024227984 */ /* 0x000e240000000400 */
[----:B0-----:R-:W-:-:S05]  /*0b20*/  VIADD R5, R34, 0x1 ;  /* 0x0000000122057836 */ /* 0x001fca0000000000 */
[----:B------:R0:W-:Y:S04]  /*0b30*/  STS.U16 [R36], R5 ;  /* 0x0000000524007388 */ /* 0x0001e80000000400 */
[----:B------:R-:W1:Y:S01]  /*0b40*/  LDS.U16 R38, [R37] ;  /* 0x0000000025267984 */ /* 0x000e620000000400 */
[----:B0-----:R-:W-:-:S04]  /*0b50*/  SHF.R.U32.HI R5, RZ, UR6, R13 ;  /* 0x00000006ff057c19 */ /* 0x001fc8000801160d */
[----:B------:R-:W-:-:S05]  /*0b60*/  LOP3.LUT R5, R5, UR4, RZ, 0xc0, !PT ;  /* 0x0000000405057c12 */ /* 0x000fca000f8ec0ff */
[----:B------:R-:W-:Y:S01]  /*0b70*/  IMAD.SHL.U32 R6, R5, 0x400, RZ ;  /* 0x0000040005067824 */ /* 0x000fe200078e00ff */
[----:B------:R-:W-:-:S04]  /*0b80*/  SHF.R.U32.HI R5, RZ, 0x4, R5 ;  /* 0x00000004ff057819 */ /* 0x000fc80000011605 */
[----:B------:R-:W-:Y:S02]  /*0b90*/  LOP3.LUT R8, R6, 0x7c00, RZ, 0xc0, !PT ;  /* 0x00007c0006087812 */ /* 0x000fe400078ec0ff */
[----:B------:R-:W-:-:S04]  /*0ba0*/  LOP3.LUT R5, R5, 0xffffffe, RZ, 0xc0, !PT ;  /* 0x0ffffffe05057812 */ /* 0x000fc800078ec0ff */
[----:B------:R-:W-:Y:S01]  /*0bb0*/  IADD3 R41, PT, PT, R5, R29, R8 ;  /* 0x0000001d05297210 */ /* 0x000fe20007ffe008 */
[----:B-1----:R-:W-:-:S05]  /*0bc0*/  VIADD R4, R38, 0x1 ;  /* 0x0000000126047836 */ /* 0x002fca0000000000 */
[----:B------:R0:W-:Y:S04]  /*0bd0*/  STS.U16 [R37], R4 ;  /* 0x0000000425007388 */ /* 0x0001e80000000400 */
[----:B------:R-:W1:Y:S01]  /*0be0*/  LDS.U16 R40, [R39] ;  /* 0x0000000027287984 */ /* 0x000e620000000400 */
[----:B0-----:R-:W-:-:S04]  /*0bf0*/  SHF.R.U32.HI R4, RZ, UR6, R14 ;  /* 0x00000006ff047c19 */ /* 0x001fc8000801160e */
[----:B------:R-:W-:-:S05]  /*0c00*/  LOP3.LUT R4, R4, UR4, RZ, 0xc0, !PT ;  /* 0x0000000404047c12 */ /* 0x000fca000f8ec0ff */
[----:B------:R-:W-:Y:S01]  /*0c10*/  IMAD.SHL.U32 R5, R4, 0x400, RZ ;  /* 0x0000040004057824 */ /* 0x000fe200078e00ff */
[----:B------:R-:W-:-:S04]  /*0c20*/  SHF.R.U32.HI R4, RZ, 0x4, R4 ;  /* 0x00000004ff047819 */ /* 0x000fc80000011604 */
[----:B------:R-:W-:Y:S02]  /*0c30*/  LOP3.LUT R8, R5, 0x7c00, RZ, 0xc0, !PT ;  /* 0x00007c0005087812 */ /* 0x000fe400078ec0ff */
[----:B------:R-:W-:Y:S02]  /*0c40*/  LOP3.LUT R43, R4, 0xffffffe, RZ, 0xc0, !PT ;  /* 0x0ffffffe042b7812 */ /* 0x000fe400078ec0ff */
[----:B------:R-:W-:Y:S02]  /*0c50*/  SHF.R.U32.HI R5, RZ, UR6, R15 ;  /* 0x00000006ff057c19 */ /* 0x000fe4000801160f */
[----:B------:R-:W-:Y:S02]  /*0c60*/  IADD3 R43, PT, PT, R43, R29, R8 ;  /* 0x0000001d2b2b7210 */ /* 0x000fe40007ffe008 */
[----:B------:R-:W-:Y:S01]  /*0c70*/  LOP3.LUT R5, R5, UR4, RZ, 0xc0, !PT ;  /* 0x0000000405057c12 */ /* 0x000fe2000f8ec0ff */
[----:B-1----:R-:W-:-:S05]  /*0c80*/  VIADD R6, R40, 0x1 ;  /* 0x0000000128067836 */ /* 0x002fca0000000000 */
[----:B------:R0:W-:Y:S04]  /*0c90*/  STS.U16 [R39], R6 ;  /* 0x0000000627007388 */ /* 0x0001e80000000400 */
[----:B------:R-:W1:Y:S01]  /*0ca0*/  LDS.U16 R42, [R41] ;  /* 0x00000000292a7984 */ /* 0x000e620000000400 */
[----:B0-----:R-:W-:Y:S01]  /*0cb0*/  IMAD.SHL.U32 R6, R5, 0x400, RZ ;  /* 0x0000040005067824 */ /* 0x001fe200078e00ff */
        /* <DEDUP_REMOVED lines=127> */
[----:B0-----:R-:W-:Y:S01]  /*14b0*/  SHF.R.U32.HI R4, RZ, UR6, R30 ;  /* 0x00000006ff047c19 */ /* 0x001fe2000801161e */
[----:B------:R-:W0:Y:S03]  /*14c0*/  S2UR UR6, SR_CgaCtaId ;  /* 0x00000000000679c3 */ /* 0x000e260000008800 */
[----:B------:R-:W-:Y:S01]  /*14d0*/  LOP3.LUT R4, R4, UR4, RZ, 0xc0, !PT ;  /* 0x0000000404047c12 */ /* 0x000fe2000f8ec0ff */
[----:B------:R-:W-:-:S04]  /*14e0*/  UMOV UR4, 0x400 ;  /* 0x0000040000047882 */ /* 0x000fc80000000000 */
[----:B------:R-:W-:Y:S01]  /*14f0*/  IMAD.SHL.U32 R5, R4, 0x400, RZ ;  /* 0x0000040004057824 */ /* 0x000fe200078e00ff */
[----:B------:R-:W-:-:S04]  /*1500*/  SHF.R.U32.HI R4, RZ, 0x4, R4 ;  /* 0x00000004ff047819 */ /* 0x000fc80000011604 */
[----:B------:R-:W-:Y:S02]  /*1510*/  LOP3.LUT R8, R5, 0x7c00, RZ, 0xc0, !PT ;  /* 0x00007c0005087812 */ /* 0x000fe400078ec0ff */
[----:B------:R-:W-:-:S04]  /*1520*/  LOP3.LUT R71, R4, 0xffffffe, RZ, 0xc0, !PT ;  /* 0x0ffffffe04477812 */ /* 0x000fc800078ec0ff */
[----:B------:R-:W-:Y:S01]  /*1530*/  IADD3 R71, PT, PT, R71, R29, R8 ;  /* 0x0000001d47477210 */ /* 0x000fe20007ffe008 */
[----:B0-----:R-:W-:Y:S01]  /*1540*/  ULEA UR4, UR6, UR4, 0x18 ;  /* 0x0000000406047291 */ /* 0x001fe2000f8ec0ff */
[----:B-1----:R-:W-:-:S05]  /*1550*/  VIADD R6, R68, 0x1 ;  /* 0x0000000144067836 */ /* 0x002fca0000000000 */
[----:B------:R-:W-:Y:S04]  /*1560*/  STS.U16 [R67], R6 ;  /* 0x0000000643007388 */ /* 0x000fe80000000400 */
[----:B------:R-:W0:Y:S02]  /*1570*/  LDS.U16 R70, [R69] ;  /* 0x0000000045467984 */ /* 0x000e240000000400 */
[----:B0-----:R-:W-:-:S05]  /*1580*/  VIADD R4, R70, 0x1 ;  /* 0x0000000146047836 */ /* 0x001fca0000000000 */
[----:B------:R-:W-:Y:S04]  /*1590*/  STS.U16 [R69], R4 ;  /* 0x0000000445007388 */ /* 0x000fe80000000400 */
[----:B------:R-:W0:Y:S02]  /*15a0*/  LDS.U16 R72, [R71] ;  /* 0x0000000047487984 */ /* 0x000e240000000400 */
[----:B0-----:R-:W-:-:S05]  /*15b0*/  VIADD R6, R72, 0x1 ;  /* 0x0000000148067836 */ /* 0x001fca0000000000 */
[----:B------:R-:W-:Y:S01]  /*15c0*/  STS.U16 [R71], R6 ;  /* 0x0000000647007388 */ /* 0x000fe20000000400 */
[----:B------:R-:W-:Y:S06]  /*15d0*/  BAR.SYNC.DEFER_BLOCKING 0x0 ;  /* 0x0000000000007b1d */ /* 0x000fec0000010000 */
[----:B------:R-:W-:Y:S04]  /*15e0*/  LDS R73, [R31] ;  /* 0x000000001f497984 */ /* 0x000fe80000000800 */
[----:B------:R-:W0:Y:S04]  /*15f0*/  LDS R74, [R31+0x4] ;  /* 0x000004001f4a7984 */ /* 0x000e280000000800 */
        /* <DEDUP_REMOVED lines=13> */
[----:B------:R-:W1:Y:S01]  /*16d0*/  LDS R86, [R31+0x34] ;  /* 0x000034001f567984 */ /* 0x000e620000000800 */
[----:B--2---:R-:W-:-:S03]  /*16e0*/  IMAD.IADD R76, R76, 0x1, R75 ;  /* 0x000000014c4c7824 */ /* 0x004fc600078e024b */
[----:B------:R-:W2:Y:S01]  /*16f0*/  LDS R87, [R31+0x38] ;  /* 0x000038001f577984 */ /* 0x000ea20000000800 */
[----:B---3--:R-:W-:-:S03]  /*1700*/  IMAD.IADD R77, R77, 0x1, R76 ;  /* 0x000000014d4d7824 */ /* 0x008fc600078e024c */
[----:B------:R-:W3:Y:S01]  /*1710*/  LDS R88, [R31+0x3c] ;  /* 0x00003c001f587984 */ /* 0x000ee20000000800 */
[----:B----4-:R-:W-:-:S03]  /*1720*/  IMAD.IADD R78, R78, 0x1, R77 ;  /* 0x000000014e4e7824 */ /* 0x010fc600078e024d */
[----:B------:R-:W4:Y:S01]  /*1730*/  LDS R89, [R31+0x40] ;  /* 0x000040001f597984 */ /* 0x000f220000000800 */
[----:B-----5:R-:W-:-:S03]  /*1740*/  IMAD.IADD R79, R79, 0x1, R78 ;  /* 0x000000014f4f7824 */ /* 0x020fc600078e024e */
[----:B------:R-:W5:Y:S01]  /*1750*/  LDS R90, [R31+0x44] ;  /* 0x000044001f5a7984 */ /* 0x000f620000000800 */
[----:B------:R-:W-:-:S03]  /*1760*/  IMAD.IADD R80, R80, 0x1, R79 ;  /* 0x0000000150507824 */ /* 0x000fc600078e024f */
        /* <DEDUP_REMOVED lines=29> */
[----:B------:R-:W-:-:S04]  /*1940*/  IMAD.IADD R95, R95, 0x1, R94 ;  /* 0x000000015f5f7824 */ /* 0x000fc800078e025e */
[----:B0-----:R-:W-:-:S04]  /*1950*/  IMAD.IADD R96, R96, 0x1, R95 ;  /* 0x0000000160607824 */ /* 0x001fc800078e025f */
[----:B-1----:R-:W-:-:S04]  /*1960*/  IMAD.IADD R97, R97, 0x1, R96 ;  /* 0x0000000161617824 */ /* 0x002fc800078e0260 */
[----:B--2---:R-:W-:-:S04]  /*1970*/  IMAD.IADD R98, R98, 0x1, R97 ;  /* 0x0000000162627824 */ /* 0x004fc800078e0261 */
[----:B---3--:R-:W-:-:S04]  /*1980*/  IMAD.IADD R99, R99, 0x1, R98 ;  /* 0x0000000163637824 */ /* 0x008fc800078e0262 */
[----:B----4-:R-:W-:-:S04]  /*1990*/  IMAD.IADD R100, R100, 0x1, R99 ;  /* 0x0000000164647824 */ /* 0x010fc800078e0263 */
[----:B-----5:R-:W-:-:S04]  /*19a0*/  IMAD.IADD R101, R101, 0x1, R100 ;  /* 0x0000000165657824 */ /* 0x020fc800078e0264 */
[----:B------:R-:W-:-:S04]  /*19b0*/  IMAD.IADD R102, R102, 0x1, R101 ;  /* 0x0000000166667824 */ /* 0x000fc800078e0265 */
[----:B------:R-:W-:-:S04]  /*19c0*/  IMAD.IADD R103, R103, 0x1, R102 ;  /* 0x0000000167677824 */ /* 0x000fc800078e0266 */
[----:B------:R-:W-:-:S04]  /*19d0*/  IMAD.IADD R104, R104, 0x1, R103 ;  /* 0x0000000168687824 */ /* 0x000fc800078e0267 */
[----:B------:R-:W-:-:S05]  /*19e0*/  IMAD.IADD R106, R5, 0x1, R104 ;  /* 0x00000001056a7824 */ /* 0x000fca00078e0268 */
        /* <DEDUP_REMOVED lines=8> */
[----:B------:R-:W0:Y:S02]  /*1a70*/  SHFL.UP P0, R107, R108, 0x10, RZ ;  /* 0x060000006c6b7989 */ /* 0x000e2400000000ff */
[----:B0-----:R-:W-:Y:S01]  /*1a80*/  @P0 IMAD.IADD R107, R108, 0x1, R107 ;  /* 0x000000016c6b0824 */ /* 0x001fe200078e026b */
[----:B------:R-:W-:-:S03]  /*1a90*/  ISETP.NE.AND P0, PT, R105, 0x1, PT ;  /* 0x000000016900780c */ /* 0x000fc60003f05270 */
[----:B------:R-:W-:Y:S01]  /*1aa0*/  IMAD.IADD R106, R107, 0x1, -R106 ;  /* 0x000000016b6a7824 */ /* 0x000fe200078e0a6a */
[----:B------:R-:W-:Y:S01]  /*1ab0*/  @!P1 STS [R32+0x8400], R107 ;  /* 0x0084006b20009388 */ /* 0x000fe20000000800 */
[----:B------:R-:W-:Y:S01]  /*1ac0*/  BAR.SYNC.DEFER_BLOCKING 0x0 ;  /* 0x0000000000007b1d */ /* 0x000fe20000010000 */
[----:B------:R-:W-:-:S05]  /*1ad0*/  ISETP.NE.AND P1, PT, R105, 0x4, PT ;  /* 0x000000046900780c */ /* 0x000fca0003f25270 */
[----:B------:R-:W0:Y:S04]  /*1ae0*/  LDS.128 R4, [UR4+0x8400] ;  /* 0x00840004ff047984 */ /* 0x000e280008000c00 */
[----:B------:R-:W1:Y:S01]  /*1af0*/  LDS.128 R8, [UR4+0x8410] ;  /* 0x00841004ff087984 */ /* 0x000e620008000c00 */
[C---:B0-----:R-:W-:Y:S01]  /*1b00*/  SEL R35, R4.reuse, R35, !P0 ;  /* 0x0000002304237207 */ /* 0x041fe20004000000 */
[----:B------:R-:W-:Y:S01]  /*1b10*/  IMAD.IADD R5, R4, 0x1, R5 ;  /* 0x0000000104057824 */ /* 0x000fe200078e0205 */
[----:B------:R-:W-:-:S03]  /*1b20*/  ISETP.NE.AND P0, PT, R105, 0x2, PT ;  /* 0x000000026900780c */ /* 0x000fc60003f05270 */
[----:B------:R-:W-:Y:S01]  /*1b30*/  IMAD.IADD R6, R6, 0x1, R5 ;  /* 0x0000000106067824 */ /* 0x000fe200078e0205 */
[----:B------:R-:W-:Y:S02]  /*1b40*/  SEL R35, R5, R35, !P0 ;  /* 0x0000002305237207 */ /* 0x000fe40004000000 */
[----:B------:R-:W-:Y:S01]  /*1b50*/  ISETP.NE.AND P0, PT, R105, 0x3, PT ;  /* 0x000000036900780c */ /* 0x000fe20003f05270 */
[----:B------:R-:W-:-:S03]  /*1b60*/  IMAD.IADD R7, R7, 0x1, R6 ;  /* 0x0000000107077824 */ /* 0x000fc600078e0206 */
[----:B------:R-:W-:Y:S01]  /*1b70*/  SEL R35, R6, R35, !P0 ;  /* 0x0000002306237207 */ /* 0x000fe20004000000 */
[----:B-1----:R-:W-:Y:S01]  /*1b80*/  IMAD.IADD R8, R7, 0x1, R8 ;  /* 0x0000000107087824 */ /* 0x002fe200078e0208 */
[----:B------:R-:W-:Y:S02]  /*1b90*/  ISETP.NE.AND P0, PT, R105, 0x5, PT ;  /* 0x000000056900780c */ /* 0x000fe40003f05270 */
[----:B------:R-:W-:Y:S01]  /*1ba0*/  SEL R35, R7, R35, !P1 ;  /* 0x0000002307237207 */ /* 0x000fe20004800000 */
[----:B------:R-:W-:Y:S01]  /*1bb0*/  IMAD.IADD R9, R9, 0x1, R8 ;  /* 0x0000000109097824 */ /* 0x000fe200078e0208 */
[----:B------:R-:W-:Y:S02]  /*1bc0*/  ISETP.NE.AND P1, PT, R23, RZ, PT ;  /* 0x000000ff1700720c */ /* 0x000fe40003f25270 */
[----:B------:R-:W-:Y:S01]  /*1bd0*/  SEL R35, R8, R35, !P0 ;  /* 0x0000002308237207 */ /* 0x000fe20004000000 */
[----:B------:R-:W-:Y:S01]  /*1be0*/  IMAD.IADD R10, R10, 0x1, R9 ;  /* 0x000000010a0a7824 */ /* 0x000fe200078e0209 */
[----:B------:R-:W-:-:S02]  /*1bf0*/  ISETP.GT.U32.AND P0, PT, R0, 0x1f, PT ;  /* 0x0000001f0000780c */ /* 0x000fc40003f04070 */
[----:B------:R-:W-:Y:S01]  /*1c00*/  SEL R35, R9, R35, !P2 ;  /* 0x0000002309237207 */ /* 0x000fe20005000000 */
[----:B------:R-:W-:Y:S01]  /*1c10*/  IMAD.IADD R11, R11, 0x1, R10 ;  /* 0x000000010b0b7824 */ /* 0x000fe200078e020a */
[----:B------:R-:W-:Y:S02]  /*1c20*/  ISETP.GT.U32.OR P2, PT, R0, 0x1f, P1 ;  /* 0x0000001f0000780c */ /* 0x000fe40000f44470 */
[----:B------:R-:W-:Y:S02]  /*1c30*/  SEL R4, R106, RZ, P1 ;  /* 0x000000ff6a047207 */ /* 0x000fe40000800000 */
[----:B------:R-:W-:-:S05]  /*1c40*/  SEL R35, R10, R35, !P3 ;  /* 0x000000230a237207 */ /* 0x000fca0005800000 */
[----:B------:R-:W-:Y:S01]  /*1c50*/  @P0 IMAD.IADD R106, R35, 0x1, R4 ;  /* 0x00000001236a0824 */ /* 0x000fe200078e0204 */
[----:B------:R-:W-:-:S03]  /*1c60*/  ISETP.NE.AND P0, PT, R0, RZ, PT ;  /* 0x000000ff0000720c */ /* 0x000fc60003f05270 */
[----:B------:R-:W-:-:S05]  /*1c70*/  @!P2 IMAD.U32 R106, R11, 0x10000, RZ ;  /* 0x000100000b6aa824 */ /* 0x000fca00078e00ff */
[----:B------:R-:W-:Y:S01]  /*1c80*/  @!P2 STS [UR4+0x8428], R106 ;  /* 0x0084286aff00a988 */ /* 0x000fe20008000804 */
[----:B------:R-:W-:Y:S06]  /*1c90*/  BAR.SYNC.DEFER_BLOCKING 0x0 ;  /* 0x0000000000007b1d */ /* 0x000fec0000010000 */
[----:B------:R-:W0:Y:S02]  /*1ca0*/  LDS R4, [UR4+0x8428] ;  /* 0x00842804ff047984 */ /* 0x000e240008000800 */
[----:B0-----:R-:W-:-:S05]  /*1cb0*/  SEL R5, R4, RZ, P0 ;  /* 0x000000ff04057207 */ /* 0x001fca0000000000 */
[----:B------:R-:W-:-:S04]  /*1cc0*/  IMAD.IADD R4, R5, 0x1, R106 ;  /* 0x0000000105047824 */ /* 0x000fc800078e026a */
[--C-:B------:R-:W-:Y:S01]  /*1cd0*/  IMAD.IADD R6, R73, 0x1, R4.reuse ;  /* 0x0000000149067824 */ /* 0x100fe200078e0204 */
[----:B------:R-:W-:Y:S01]  /*1ce0*/  STS [R31], R4 ;  /* 0x000000041f007388 */ /* 0x000fe20000000800 */
[--C-:B------:R-:W-:Y:S02]  /*1cf0*/  IMAD.IADD R74, R74, 0x1, R4.reuse ;  /* 0x000000014a4a7824 */ /* 0x100fe400078e0204 */
[--C-:B------:R-:W-:Y:S01]  /*1d00*/  IMAD.IADD R8, R75, 0x1, R4.reuse ;  /* 0x000000014b087824 */ /* 0x100fe200078e0204 */
[----:B------:R-:W-:Y:S01]  /*1d10*/  STS [R31+0x4], R6 ;  /* 0x000004061f007388 */ /* 0x000fe20000000800 */
[--C-:B------:R-:W-:Y:S02]  /*1d20*/  IMAD.IADD R76, R76, 0x1, R4.reuse ;  /* 0x000000014c4c7824 */ /* 0x100fe400078e0204 */
[--C-:B------:R-:W-:Y:S01]  /*1d30*/  IMAD.IADD R10, R77, 0x1, R4.reuse ;  /* 0x000000014d0a7824 */ /* 0x100fe200078e0204 */
[----:B------:R-:W-:Y:S01]  /*1d40*/  STS [R31+0x8], R74 ;  /* 0x0000084a1f007388 */ /* 0x000fe20000000800 */
[----:B------:R-:W-:-:S02]  /*1d50*/  IMAD.IADD R78, R78, 0x1, R4 ;  /* 0x000000014e4e7824 */ /* 0x000fc400078e0204 */
[--C-:B------:R-:W-:Y:S01]  /*1d60*/  IMAD.IADD R106, R79, 0x1, R4.reuse ;  /* 0x000000014f6a7824 */ /* 0x100fe200078e0204 */
[----:B------:R-:W-:Y:S01]  /*1d70*/  STS [R31+0xc], R8 ;  /* 0x00000c081f007388 */ /* 0x000fe20000000800 */
        /* <DEDUP_REMOVED lines=36> */
[----:B------:R-:W-:-:S03]  /*1fc0*/  IMAD.IADD R104, R104, 0x1, R4 ;  /* 0x0000000168687824 */ /* 0x000fc600078e0204 */
[----:B------:R-:W-:Y:S04]  /*1fd0*/  STS [R31+0x40], R88 ;  /* 0x000040581f007388 */ /* 0x000fe80000000800 */
        /* <DEDUP_REMOVED lines=15> */
[----:B------:R-:W-:Y:S01]  /*20d0*/  STS [R31+0x80], R104 ;  /* 0x000080681f007388 */ /* 0x000fe20000000800 */
[----:B------:R-:W-:Y:S06]  /*20e0*/  BAR.SYNC.DEFER_BLOCKING 0x0 ;  /* 0x0000000000007b1d */ /* 0x000fec0000010000 */
[----:B------:R-:W0:Y:S04]  /*20f0*/  LDS.U16 R5, [R36] ;  /* 0x0000000024057984 */ /* 0x000e280000000400 */
[----:B------:R-:W1:Y:S04]  /*2100*/  LDS.U16 R37, [R37] ;  /* 0x0000000025257984 */ /* 0x000e680000000400 */
[----:B------:R-:W2:Y:S04]  /*2110*/  LDS.U16 R39, [R39] ;  /* 0x0000000027277984 */ /* 0x000ea80000000400 */
[----:B------:R-:W3:Y:S04]  /*2120*/  LDS.U16 R41, [R41] ;  /* 0x0000000029297984 */ /* 0x000ee80000000400 */
[----:B------:R-:W4:Y:S04]  /*2130*/  LDS.U16 R43, [R43] ;  /* 0x000000002b2b7984 */ /* 0x000f280000000400 */
[----:B------:R-:W5:Y:S04]  /*2140*/  LDS.U16 R45, [R45] ;  /* 0x000000002d2d7984 */ /* 0x000f680000000400 */
[----:B------:R-:W5:Y:S04]  /*2150*/  LDS.U16 R47, [R47] ;  /* 0x000000002f2f7984 */ /* 0x000f680000000400 */
[----:B------:R-:W5:Y:S04]  /*2160*/  LDS.U16 R49, [R49] ;  /* 0x0000000031317984 */ /* 0x000f680000000400 */
[----:B------:R-:W5:Y:S04]  /*2170*/  LDS.U16 R51, [R51] ;  /* 0x0000000033337984 */ /* 0x000f680000000400 */
[----:B------:R-:W5:Y:S04]  /*2180*/  LDS.U16 R53, [R53] ;  /* 0x0000000035357984 */ /* 0x000f680000000400 */
[----:B------:R-:W5:Y:S01]  /*2190*/  LDS.U16 R55, [R55] ;  /* 0x0000000037377984 */ /* 0x000f620000000400 */
[----:B0-----:R-:W-:-:S03]  /*21a0*/  IMAD.IADD R5, R34, 0x1, R5 ;  /* 0x0000000122057824 */ /* 0x001fc600078e0205 */
[----:B------:R-:W0:Y:S01]  /*21b0*/  LDS.U16 R57, [R57] ;  /* 0x0000000039397984 */ /* 0x000e220000000400 */
[----:B-1----:R-:W-:-:S03]  /*21c0*/  IMAD.IADD R37, R38, 0x1, R37 ;  /* 0x0000000126257824 */ /* 0x002fc600078e0225 */
[----:B------:R-:W1:Y:S01]  /*21d0*/  LDS.U16 R59, [R59] ;  /* 0x000000003b3b7984 */ /* 0x000e620000000400 */
[----:B--2---:R-:W-:-:S03]  /*21e0*/  IMAD.IADD R39, R40, 0x1, R39 ;  /* 0x0000000128277824 */ /* 0x004fc600078e0227 */
[----:B------:R-:W2:Y:S01]  /*21f0*/  LDS.U16 R61, [R61] ;  /* 0x000000003d3d7984 */ /* 0x000ea20000000400 */
[----:B---3--:R-:W-:-:S03]  /*2200*/  IMAD.IADD R41, R42, 0x1, R41 ;  /* 0x000000012a297824 */ /* 0x008fc600078e0229 */
[----:B------:R-:W3:Y:S01]  /*2210*/  LDS.U16 R63, [R63] ;  /* 0x000000003f3f7984 */ /* 0x000ee20000000400 */
[----:B----4-:R-:W-:-:S03]  /*2220*/  IMAD.IADD R43, R44, 0x1, R43 ;  /* 0x000000012c2b7824 */ /* 0x010fc600078e022b */
[----:B------:R-:W4:Y:S01]  /*2230*/  LDS.U16 R65, [R65] ;  /* 0x0000000041417984 */ /* 0x000f220000000400 */
[----:B-----5:R-:W-:-:S03]  /*2240*/  IMAD.IADD R45, R46, 0x1, R45 ;  /* 0x000000012e2d7824 */ /* 0x020fc600078e022d */
[----:B------:R-:W5:Y:S01]  /*2250*/  LDS.U16 R67, [R67] ;  /* 0x0000000043437984 */ /* 0x000f620000000400 */
[----:B------:R-:W-:-:S03]  /*2260*/  IMAD.IADD R47, R48, 0x1, R47 ;  /* 0x00000001302f7824 */ /* 0x000fc600078e022f */
[----:B------:R-:W5:Y:S01]  /*2270*/  LDS.U16 R69, [R69] ;  /* 0x0000000045457984 */ /* 0x000f620000000400 */
[----:B------:R-:W-:-:S03]  /*2280*/  IMAD.IADD R49, R50, 0x1, R49 ;  /* 0x0000000132317824 */ /* 0x000fc600078e0231 */
[----:B------:R-:W5:Y:S01]  /*2290*/  LDS.U16 R71, [R71] ;  /* 0x0000000047477984 */ /* 0x000f620000000400 */
[----:B------:R-:W-:Y:S02]  /*22a0*/  IMAD.IADD R51, R52, 0x1, R51 ;  /* 0x0000000134337824 */ /* 0x000fe400078e0233 */
[----:B------:R-:W-:Y:S02]  /*22b0*/  IMAD.IADD R53, R54, 0x1, R53 ;  /* 0x0000000136357824 */ /* 0x000fe400078e0235 */
[----:B------:R-:W-:Y:S02]  /*22c0*/  IMAD.IADD R55, R56, 0x1, R55 ;  /* 0x0000000138377824 */ /* 0x000fe400078e0237 */
[----:B0-----:R-:W-:Y:S02]  /*22d0*/  IMAD.IADD R57, R58, 0x1, R57 ;  /* 0x000000013a397824 */ /* 0x001fe400078e0239 */
[----:B-1----:R-:W-:Y:S02]  /*22e0*/  IMAD.IADD R59, R60, 0x1, R59 ;  /* 0x000000013c3b7824 */ /* 0x002fe400078e023b */
[----:B--2---:R-:W-:-:S02]  /*22f0*/  IMAD.IADD R61, R62, 0x1, R61 ;  /* 0x000000013e3d7824 */ /* 0x004fc400078e023d */
[----:B---3--:R-:W-:Y:S02]  /*2300*/  IMAD.IADD R63, R64, 0x1, R63 ;  /* 0x00000001403f7824 */ /* 0x008fe400078e023f */
[----:B----4-:R-:W-:Y:S02]  /*2310*/  IMAD.IADD R65, R66, 0x1, R65 ;  /* 0x0000000142417824 */ /* 0x010fe400078e0241 */
[----:B-----5:R-:W-:Y:S02]  /*2320*/  IMAD.IADD R67, R68, 0x1, R67 ;  /* 0x0000000144437824 */ /* 0x020fe400078e0243 */
[----:B------:R-:W-:Y:S02]  /*2330*/  IMAD.IADD R69, R70, 0x1, R69 ;  /* 0x0000000146457824 */ /* 0x000fe400078e0245 */
[----:B------:R-:W-:Y:S01]  /*2340*/  IMAD.IADD R71, R72, 0x1, R71 ;  /* 0x0000000148477824 */ /* 0x000fe200078e0247 */
[----:B------:R-:W-:Y:S06]  /*2350*/  BAR.SYNC.DEFER_BLOCKING 0x0 ;  /* 0x0000000000007b1d */ /* 0x000fec0000010000 */
[----:B------:R-:W-:Y:S05]  /*2360*/  BRA.U UP0, `(.L_x_219) ;  /* 0x0000000100f87547 */ /* 0x000fea000b800000 */
[----:B------:R-:W-:Y:S01]  /*2370*/  LEA R5, R5, UR4, 0x2 ;  /* 0x0000000405057c11 */ /* 0x000fe2000f8e10ff */
[----:B------:R-:W-:Y:S01]  /*2380*/  UIADD3 UR7, UPT, UPT, UR7, 0x6, URZ ;  /* 0x0000000607077890 */ /* 0x000fe2000fffe0ff */
[----:B------:R-:W-:Y:S01]  /*2390*/  LEA R4, R37, UR4, 0x2 ;  /* 0x0000000425047c11 */ /* 0x000fe2000f8e10ff */
[----:B------:R-:W-:Y:S01]  /*23a0*/  UIADD3 UR5, UPT, UPT, UR5, -0x6, URZ ;  /* 0xfffffffa05057890 */ /* 0x000fe2000fffe0ff */
[----:B------:R-:W-:Y:S01]  /*23b0*/  LEA R7, R39, UR4, 0x2 ;  /* 0x0000000427077c11 */ /* 0x000fe2000f8e10ff */
[----:B------:R0:W-:Y:S01]  /*23c0*/  STS [R5], R2 ;  /* 0x0000000205007388 */ /* 0x0001e20000000800 */
[----:B------:R-:W-:Y:S02]  /*23d0*/  LEA R6, R41, UR4, 0x2 ;  /* 0x0000000429067c11 */ /* 0x000fe4000f8e10ff */
[----:B------:R-:W-:Y:S01]  /*23e0*/  LEA R9, R43, UR4, 0x2 ;  /* 0x000000042b097c11 */ /* 0x000fe2000f8e10ff */
[----:B------:R1:W-:Y:S01]  /*23f0*/  STS [R4], R3 ;  /* 0x0000000304007388 */ /* 0x0003e20000000800 */
[----:B------:R-:W-:-:S02]  /*2400*/  LEA R8, R45, UR4, 0x2 ;  /* 0x000000042d087c11 */ /* 0x000fc4000f8e10ff */
[----:B------:R-:W-:Y:S01]  /*2410*/  LEA R11, R47, UR4, 0x2 ;  /* 0x000000042f0b7c11 */ /* 0x000fe2000f8e10ff */
[----:B------:R2:W-:Y:S01]  /*2420*/  STS [R7], R12 ;  /* 0x0000000c07007388 */ /* 0x0005e20000000800 */
[----:B------:R-:W-:Y:S02]  /*2430*/  LEA R10, R49, UR4, 0x2 ;  /* 0x00000004310a7c11 */ /* 0x000fe4000f8e10ff */
[----:B0-----:R-:W-:Y:S01]  /*2440*/  LEA R5, R51, UR4, 0x2 ;  /* 0x0000000433057c11 */ /* 0x001fe2000f8e10ff */
[----:B------:R0:W-:Y:S01]  /*2450*/  STS [R6], R13 ;  /* 0x0000000d06007388 */ /* 0x0001e20000000800 */
[----:B------:R-:W-:Y:S02]  /*2460*/  LEA R2, R53, UR4, 0x2 ;  /* 0x0000000435027c11 */ /* 0x000fe4000f8e10ff */
[----:B-1----:R-:W-:Y:S01]  /*2470*/  LEA R3, R55, UR4, 0x2 ;  /* 0x0000000437037c11 */ /* 0x002fe2000f8e10ff */
[----:B------:R1:W-:Y:S01]  /*2480*/  STS [R9], R14 ;  /* 0x0000000e09007388 */ /* 0x0003e20000000800 */
[----:B------:R-:W-:-:S02]  /*2490*/  LEA R4, R57, UR4, 0x2 ;  /* 0x0000000439047c11 */ /* 0x000fc4000f8e10ff */
[----:B--2---:R-:W-:Y:S01]  /*24a0*/  LEA R7, R59, UR4, 0x2 ;  /* 0x000000043b077c11 */ /* 0x004fe2000f8e10ff */
[----:B------:R2:W-:Y:S01]  /*24b0*/  STS [R8], R15 ;  /* 0x0000000f08007388 */ /* 0x0005e20000000800 */
[----:B0-----:R-:W-:-:S03]  /*24c0*/  LEA R6, R63, UR4, 0x2 ;  /* 0x000000043f067c11 */ /* 0x001fc6000f8e10ff */
[----:B------:R0:W-:Y:S01]  /*24d0*/  STS [R11], R16 ;  /* 0x000000100b007388 */ /* 0x0001e20000000800 */
[----:B-1----:R-:W-:-:S03]  /*24e0*/  LEA R9, R61, UR4, 0x2 ;  /* 0x000000043d097c11 */ /* 0x002fc6000f8e10ff */
[----:B------:R-:W-:Y:S01]  /*24f0*/  STS [R10], R17 ;  /* 0x000000110a007388 */ /* 0x000fe20000000800 */
[----:B--2---:R-:W-:-:S03]  /*2500*/  LEA R8, R67, UR4, 0x2 ;  /* 0x0000000443087c11 */ /* 0x004fc6000f8e10ff */
[----:B------:R1:W-:Y:S01]  /*2510*/  STS [R5], R18 ;  /* 0x0000001205007388 */ /* 0x0003e20000000800 */
[----:B0-----:R-:W-:-:S03]  /*2520*/  LEA R11, R65, UR4, 0x2 ;  /* 0x00000004410b7c11 */ /* 0x001fc6000f8e10ff */
[----:B------:R0:W-:Y:S04]  /*2530*/  STS [R2], R19 ;  /* 0x0000001302007388 */ /* 0x0001e80000000800 */
[----:B------:R2:W-:Y:S01]  /*2540*/  STS [R3], R20 ;  /* 0x0000001403007388 */ /* 0x0005e20000000800 */
[----:B-1----:R-:W-:-:S03]  /*2550*/  LEA R5, R69, UR4, 0x2 ;  /* 0x0000000445057c11 */ /* 0x002fc6000f8e10ff */
[----:B------:R2:W-:Y:S01]  /*2560*/  STS [R4], R21 ;  /* 0x0000001504007388 */ /* 0x0005e20000000800 */
[----:B0-----:R-:W-:-:S03]  /*2570*/  LEA R19, R71, UR4, 0x2 ;  /* 0x0000000447137c11 */ /* 0x001fc6000f8e10ff */
[----:B------:R2:W-:Y:S04]  /*2580*/  STS [R7], R22 ;  /* 0x0000001607007388 */ /* 0x0005e80000000800 */
[----:B------:R2:W-:Y:S04]  /*2590*/  STS [R9], R24 ;  /* 0x0000001809007388 */ /* 0x0005e80000000800 */
[----:B------:R2:W-:Y:S04]  /*25a0*/  STS [R6], R25 ;  /* 0x0000001906007388 */ /* 0x0005e80000000800 */
[----:B------:R2:W-:Y:S04]  /*25b0*/  STS [R11], R26 ;  /* 0x0000001a0b007388 */ /* 0x0005e80000000800 */
[----:B------:R2:W-:Y:S04]  /*25c0*/  STS [R8], R27 ;  /* 0x0000001b08007388 */ /* 0x0005e80000000800 */
[----:B------:R2:W-:Y:S04]  /*25d0*/  STS [R5], R28 ;  /* 0x0000001c05007388 */ /* 0x0005e80000000800 */
[----:B------:R2:W-:Y:S01]  /*25e0*/  STS [R19], R30 ;  /* 0x0000001e13007388 */ /* 0x0005e20000000800 */
[----:B------:R-:W-:Y:S06]  /*25f0*/  BAR.SYNC.DEFER_BLOCKING 0x0 ;  /* 0x0000000000007b1d */ /* 0x000fec0000010000 */
[----:B------:R2:W0:Y:S04]  /*2600*/  LDS R2, [R33] ;  /* 0x0000000021027984 */ /* 0x0004280000000800 */
[----:B------:R2:W1:Y:S04]  /*2610*/  LDS R3, [R33+0x4] ;  /* 0x0000040021037984 */ /* 0x0004680000000800 */
[----:B------:R2:W3:Y:S04]  /*2620*/  LDS R12, [R33+0x8] ;  /* 0x00000800210c7984 */ /* 0x0004e80000000800 */
[----:B------:R2:W4:Y:S04]  /*2630*/  LDS R13, [R33+0xc] ;  /* 0x00000c00210d7984 */ /* 0x0005280000000800 */
[----:B------:R2:W0:Y:S04]  /*2640*/  LDS R14, [R33+0x10] ;  /* 0x00001000210e7984 */ /* 0x0004280000000800 */
        /* <DEDUP_REMOVED lines=13> */
[----:B------:R2:W0:Y:S01]  /*2720*/  LDS R30, [R33+0x48] ;  /* 0x00004800211e7984 */ /* 0x0004220000000800 */
[----:B------:R-:W-:Y:S06]  /*2730*/  BAR.SYNC.DEFER_BLOCKING 0x0 ;  /* 0x0000000000007b1d */ /* 0x000fec0000010000 */
[----:B-1-34-:R-:W-:Y:S05]  /*2740*/  BRA `(.L_x_220) ;  /* 0xffffffdc00f87947 */ /* 0x01afea000383ffff */
.L_x_219:
[----:B------:R-:W-:Y:S01]  /*2750*/  LEA R5, R5, UR4, 0x2 ;  /* 0x0000000405057c11 */ /* 0x000fe2000f8e10ff */
[C---:B------:R-:W-:Y:S01]  /*2760*/  IMAD R33, R0.reuse, -0x48, R33 ;  /* 0xffffffb800217824 */ /* 0x040fe200078e0221 */
[----:B------:R-:W-:Y:S01]  /*2770*/  LEA R4, R37, UR4, 0x2 ;  /* 0x0000000425047c11 */ /* 0x000fe2000f8e10ff */
[C---:B------:R-:W-:Y:S01]  /*2780*/  VIADD R7, R0.reuse, 0x100 ;  /* 0x0000010000077836 */ /* 0x040fe20000000000 */
[----:B------:R-:W-:Y:S01]  /*2790*/  LEA R39, R39, UR4, 0x2 ;  /* 0x0000000427277c11 */ /* 0x000fe2000f8e10ff */
[----:B------:R0:W-:Y:S01]  /*27a0*/  STS [R5], R2 ;  /* 0x0000000205007388 */ /* 0x0001e20000000800 */
[----:B------:R-:W-:Y:S01]  /*27b0*/  LEA R6, R41, UR4, 0x2 ;  /* 0x0000000429067c11 */ /* 0x000fe2000f8e10ff */
[----:B------:R-:W-:Y:S01]  /*27c0*/  VIADD R9, R0, 0x200 ;  /* 0x0000020000097836 */ /* 0x000fe20000000000 */
[----:B------:R-:W-:Y:S01]  /*27d0*/  LEA R43, R43, UR4, 0x2 ;  /* 0x000000042b2b7c11 */ /* 0x000fe2000f8e10ff */
[----:B------:R1:W-:Y:S01]  /*27e0*/  STS [R4], R3 ;  /* 0x0000000304007388 */ /* 0x0003e20000000800 */
[----:B------:R-:W-:-:S02]  /*27f0*/  LEA R8, R45, UR4, 0x2 ;  /* 0x000000042d087c11 */ /* 0x000fc4000f8e10ff */
[----:B------:R-:W-:Y:S01]  /*2800*/  LEA R47, R47, UR4, 0x2 ;  /* 0x000000042f2f7c11 */ /* 0x000fe2000f8e10ff */
[----:B------:R-:W-:Y:S01]  /*2810*/  STS [R39], R12 ;  /* 0x0000000c27007388 */ /* 0x000fe20000000800 */
[----:B------:R-:W-:Y:S02]  /*2820*/  LEA R10, R49, UR4, 0x2 ;  /* 0x00000004310a7c11 */ /* 0x000fe4000f8e10ff */
[----:B------:R-:W-:Y:S01]  /*2830*/  LEA R51, R51, UR4, 0x2 ;  /* 0x0000000433337c11 */ /* 0x000fe2000f8e10ff */
[----:B------:R2:W-:Y:S01]  /*2840*/  STS [R6], R13 ;  /* 0x0000000d06007388 */ /* 0x0005e20000000800 */
[----:B0-----:R-:W-:Y:S02]  /*2850*/  LEA R2, R53, UR4, 0x2 ;  /* 0x0000000435027c11 */ /* 0x001fe4000f8e10ff */
[----:B------:R-:W-:Y:S01]  /*2860*/  LEA R55, R55, UR4, 0x2 ;  /* 0x0000000437377c11 */ /* 0x000fe2000f8e10ff */
[----:B------:R0:W-:Y:S01]  /*2870*/  STS [R43], R14 ;  /* 0x0000000e2b007388 */ /* 0x0001e20000000800 */
[----:B-1----:R-:W-:-:S02]  /*2880*/  LEA R4, R57, UR4, 0x2 ;  /* 0x0000000439047c11 */ /* 0x002fc4000f8e10ff */
[----:B------:R-:W-:Y:S01]  /*2890*/  LEA R59, R59, UR4, 0x2 ;  /* 0x000000043b3b7c11 */ /* 0x000fe2000f8e10ff */
[----:B------:R1:W-:Y:S01]  /*28a0*/  STS [R8], R15 ;  /* 0x0000000f08007388 */ /* 0x0003e20000000800 */
[----:B------:R-:W-:Y:S01]  /*28b0*/  LEA R61, R61, UR4, 0x2 ;  /* 0x000000043d3d7c11 */ /* 0x000fe2000f8e10ff */
[C---:B--2---:R-:W-:Y:S01]  /*28c0*/  VIADD R13, R0.reuse, 0x500 ;  /* 0x00000500000d7836 */ /* 0x044fe20000000000 */
[----:B------:R-:W-:Y:S01]  /*28d0*/  LEA R6, R63, UR4, 0x2 ;  /* 0x000000043f067c11 */ /* 0x000fe2000f8e10ff */
[----:B------:R2:W-:Y:S01]  /*28e0*/  STS [R47], R16 ;  /* 0x000000102f007388 */ /* 0x0005e20000000800 */
[----:B------:R-:W-:Y:S01]  /*28f0*/  LEA R65, R65, UR4, 0x2 ;  /* 0x0000000441417c11 */ /* 0x000fe2000f8e10ff */
[C---:B0-----:R-:W-:Y:S01]  /*2900*/  VIADD R14, R0.reuse, 0x600 ;  /* 0x00000600000e7836 */ /* 0x041fe20000000000 */
[----:B------:R-:W-:Y:S01]  /*2910*/  LEA R69, R69, UR4, 0x2 ;  /* 0x0000000445457c11 */ /* 0x000fe2000f8e10ff */
[----:B------:R0:W-:Y:S01]  /*2920*/  STS [R10], R17 ;  /* 0x000000110a007388 */ /* 0x0001e20000000800 */
[----:B------:R-:W-:Y:S01]  /*2930*/  LEA R71, R71, UR4, 0x2 ;  /* 0x0000000447477c11 */ /* 0x000fe2000f8e10ff */
[C---:B-1----:R-:W-:Y:S01]  /*2940*/  VIADD R15, R0.reuse, 0x700 ;  /* 0x00000700000f7836 */ /* 0x042fe20000000000 */
[----:B------:R-:W-:Y:S01]  /*2950*/  LEA R8, R67, UR4, 0x2 ;  /* 0x0000000443087c11 */ /* 0x000fe2000f8e10ff */
[----:B------:R-:W-:Y:S01]  /*2960*/  STS [R51], R18 ;  /* 0x0000001233007388 */ /* 0x000fe20000000800 */
[----:B------:R-:W1:Y:S01]  /*2970*/  LDCU.64 UR4, c[0x0][0x3a0] ;  /* 0x00007400ff0477ac */ /* 0x000e620008000a00 */
[C---:B------:R-:W-:Y:S01]  /*2980*/  LOP3.LUT R12, R0.reuse, 0x400, RZ, 0xfc, !PT ;  /* 0x00000400000c7812 */ /* 0x040fe200078efcff */
[C---:B--2---:R-:W-:Y:S01]  /*2990*/  VIADD R16, R0.reuse, 0xd00 ;  /* 0x00000d0000107836 */ /* 0x044fe20000000000 */
[----:B------:R2:W-:Y:S01]  /*29a0*/  STS [R2], R19 ;  /* 0x0000001302007388 */ /* 0x0005e20000000800 */
[----:B0-----:R-:W-:-:S03]  /*29b0*/  VIADD R10, R0, 0x300 ;  /* 0x00000300000a7836 */ /* 0x001fc60000000000 */
[----:B------:R-:W-:Y:S04]  /*29c0*/  STS [R55], R20 ;  /* 0x0000001437007388 */ /* 0x000fe80000000800 */
[----:B------:R-:W-:Y:S01]  /*29d0*/  STS [R4], R21 ;  /* 0x0000001504007388 */ /* 0x000fe20000000800 */
[----:B--2---:R-:W0:Y:S03]  /*29e0*/  LDC.64 R2, c[0x0][0x388] ;  /* 0x0000e200ff027b82 */ /* 0x004e260000000a00 */
[----:B------:R-:W-:Y:S01]  /*29f0*/  STS [R59], R22 ;  /* 0x000000163b007388 */ /* 0x000fe20000000800 */
[----:B-1----:R-:W-:-:S03]  /*2a00*/  ISETP.GE.U32.AND P2, PT, R7, UR4, PT ;  /* 0x0000000407007c0c */ /* 0x002fc6000bf46070 */
[----:B------:R-:W-:Y:S01]  /*2a10*/  STS [R61], R24 ;  /* 0x000000183d007388 */ /* 0x000fe20000000800 */
[----:B------:R-:W-:Y:S02]  /*2a20*/  ISETP.GE.U32.AND P3, PT, R9, UR4, PT ;  /* 0x0000000409007c0c */ /* 0x000fe4000bf66070 */
[----:B------:R-:W-:Y:S01]  /*2a30*/  ISETP.GE.U32.AND P6, PT, R10, UR4, PT ;  /* 0x000000040a007c0c */ /* 0x000fe2000bfc6070 */
[----:B------:R-:W-:Y:S01]  /*2a40*/  STS [R6], R25 ;  /* 0x0000001906007388 */ /* 0x000fe20000000800 */
[----:B------:R-:W-:Y:S02]  /*2a50*/  ISETP.GE.U32.AND.EX P3, PT, RZ, UR5, PT, P3 ;  /* 0x00000005ff007c0c */ /* 0x000fe4000bf66130 */
[----:B------:R-:W-:Y:S01]  /*2a60*/  ISETP.GE.U32.AND.EX P2, PT, RZ, UR5, PT, P2 ;  /* 0x00000005ff007c0c */ /* 0x000fe2000bf46120 */
[----:B------:R-:W-:Y:S01]  /*2a70*/  STS [R65], R26 ;  /* 0x0000001a41007388 */ /* 0x000fe20000000800 */
[----:B------:R-:W-:Y:S02]  /*2a80*/  ISETP.GE.U32.AND P1, PT, R13, UR4, PT ;  /* 0x000000040d007c0c */ /* 0x000fe4000bf26070 */
[----:B------:R-:W-:Y:S01]  /*2a90*/  ISETP.GE.U32.AND.EX P6, PT, RZ, UR5, PT, P6 ;  /* 0x00000005ff007c0c */ /* 0x000fe2000bfc6160 */
[----:B------:R-:W-:Y:S01]  /*2aa0*/  STS [R8], R27 ;  /* 0x0000001b08007388 */ /* 0x000fe20000000800 */
[----:B------:R-:W-:-:S02]  /*2ab0*/  ISETP.GE.U32.AND.EX P1, PT, RZ, UR5, PT, P1 ;  /* 0x00000005ff007c0c */ /* 0x000fc4000bf26110 */
[----:B------:R-:W-:Y:S01]  /*2ac0*/  ISETP.GE.U32.AND P5, PT, R12, UR4, PT ;  /* 0x000000040c007c0c */ /* 0x000fe2000bfa6070 */
[----:B------:R-:W-:Y:S01]  /*2ad0*/  STS [R69], R28 ;  /* 0x0000001c45007388 */ /* 0x000fe20000000800 */
[----:B------:R-:W-:Y:S01]  /*2ae0*/  ISETP.GE.U32.AND P4, PT, R15, UR4, PT ;  /* 0x000000040f007c0c */ /* 0x000fe2000bf86070 */
[----:B0-----:R-:W-:Y:S01]  /*2af0*/  IMAD.WIDE.U32 R2, R0, 0x4, R2 ;  /* 0x0000000400027825 */ /* 0x001fe200078e0002 */
[----:B------:R-:W-:Y:S01]  /*2b00*/  ISETP.GE.U32.AND.EX P5, PT, RZ, UR5, PT, P5 ;  /* 0x00000005ff007c0c */ /* 0x000fe2000bfa6150 */
[----:B------:R-:W-:Y:S01]  /*2b10*/  STS [R71], R30 ;  /* 0x0000001e47007388 */ /* 0x000fe20000000800 */
[----:B------:R-:W-:Y:S01]  /*2b20*/  BAR.SYNC.DEFER_BLOCKING 0x0 ;  /* 0x0000000000007b1d */ /* 0x000fe20000010000 */
[----:B------:R-:W-:Y:S01]  /*2b30*/  ISETP.GE.U32.AND P0, PT, R14, UR4, PT ;  /* 0x000000040e007c0c */ /* 0x000fe2000bf06070 */
[C---:B------:R-:W-:Y:S01]  /*2b40*/  VIADD R14, R0.reuse, 0x900 ;  /* 0x00000900000e7836 */ /* 0x040fe20000000000 */
[----:B------:R-:W-:Y:S02]  /*2b50*/  LOP3.LUT R12, R0, 0x800, RZ, 0xfc, !PT ;  /* 0x00000800000c7812 */ /* 0x000fe400078efcff */
[----:B------:R-:W-:-:S02]  /*2b60*/  ISETP.GE.U32.AND.EX P0, PT, RZ, UR5, PT, P0 ;  /* 0x00000005ff007c0c */ /* 0x000fc4000bf06100 */
[----:B------:R-:W-:Y:S01]  /*2b70*/  ISETP.GE.U32.AND.EX P4, PT, RZ, UR5, PT, P4 ;  /* 0x00000005ff007c0c */ /* 0x000fe2000bf86140 */
[----:B------:R-:W0:Y:S04]  /*2b80*/  LDS R5, [R33+0x800] ;  /* 0x0008000021057984 */ /* 0x000e280000000800 */
[----:B------:R-:W1:Y:S04]  /*2b90*/  LDS R4, [R33+0x400] ;  /* 0x0004000021047984 */ /* 0x000e680000000800 */
[----:B------:R-:W2:Y:S04]  /*2ba0*/  LDS R6, [R33+0xc00] ;  /* 0x000c000021067984 */ /* 0x000ea80000000800 */
[----:B------:R-:W3:Y:S04]  /*2bb0*/  LDS R8, [R33+0x1400] ;  /* 0x0014000021087984 */ /* 0x000ee80000000800 */
[----:B------:R-:W4:Y:S04]  /*2bc0*/  LDS R7, [R33+0x1000] ;  /* 0x0010000021077984 */ /* 0x000f280000000800 */
[----:B------:R-:W5:Y:S04]  /*2bd0*/  LDS R9, [R33+0x1800] ;  /* 0x0018000021097984 */ /* 0x000f680000000800 */
[----:B------:R-:W5:Y:S01]  /*2be0*/  LDS R10, [R33+0x1c00] ;  /* 0x001c0000210a7984 */ /* 0x000f620000000800 */
[----:B0-----:R-:W-:-:S03]  /*2bf0*/  @!P3 LOP3.LUT R13, R5, 0x80000000, RZ, 0x3c, !PT ;  /* 0x80000000050db812 */ /* 0x001fc600078e3cff */
[----:B------:R-:W-:Y:S01]  /*2c00*/  LDS R5, [R33+0x2400] ;  /* 0x0024000021057984 */ /* 0x000fe20000000800 */
[----:B-1----:R-:W-:-:S03]  /*2c10*/  @!P2 LOP3.LUT R11, R4, 0x80000000, RZ, 0x3c, !PT ;  /* 0x80000000040ba812 */ /* 0x002fc600078e3cff */
[----:B------:R-:W0:Y:S01]  /*2c20*/  LDS R4, [R33+0x2000] ;  /* 0x0020000021047984 */ /* 0x000e220000000800 */
[----:B--2---:R-:W-:-:S03]  /*2c30*/  @!P6 LOP3.LUT R15, R6, 0x80000000, RZ, 0x3c, !PT ;  /* 0x80000000060fe812 */ /* 0x004fc600078e3cff */
[----:B------:R-:W-:Y:S01]  /*2c40*/  @!P2 STG.E desc[UR8][R2.64+0x400], R11 ;  /* 0x0004000b0200a986 */ /* 0x000fe2000c101908 */
[----:B------:R-:W-:Y:S01]  /*2c50*/  ISETP.GE.U32.AND P2, PT, R12, UR4, PT ;  /* 0x000000040c007c0c */ /* 0x000fe2000bf46070 */
[----:B------:R-:W-:Y:S01]  /*2c60*/  VIADD R12, R0, 0xa00 ;  /* 0x00000a00000c7836 */ /* 0x000fe20000000000 */
[----:B---3--:R-:W-:Y:S01]  /*2c70*/  @!P1 LOP3.LUT R19, R8, 0x80000000, RZ, 0x3c, !PT ;  /* 0x8000000008139812 */ /* 0x008fe200078e3cff */
[----:B------:R-:W-:Y:S01]  /*2c80*/  LDS R11, [R33+0x2800] ;  /* 0x00280000210b7984 */ /* 0x000fe20000000800 */
[----:B------:R-:W-:Y:S02]  /*2c90*/  ISETP.GE.U32.AND.EX P2, PT, RZ, UR5, PT, P2 ;  /* 0x00000005ff007c0c */ /* 0x000fe4000bf46120 */
[----:B----4-:R-:W-:Y:S01]  /*2ca0*/  @!P5 LOP3.LUT R17, R7, 0x80000000, RZ, 0x3c, !PT ;  /* 0x800000000711d812 */ /* 0x010fe200078e3cff */
[----:B------:R-:W-:Y:S01]  /*2cb0*/  LDS R6, [R33+0x2c00] ;  /* 0x002c000021067984 */ /* 0x000fe20000000800 */
[----:B-----5:R-:W-:-:S03]  /*2cc0*/  @!P0 LOP3.LUT R21, R9, 0x80000000, RZ, 0x3c, !PT ;  /* 0x8000000009158812 */ /* 0x020fc600078e3cff */
[----:B------:R-:W-:Y:S01]  /*2cd0*/  @!P1 STG.E desc[UR8][R2.64+0x1400], R19 ;  /* 0x0014001302009986 */ /* 0x000fe2000c101908 */
[----:B------:R-:W-:-:S03]  /*2ce0*/  ISETP.GE.U32.AND P1, PT, R0, UR4, PT ;  /* 0x0000000400007c0c */ /* 0x000fc6000bf26070 */
[----:B------:R-:W1:Y:S01]  /*2cf0*/  LDS R7, [R33+0x3000] ;  /* 0x0030000021077984 */ /* 0x000e620000000800 */
[----:B------:R-:W-:-:S03]  /*2d00*/  ISETP.GE.U32.AND.EX P1, PT, RZ, UR5, PT, P1 ;  /* 0x00000005ff007c0c */ /* 0x000fc6000bf26110 */
[----:B------:R-:W-:Y:S01]  /*2d10*/  @!P3 STG.E desc[UR8][R2.64+0x800], R13 ;  /* 0x0008000d0200b986 */ /* 0x000fe2000c101908 */
[----:B------:R-:W-:Y:S01]  /*2d20*/  ISETP.GE.U32.AND P3, PT, R14, UR4, PT ;  /* 0x000000040e007c0c */ /* 0x000fe2000bf66070 */
[----:B------:R-:W-:Y:S02]  /*2d30*/  VIADD R14, R0, 0xb00 ;  /* 0x00000b00000e7836 */ /* 0x000fe40000000000 */
[----:B------:R2:W-:Y:S01]  /*2d40*/  @!P6 STG.E desc[UR8][R2.64+0xc00], R15 ;  /* 0x000c000f0200e986 */ /* 0x0005e2000c101908 */
[----:B------:R-:W-:Y:S02]  /*2d50*/  ISETP.GE.U32.AND P6, PT, R12, UR4, PT ;  /* 0x000000040c007c0c */ /* 0x000fe4000bfc6070 */
[----:B------:R-:W-:Y:S01]  /*2d60*/  LOP3.LUT R12, R0, 0xc00, RZ, 0xfc, !PT ;  /* 0x00000c00000c7812 */ /* 0x000fe200078efcff */
[----:B------:R0:W-:Y:S01]  /*2d70*/  @!P5 STG.E desc[UR8][R2.64+0x1000], R17 ;  /* 0x001000110200d986 */ /* 0x0001e2000c101908 */
[----:B------:R-:W-:Y:S02]  /*2d80*/  ISETP.GE.U32.AND.EX P3, PT, RZ, UR5, PT, P3 ;  /* 0x00000005ff007c0c */ /* 0x000fe4000bf66130 */
[----:B------:R-:W-:Y:S01]  /*2d90*/  ISETP.GE.U32.AND P5, PT, R14, UR4, PT ;  /* 0x000000040e007c0c */ /* 0x000fe2000bfa6070 */
[----:B------:R-:W-:Y:S01]  /*2da0*/  @!P0 STG.E desc[UR8][R2.64+0x1800], R21 ;  /* 0x0018001502008986 */ /* 0x000fe2000c101908 */
[----:B------:R-:W-:-:S02]  /*2db0*/  ISETP.GE.U32.AND P0, PT, R12, UR4, PT ;  /* 0x000000040c007c0c */ /* 0x000fc4000bf06070 */
[----:B--2---:R-:W-:Y:S01]  /*2dc0*/  @!P4 LOP3.LUT R15, R10, 0x80000000, RZ, 0x3c, !PT ;  /* 0x800000000a0fc812 */ /* 0x004fe200078e3cff */
[----:B------:R-:W2:Y:S01]  /*2dd0*/  LDS R8, [R33+0x3400] ;  /* 0x0034000021087984 */ /* 0x000ea20000000800 */
[----:B------:R-:W-:Y:S02]  /*2de0*/  ISETP.GE.U32.AND.EX P0, PT, RZ, UR5, PT, P0 ;  /* 0x00000005ff007c0c */ /* 0x000fe4000bf06100 */
[----:B0-----:R-:W-:Y:S01]  /*2df0*/  @!P2 LOP3.LUT R17, R4, 0x80000000, RZ, 0x3c, !PT ;  /* 0x800000000411a812 */ /* 0x001fe200078e3cff */
[----:B------:R-:W0:Y:S02]  /*2e00*/  LDS R9, [R33+0x3800] ;  /* 0x0038000021097984 */ /* 0x000e240000000800 */
[----:B------:R-:W-:Y:S01]  /*2e10*/  @!P3 LOP3.LUT R5, R5, 0x80000000, RZ, 0x3c, !PT ;  /* 0x800000000505b812 */ /* 0x000fe200078e3cff */
[----:B------:R-:W-:Y:S01]  /*2e20*/  VIADD R4, R0, 0xe00 ;  /* 0x00000e0000047836 */ /* 0x000fe20000000000 */
[----:B------:R-:W3:Y:S04]  /*2e30*/  LDS R10, [R33+0x3c00] ;  /* 0x003c0000210a7984 */ /* 0x000ee80000000800 */
[----:B------:R-:W4:Y:S04]  /*2e40*/  LDS R12, [R33+0x4000] ;  /* 0x00400000210c7984 */ /* 0x000f280000000800 */
[----:B------:R-:W5:Y:S01]  /*2e50*/  LDS R13, [R33+0x4400] ;  /* 0x00440000210d7984 */ /* 0x000f620000000800 */
[----:B-1----:R-:W-:-:S03]  /*2e60*/  @!P0 LOP3.LUT R7, R7, 0x80000000, RZ, 0x3c, !PT ;  /* 0x8000000007078812 */ /* 0x002fc600078e3cff */
[----:B------:R-:W1:Y:S04]  /*2e70*/  @!P1 LDS R14, [R33] ;  /* 0x00000000210e9984 */ /* 0x000e680000000800 */
[----:B------:R2:W-:Y:S01]  /*2e80*/  @!P4 STG.E desc[UR8][R2.64+0x1c00], R15 ;  /* 0x001c000f0200c986 */ /* 0x0005e2000c101908 */
[----:B------:R-:W-:Y:S02]  /*2e90*/  ISETP.GE.U32.AND.EX P4, PT, RZ, UR5, PT, P6 ;  /* 0x00000005ff007c0c */ /* 0x000fe4000bf86160 */
[----:B------:R-:W-:Y:S01]  /*2ea0*/  ISETP.GE.U32.AND.EX P6, PT, RZ, UR5, PT, P5 ;  /* 0x00000005ff007c0c */ /* 0x000fe2000bfc6150 */
[----:B------:R-:W-:Y:S01]  /*2eb0*/  @!P3 STG.E desc[UR8][R2.64+0x2400], R5 ;  /* 0x002400050200b986 */ /* 0x000fe2000c101908 */
[----:B------:R-:W-:-:S03]  /*2ec0*/  ISETP.GE.U32.AND P5, PT, R16, UR4, PT ;  /* 0x0000000410007c0c */ /* 0x000fc6000bfa6070 */
[----:B------:R0:W-:Y:S01]  /*2ed0*/  @!P2 STG.E desc[UR8][R2.64+0x2000], R17 ;  /* 0x002000110200a986 */ /* 0x0001e2000c101908 */
[----:B------:R-:W-:Y:S02]  /*2ee0*/  ISETP.GE.U32.AND P2, PT, R4, UR4, PT ;  /* 0x0000000404007c0c */ /* 0x000fe4000bf46070 */
[C---:B------:R-:W-:Y:S01]  /*2ef0*/  LOP3.LUT R4, R0.reuse, 0x1000, RZ, 0xfc, !PT ;  /* 0x0000100000047812 */ /* 0x040fe200078efcff */
[----:B--2---:R-:W-:Y:S01]  /*2f00*/  VIADD R15, R0, 0xf00 ;  /* 0x00000f00000f7836 */ /* 0x004fe20000000000 */
[----:B------:R-:W-:Y:S01]  /*2f10*/  ISETP.GE.U32.AND.EX P5, PT, RZ, UR5, PT, P5 ;  /* 0x00000005ff007c0c */ /* 0x000fe2000bfa6150 */
[----:B------:R-:W-:Y:S01]  /*2f20*/  @!P0 STG.E desc[UR8][R2.64+0x3000], R7 ;  /* 0x0030000702008986 */ /* 0x000fe2000c101908 */
[----:B------:R-:W-:Y:S02]  /*2f30*/  @!P4 LOP3.LUT R11, R11, 0x80000000, RZ, 0x3c, !PT ;  /* 0x800000000b0bc812 */ /* 0x000fe400078e3cff */
[----:B------:R-:W-:Y:S02]  /*2f40*/  ISETP.GE.U32.AND P3, PT, R15, UR4, PT ;  /* 0x000000040f007c0c */ /* 0x000fe4000bf66070 */
[----:B------:R-:W-:Y:S01]  /*2f50*/  @!P6 LOP3.LUT R15, R6, 0x80000000, RZ, 0x3c, !PT ;  /* 0x80000000060fe812 */ /* 0x000fe200078e3cff */
[----:B------:R-:W-:Y:S01]  /*2f60*/  VIADD R6, R0, 0x1100 ;  /* 0x0000110000067836 */ /* 0x000fe20000000000 */
[----:B------:R3:W-:Y:S01]  /*2f70*/  @!P4 STG.E desc[UR8][R2.64+0x2800], R11 ;  /* 0x0028000b0200c986 */ /* 0x0007e2000c101908 */
[----:B------:R-:W-:Y:S01]  /*2f80*/  ISETP.GE.U32.AND P4, PT, R4, UR4, PT ;  /* 0x0000000404007c0c */ /* 0x000fe2000bf86070 */
[----:B------:R-:W-:Y:S01]  /*2f90*/  VIADD R0, R0, 0x1200 ;  /* 0x0000120000007836 */ /* 0x000fe20000000000 */
[----:B------:R-:W-:Y:S01]  /*2fa0*/  ISETP.GE.U32.AND.EX P2, PT, RZ, UR5, PT, P2 ;  /* 0x00000005ff007c0c */ /* 0x000fe2000bf46120 */
[----:B------:R4:W-:Y:S01]  /*2fb0*/  @!P6 STG.E desc[UR8][R2.64+0x2c00], R15 ;  /* 0x002c000f0200e986 */ /* 0x0009e2000c101908 */
[----:B------:R-:W-:-:S02]  /*2fc0*/  ISETP.GE.U32.AND P6, PT, R6, UR4, PT ;  /* 0x0000000406007c0c */ /* 0x000fc4000bfc6070 */
[----:B------:R-:W-:Y:S02]  /*2fd0*/  ISETP.GE.U32.AND.EX P3, PT, RZ, UR5, PT, P3 ;  /* 0x00000005ff007c0c */ /* 0x000fe4000bf66130 */
[----:B------:R-:W-:Y:S02]  /*2fe0*/  ISETP.GE.U32.AND.EX P4, PT, RZ, UR5, PT, P4 ;  /* 0x00000005ff007c0c */ /* 0x000fe4000bf86140 */
[----:B------:R-:W-:Y:S02]  /*2ff0*/  ISETP.GE.U32.AND.EX P6, PT, RZ, UR5, PT, P6 ;  /* 0x00000005ff007c0c */ /* 0x000fe4000bfc6160 */
[----:B------:R-:W-:Y:S02]  /*3000*/  ISETP.GE.U32.AND P0, PT, R0, UR4, PT ;  /* 0x0000000400007c0c */ /* 0x000fe4000bf06070 */
[----:B0-----:R-:W-:Y:S02]  /*3010*/  @!P5 LOP3.LUT R17, R8, 0x80000000, RZ, 0x3c, !PT ;  /* 0x800000000811d812 */ /* 0x001fe400078e3cff */
[----:B------:R-:W-:-:S02]  /*3020*/  ISETP.GE.U32.AND.EX P0, PT, RZ, UR5, PT, P0 ;  /* 0x00000005ff007c0c */ /* 0x000fc4000bf06100 */
[----:B------:R-:W-:Y:S01]  /*3030*/  @!P2 LOP3.LUT R9, R9, 0x80000000, RZ, 0x3c, !PT ;  /* 0x800000000909a812 */ /* 0x000fe200078e3cff */
[----:B------:R0:W-:Y:S01]  /*3040*/  @!P5 STG.E desc[UR8][R2.64+0x3400], R17 ;  /* 0x003400110200d986 */ /* 0x0001e2000c101908 */
[----:B---3--:R-:W-:Y:S02]  /*3050*/  @!P3 LOP3.LUT R11, R10, 0x80000000, RZ, 0x3c, !PT ;  /* 0x800000000a0bb812 */ /* 0x008fe400078e3cff */
[----:B----4-:R-:W-:Y:S01]  /*3060*/  @!P4 LOP3.LUT R15, R12, 0x80000000, RZ, 0x3c, !PT ;  /* 0x800000000c0fc812 */ /* 0x010fe200078e3cff */
[----:B------:R0:W-:Y:S01]  /*3070*/  @!P2 STG.E desc[UR8][R2.64+0x3800], R9 ;  /* 0x003800090200a986 */ /* 0x0001e2000c101908 */
[----:B-----5:R-:W-:Y:S02]  /*3080*/  @!P6 LOP3.LUT R13, R13, 0x80000000, RZ, 0x3c, !PT ;  /* 0x800000000d0de812 */ /* 0x020fe400078e3cff */
[----:B-1----:R-:W-:Y:S01]  /*3090*/  @!P1 LOP3.LUT R5, R14, 0x80000000, RZ, 0x3c, !PT ;  /* 0x800000000e059812 */ /* 0x002fe200078e3cff */
[----:B------:R0:W-:Y:S04]  /*30a0*/  @!P3 STG.E desc[UR8][R2.64+0x3c00], R11 ;  /* 0x003c000b0200b986 */ /* 0x0001e8000c101908 */
[----:B------:R0:W-:Y:S04]  /*30b0*/  @!P4 STG.E desc[UR8][R2.64+0x4000], R15 ;  /* 0x0040000f0200c986 */ /* 0x0001e8000c101908 */
[----:B------:R0:W-:Y:S04]  /*30c0*/  @!P6 STG.E desc[UR8][R2.64+0x4400], R13 ;  /* 0x0044000d0200e986 */ /* 0x0001e8000c101908 */
[----:B------:R0:W-:Y:S01]  /*30d0*/  @!P1 STG.E desc[UR8][R2.64], R5 ;  /* 0x0000000502009986 */ /* 0x0001e2000c101908 */
[----:B------:R-:W-:Y:S05]  /*30e0*/  @P0 EXIT ;  /* 0x000000000000094d */ /* 0x000fea0003800000 */
[----:B------:R-:W0:Y:S02]  /*30f0*/  LDS R33, [R33+0x4800] ;  /* 0x0048000021217984 */ /* 0x000e240000000800 */
[----:B0-----:R-:W-:-:S05]  /*3100*/  LOP3.LUT R5, R33, 0x80000000, RZ, 0x3c, !PT ;  /* 0x8000000021057812 */ /* 0x001fca00078e3cff */
[----:B------:R-:W-:Y:S01]  /*3110*/  STG.E desc[UR8][R2.64+0x4800], R5 ;  /* 0x0048000502007986 */ /* 0x000fe2000c101908 */
[----:B------:R-:W-:Y:S05]  /*3120*/  EXIT ;  /* 0x000000000000794d */ /* 0x000fea0003800000 */
.L_x_221:
        /* <DEDUP_REMOVED lines=13> */
.L_x_280:


//--------------------- .text._ZN3cub18CUB_300001_SM_10006detail9transform16transform_kernelINS2_10policy_hubILb1EN4cuda3std3__45tupleIJN6thrust24THRUST_300001_SM_1000_NS17counting_iteratorIiNSA_11use_defaultESC_SC_EEEEEE10policy1000El4RandNSA_6detail15normal_iteratorINSA_10device_ptrIiEEEEJSD_EEEvT0_iT1_T2_DpNS2_10kernel_argIT3_EE --------------------------
	.section	.text._ZN3cub18CUB_300001_SM_10006detail9transform16transform_kernelINS2_10policy_hubILb1EN4cuda3std3__45tupleIJN6thrust24THRUST_300001_SM_1000_NS17counting_iteratorIiNSA_11use_defaultESC_SC_EEEEEE10policy1000El4RandNSA_6detail15normal_iteratorINSA_10device_ptrIiEEEEJSD_EEEvT0_iT1_T2_DpNS2_10kernel_argIT3_EE,"ax",@progbits
	.align	128
        .global         _ZN3cub18CUB_300001_SM_10006detail9transform16transform_kernelINS2_10policy_hubILb1EN4cuda3std3__45tupleIJN6thrust24THRUST_300001_SM_1000_NS17counting_iteratorIiNSA_11use_defaultESC_SC_EEEEEE10policy1000El4RandNSA_6detail15normal_iteratorINSA_10device_ptrIiEEEEJSD_EEEvT0_iT1_T2_DpNS2_10kernel_argIT3_EE
        .type           _ZN3cub18CUB_300001_SM_10006detail9transform16transform_kernelINS2_10policy_hubILb1EN4cuda3std3__45tupleIJN6thrust24THRUST_300001_SM_1000_NS17counting_iteratorIiNSA_11use_defaultESC_SC_EEEEEE10policy1000El4RandNSA_6detail15normal_iteratorINSA_10device_ptrIiEEEEJSD_EEEvT0_iT1_T2_DpNS2_10kernel_argIT3_EE,@function
        .size           _ZN3cub18CUB_300001_SM_10006detail9transform16transform_kernelINS2_10policy_hubILb1EN4cuda3std3__45tupleIJN6thrust24THRUST_300001_SM_1000_NS17counting_iteratorIiNSA_11use_defaultESC_SC_EEEEEE10policy1000El4RandNSA_6detail15normal_iteratorINSA_10device_ptrIiEEEEJSD_EEEvT0_iT1_T2_DpNS2_10kernel_argIT3_EE,(.L_x_275 - _ZN3cub18CUB_300001_SM_10006detail9transform16transform_kernelINS2_10policy_hubILb1EN4cuda3std3__45tupleIJN6thrust24THRUST_300001_SM_1000_NS17counting_iteratorIiNSA_11use_defaultESC_SC_EEEEEE10policy1000El4RandNSA_6detail15normal_iteratorINSA_10device_ptrIiEEEEJSD_EEEvT0_iT1_T2_DpNS2_10kernel_argIT3_EE)
        .other          _ZN3cub18CUB_300001_SM_10006detail9transform16transform_kernelINS2_10policy_hubILb1EN4cuda3std3__45tupleIJN6thrust24THRUST_300001_SM_1000_NS17counting_iteratorIiNSA_11use_defaultESC_SC_EEEEEE10policy1000El4RandNSA_6detail15normal_iteratorINSA_10device_ptrIiEEEEJSD_EEEvT0_iT1_T2_DpNS2_10kernel_argIT3_EE,@"STO_CUDA_ENTRY STV_DEFAULT"
_ZN3cub18CUB_300001_SM_10006detail9transform16transform_kernelINS2_10policy_hubILb1EN4cuda3std3__45tupleIJN6thrust24THRUST_300001_SM_1000_NS17counting_iteratorIiNSA_11use_defaultESC_SC_EEEEEE10policy1000El4RandNSA_6detail15normal_iteratorINSA_10device_ptrIiEEEEJSD_EEEvT0_iT1_T2_DpNS2_10kernel_argIT3_EE:
.text._ZN3cub18CUB_300001_SM_10006detail9transform16transform_kernelINS2_10policy_hubILb1EN4cuda3std3__45tupleIJN6thrust24THRUST_300001_SM_1000_NS17counting_iteratorIiNSA_11use_defaultESC_SC_EEEEEE10policy1000El4RandNSA_6detail15normal_iteratorINSA_10device_ptrIiEEEEJSD_EEEvT0_iT1_T2_DpNS2_10kernel_argIT3_EE:
[----:B------:R-:W-:Y:S01]  /*0000*/  LDC R1, c[0x0][0x37c] ;  /* 0x0000df00ff017b82 */ /* 0x000fe20000000800 */
[----:B------:R-:W0:Y:S07]  /*0010*/  LDCU UR17, c[0x0][0x388] ;  /* 0x00007100ff1177ac */ /* 0x000e2e0008000800 */
[----:B------:R-:W1:Y:S01]  /*0020*/  S2UR UR6, SR_CTAID.X ;  /* 0x00000000000679c3 */ /* 0x000e620000002500 */
[----:B------:R-:W-:Y:S01]  /*0030*/  IMAD.MOV.U32 R3, RZ, RZ, 0x41dfffff ;  /* 0x41dfffffff037424 */ /* 0x000fe200078e00ff */
[----:B------:R-:W2:Y:S01]  /*0040*/  LDCU.64 UR8, c[0x0][0x380] ;  /* 0x00007000ff0877ac */ /* 0x000ea20008000a00 */
[----:B------:R-:W3:Y:S01]  /*0050*/  LDCU.64 UR12, c[0x0][0x398] ;  /* 0x00007300ff0c77ac */ /* 0x000ee20008000a00 */
[----:B------:R-:W4:Y:S01]  /*0060*/  LDCU UR10, c[0x0][0x3a0] ;  /* 0x00007400ff0a77ac */ /* 0x000f220008000800 */
[----:B------:R-:W5:Y:S01]  /*0070*/  LDCU.64 UR14, c[0x0][0x358] ;  /* 0x00006b00ff0e77ac */ /* 0x000f620008000a00 */
[----:B0-----:R-:W-:-:S04]  /*0080*/  USHF.L.U32 UR11, UR17, 0x7, URZ ;  /* 0x00000007110b7899 */ /* 0x001fc800080006ff */
[----:B------:R-:W-:Y:S02]  /*0090*/  USHF.R.S32.HI UR16, URZ, 0x1f, UR11 ;  /* 0x0000001fff107899 */ /* 0x000fe4000801140b */
[----:B-1----:R-:W-:Y:S02]  /*00a0*/  UIMAD.WIDE.U32 UR4, UR11, UR6, URZ ;  /* 0x000000060b0472a5 */ /* 0x002fe4000f8e00ff */
[----:B------:R-:W-:Y:S02]  /*00b0*/  UIMAD UR7, UR16, UR6, URZ ;  /* 0x00000006100772a4 */ /* 0x000fe4000f8e02ff */
[----:B--2---:R-:W-:Y:S02]  /*00c0*/  UIADD3 UR8, UP0, UPT, -UR4, UR8, URZ ;  /* 0x0000000804087290 */ /* 0x004fe4000ff1e1ff */
[----:B------:R-:W-:Y:S02]  /*00d0*/  UIADD3 UR7, UPT, UPT, UR5, UR7, URZ ;  /* 0x0000000705077290 */ /* 0x000fe4000fffe0ff */
[----:B---3--:R-:W-:-:S02]  /*00e0*/  ULEA UR6, UP1, UR4, UR12, 0x2 ;  /* 0x0000000c04067291 */ /* 0x008fc4000f8210ff */
[----:B------:R-:W-:Y:S02]  /*00f0*/  UIADD3.X UR5, UPT, UPT, ~UR7, UR9, URZ, UP0, !UPT ;  /* 0x0000000907057290 */ /* 0x000fe400087fe5ff */
[----:B------:R-:W-:Y:S01]  /*0100*/  UISETP.LT.U32.AND UP0, UPT, UR8, UR11, UPT ;  /* 0x0000000b0800728c */ /* 0x000fe2000bf01070 */
[----:B------:R-:W0:Y:S03]  /*0110*/  LDCU UR9, c[0x0][0x394] ;  /* 0x00007280ff0977ac */ /* 0x000e260008000800 */
[----:B------:R-:W-:Y:S02]  /*0120*/  UISETP.LT.AND.EX UP0, UPT, UR5, UR16, UPT, UP0 ;  /* 0x000000100500728c */ /* 0x000fe4000bf01300 */
[----:B------:R-:W-:Y:S02]  /*0130*/  ULEA.HI.X UR7, UR4, UR13, UR7, 0x2, UP1 ;  /* 0x0000000d04077291 */ /* 0x000fe400088f1407 */
[----:B------:R-:W-:-:S02]  /*0140*/  USEL UR8, UR8, UR11, UP0 ;  /* 0x0000000b08087287 */ /* 0x000fc40008000000 */
[----:B----4-:R-:W-:Y:S02]  /*0150*/  UIADD3 UR5, UPT, UPT, UR4, UR10, URZ ;  /* 0x0000000a04057290 */ /* 0x010fe4000fffe0ff */
[----:B------:R-:W-:Y:S01]  /*0160*/  UISETP.NE.AND UP0, UPT, UR11, UR8, UPT ;  /* 0x000000080b00728c */ /* 0x000fe2000bf05270 */
[----:B0-----:R-:W-:Y:S01]  /*0170*/  IMAD.U32 R2, RZ, RZ, UR9 ;  /* 0x00000009ff027e24 */ /* 0x001fe2000f8e00ff */
[----:B------:R-:W-:-:S07]  /*0180*/  UMOV UR9, 0xff800000 ;  /* 0xff80000000097882 */ /* 0x000fce0000000000 */
[----:B-----5:R-:W-:Y:S05]  /*0190*/  BRA.U !UP0, `(.L_x_222) ;  /* 0x0000000908307547 */ /* 0x020fea000b800000 */
[----:B------:R-:W-:-:S06]  /*01a0*/  UISETP.GE.AND UP0, UPT, UR17, 0x1, UPT ;  /* 0x000000011100788c */ /* 0x000fcc000bf06270 */
[----:B------:R-:W-:-:S13]  /*01b0*/  PLOP3.LUT P0, PT, PT, PT, UP0, 0x80, 0x8 ;  /* 0x000000000008781c */ /* 0x000fda0003f0f008 */
[----:B------:R-:W-:Y:S05]  /*01c0*/  @!P0 EXIT ;  /* 0x000000000000894d */ /* 0x000fea0003800000 */
[----:B------:R-:W0:Y:S01]  /*01d0*/  LDCU UR10, c[0x0][0x390] ;  /* 0x00007200ff0a77ac */ /* 0x000e220008000800 */
[----:B------:R-:W1:Y:S01]  /*01e0*/  S2R R24, SR_TID.X ;  /* 0x0000000000187919 */ /* 0x000e620000002100 */
[----:B------:R-:W2:Y:S01]  /*01f0*/  LDCU UR4, c[0x0][0x38c] ;  /* 0x00007180ff0477ac */ /* 0x000ea20008000800 */
[----:B0-----:R-:W0:Y:S08]  /*0200*/  I2F.F64 R4, UR10 ;  /* 0x0000000a00047d12 */ /* 0x001e300008201c00 */
[----:B--2---:R-:W2:Y:S01]  /*0210*/  I2F.F64 R20, UR4 ;  /* 0x0000000400147d12 */ /* 0x004ea20008201c00 */
[----:B------:R-:W-:Y:S01]  /*0220*/  UMOV UR4, URZ ;  /* 0x000000ff00047c82 */ /* 0x000fe20008000000 */
[----:B0-----:R-:W-:-:S08]  /*0230*/  DADD R4, R4, 1 ;  /* 0x3ff0000004047429 */ /* 0x001fd00000000000 */
[----:B-12---:R-:W-:-:S11]  /*0240*/  DADD R18, -R20, R4 ;  /* 0x0000000014127229 */ /* 0x006fd60000000104 */
.L_x_232:
[----:B------:R-:W-:Y:S01]  /*0250*/  IMAD.U32 R25, RZ, RZ, UR4 ;  /* 0x00000004ff197e24 */ /* 0x000fe2000f8e00ff */
[----:B0-----:R-:W0:Y:S01]  /*0260*/  LDCU UR10, c[0x0][0x388] ;  /* 0x00007100ff0a77ac */ /* 0x001e220008000800 */
[----:B------:R-:W-:Y:S03]  /*0270*/  BSSY.RECONVERGENT B0, `(.L_x_223) ;  /* 0x000007c000007945 */ /* 0x000fe60003800200 */
[----:B------:R-:W-:Y:S01]  /*0280*/  LEA R25, R25, R24, 0x7 ;  /* 0x0000001819197211 */ /* 0x000fe200078e38ff */
[----:B------:R-:W-:-:S03]  /*0290*/  UIADD3 UR4, UPT, UPT, UR4, 0x1, URZ ;  /* 0x0000000104047890 */ /* 0x000fc6000fffe0ff */
[----:B------:R-:W-:Y:S01]  /*02a0*/  ISETP.GE.AND P0, PT, R25, UR8, PT ;  /* 0x0000000819007c0c */ /* 0x000fe2000bf06270 */
[----:B0-----:R-:W-:-:S12]  /*02b0*/  UISETP.NE.AND UP0, UPT, UR4, UR10, UPT ;  /* 0x0000000a0400728c */ /* 0x001fd8000bf05270 */
[----:B------:R-:W-:Y:S05]  /*02c0*/  @P0 BRA `(.L_x_224) ;  /* 0x0000000400d80947 */ /* 0x000fea0003800000 */
[----:B------:R-:W-:Y:S01]  /*02d0*/  VIADD R12, R25, UR5 ;  /* 0x00000005190c7c36 */ /* 0x000fe20008000000 */
[----:B------:R-:W-:Y:S01]  /*02e0*/  BSSY.RECONVERGENT B1, `(.L_x_225) ;  /* 0x000003c000017945 */ /* 0x000fe20003800200 */
[----:B------:R-:W-:Y:S02]  /*02f0*/  IMAD.MOV.U32 R16, RZ, RZ, 0x1 ;  /* 0x00000001ff107424 */ /* 0x000fe400078e00ff */
[----:B------:R-:W-:Y:S01]  /*0300*/  IMAD.MOV.U32 R14, RZ, RZ, RZ ;  /* 0x000000ffff0e7224 */ /* 0x000fe200078e00ff */
[----:B------:R-:W-:-:S13]  /*0310*/  ISETP.NE.AND P0, PT, R12, RZ, PT ;  /* 0x000000ff0c00720c */ /* 0x000fda0003f05270 */
[----:B------:R-:W-:Y:S05]  /*0320*/  @!P0 BRA `(.L_x_226) ;  /* 0x0000000000dc8947 */ /* 0x000fea0003800000 */
[----:B------:R-:W-:Y:S01]  /*0330*/  HFMA2 R13, -RZ, RZ, 0, -1.1396484375 ;  /* 0x0000bc8fff0d7431 */ /* 0x000fe200000001ff */
[----:B------:R-:W-:Y:S01]  /*0340*/  SHF.R.S32.HI R15, RZ, 0x1f, R12 ;  /* 0x0000001fff0f7819 */ /* 0x000fe2000001140c */
[----:B------:R-:W-:Y:S02]  /*0350*/  IMAD.MOV.U32 R0, RZ, RZ, RZ ;  /* 0x000000ffff007224 */ /* 0x000fe400078e00ff */
[----:B------:R-:W-:Y:S02]  /*0360*/  IMAD.MOV.U32 R16, RZ, RZ, 0x1 ;  /* 0x00000001ff107424 */ /* 0x000fe400078e00ff */
[----:B------:R-:W-:-:S07]  /*0370*/  IMAD.MOV.U32 R14, RZ, RZ, RZ ;  /* 0x000000ffff0e7224 */ /* 0x000fce00078e00ff */
.L_x_229:
[-C--:B------:R-:W-:Y:S01]  /*0380*/  IMAD R6, R0, R13.reuse, RZ ;  /* 0x0000000d00067224 */ /* 0x080fe200078e02ff */
[----:B------:R-:W-:Y:S01]  /*0390*/  BSSY.RECONVERGENT B2, `(.L_x_227) ;  /* 0x000002a000027945 */ /* 0x000fe20003800200 */
[----:B------:R-:W-:-:S04]  /*03a0*/  IMAD.WIDE.U32 R4, R13, R13, RZ ;  /* 0x0000000d0d047225 */ /* 0x000fc800078e00ff */
[----:B------:R-:W-:Y:S02]  /*03b0*/  IMAD R7, R13, R0, R6 ;  /* 0x000000000d077224 */ /* 0x000fe400078e0206 */
[----:B------:R-:W-:Y:S01]  /*03c0*/  IMAD.WIDE.U32 R8, R4, 0x3, RZ ;  /* 0x0000000304087825 */ /* 0x000fe200078e00ff */
[----:B------:R-:W-:Y:S02]  /*03d0*/  LOP3.LUT R8, R12, 0x1, RZ, 0xc0, !PT ;  /* 0x000000010c087812 */ /* 0x000fe400078ec0ff */
[----:B------:R-:W-:Y:S02]  /*03e0*/  IADD3 R5, PT, PT, R5, R7, RZ ;  /* 0x0000000705057210 */ /* 0x000fe40007ffe0ff */
[----:B------:R-:W-:-:S03]  /*03f0*/  ISETP.NE.U32.AND P1, PT, R8, 0x1, PT ;  /* 0x000000010800780c */ /* 0x000fc60003f25070 */
[----:B------:R-:W-:Y:S01]  /*0400*/  IMAD.WIDE.U32 R6, R5, 0x3, RZ ;  /* 0x0000000305067825 */ /* 0x000fe200078e00ff */
[----:B------:R-:W-:-:S03]  /*0410*/  ISETP.NE.U32.AND.EX P1, PT, RZ, RZ, PT, P1 ;  /* 0x000000ffff00720c */ /* 0x000fc60003f25110 */
[----:B------:R-:W-:-:S04]  /*0420*/  IMAD.WIDE.U32 R6, P0, R4, -0x7fffffff, R6 ;  /* 0x8000000104067825 */ /* 0x000fc80007800006 */
[----:B------:R-:W-:Y:S01]  /*0430*/  IMAD.X R11, RZ, RZ, RZ, P0 ;  /* 0x000000ffff0b7224 */ /* 0x000fe200000e06ff */
[----:B------:R-:W-:Y:S01]  /*0440*/  IADD3 RZ, P0, PT, R9, R6, RZ ;  /* 0x0000000609ff7210 */ /* 0x000fe20007f1e0ff */
[----:B------:R-:W-:-:S04]  /*0450*/  IMAD.MOV.U32 R10, RZ, RZ, R7 ;  /* 0x000000ffff0a7224 */ /* 0x000fc800078e0007 */
[----:B------:R-:W-:Y:S01]  /*0460*/  IMAD.WIDE.U32.X R10, R5, -0x7fffffff, R10, P0 ;  /* 0x80000001050a7825 */ /* 0x000fe200000e040a */
[----:B------:R-:W-:-:S04]  /*0470*/  ISETP.GT.U32.AND P0, PT, R12, 0x1, PT ;  /* 0x000000010c00780c */ /* 0x000fc80003f04070 */
[--C-:B------:R-:W-:Y:S02]  /*0480*/  SHF.R.U64 R9, R10, 0x1e, R11.reuse ;  /* 0x0000001e0a097819 */ /* 0x100fe4000000120b */
[----:B------:R-:W-:-:S03]  /*0490*/  SHF.R.U32.HI R8, RZ, 0x1e, R11 ;  /* 0x0000001eff087819 */ /* 0x000fc6000001160b */
[----:B------:R-:W-:-:S04]  /*04a0*/  IMAD.WIDE.U32 R4, R9, -0x7fffffff, R4 ;  /* 0x8000000109047825 */ /* 0x000fc800078e0004 */
[----:B------:R-:W-:Y:S01]  /*04b0*/  IMAD R8, R8, -0x7fffffff, RZ ;  /* 0x8000000108087824 */ /* 0x000fe200078e02ff */
[----:B------:R-:W-:Y:S06]  /*04c0*/  @P1 BRA `(.L_x_228) ;  /* 0x0000000000581947 */ /* 0x000fec0003800000 */
[-C--:B------:R-:W-:Y:S02]  /*04d0*/  IMAD R11, R14, R13.reuse, RZ ;  /* 0x0000000d0e0b7224 */ /* 0x080fe400078e02ff */
[----:B------:R-:W-:-:S04]  /*04e0*/  IMAD.WIDE.U32 R6, R16, R13, RZ ;  /* 0x0000000d10067225 */ /* 0x000fc800078e00ff */
[----:B------:R-:W-:Y:S02]  /*04f0*/  IMAD R11, R0, R16, R11 ;  /* 0x00000010000b7224 */ /* 0x000fe400078e020b */
[----:B------:R-:W-:-:S04]  /*0500*/  IMAD.WIDE.U32 R16, R6, 0x5, RZ ;  /* 0x0000000506107825 */ /* 0x000fc800078e00ff */
[----:B------:R-:W-:-:S04]  /*0510*/  IMAD.IADD R7, R7, 0x1, R11 ;  /* 0x0000000107077824 */ /* 0x000fc800078e020b */
[----:B------:R-:W-:-:S04]  /*0520*/  IMAD.WIDE.U32 R10, R7, 0x5, RZ ;  /* 0x00000005070a7825 */ /* 0x000fc800078e00ff */
[----:B------:R-:W-:-:S04]  /*0530*/  IMAD.WIDE.U32 R10, P1, R6, 0x2, R10 ;  /* 0x00000002060a7825 */ /* 0x000fc8000782000a */
[----:B------:R-:W-:Y:S01]  /*0540*/  IMAD.MOV.U32 R22, RZ, RZ, R11 ;  /* 0x000000ffff167224 */ /* 0x000fe200078e000b */
[----:B------:R-:W-:Y:S02]  /*0550*/  IADD3.X R23, PT, PT, RZ, RZ, RZ, P1, !PT ;  /* 0x000000ffff177210 */ /* 0x000fe40000ffe4ff */
[----:B------:R-:W-:-:S05]  /*0560*/  IADD3 RZ, P1, PT, R17, R10, RZ ;  /* 0x0000000a11ff7210 */ /* 0x000fca0007f3e0ff */
[----:B------:R-:W-:-:S03]  /*0570*/  IMAD.WIDE.U32.X R22, R7, 0x2, R22, P1 ;  /* 0x0000000207167825 */ /* 0x000fc600008e0416 */
[----:B------:R-:W-:-:S05]  /*0580*/  IADD3 R11, P1, PT, R6, -R22, RZ ;  /* 0x80000016060b7210 */ /* 0x000fca0007f3e0ff */
[----:B------:R-:W-:-:S05]  /*0590*/  IMAD.X R0, R7, 0x1, ~R23, P1 ;  /* 0x0000000107007824 */ /* 0x000fca00008e0e17 */
[--C-:B------:R-:W-:Y:S02]  /*05a0*/  SHF.R.U64 R11, R11, 0x1, R0.reuse ;  /* 0x000000010b0b7819 */ /* 0x100fe40000001200 */
[----:B------:R-:W-:Y:S02]  /*05b0*/  SHF.R.U32.HI R13, RZ, 0x1, R0 ;  /* 0x00000001ff0d7819 */ /* 0x000fe40000011600 */
[----:B------:R-:W-:-:S05]  /*05c0*/  IADD3 R11, P1, PT, R11, R22, RZ ;  /* 0x000000160b0b7210 */ /* 0x000fca0007f3e0ff */
[----:B------:R-:W-:-:S05]  /*05d0*/  IMAD.X R0, R13, 0x1, R23, P1 ;  /* 0x000000010d007824 */ /* 0x000fca00008e0617 */
[--C-:B------:R-:W-:Y:S02]  /*05e0*/  SHF.R.U64 R11, R11, 0x1e, R0.reuse ;  /* 0x0000001e0b0b7819 */ /* 0x100fe40000001200 */
[----:B------:R-:W-:-:S03]  /*05f0*/  SHF.R.U32.HI R0, RZ, 0x1e, R0 ;  /* 0x0000001eff007819 */ /* 0x000fc60000011600 */
[----:B------:R-:W-:-:S04]  /*0600*/  IMAD.WIDE.U32 R16, R11, -0x7fffffff, R6 ;  /* 0x800000010b107825 */ /* 0x000fc800078e0006 */
[----:B------:R-:W-:-:S05]  /*0610*/  IMAD R0, R0, -0x7fffffff, RZ ;  /* 0x8000000100007824 */ /* 0x000fca00078e02ff */
[----:B------:R-:W-:-:S07]  /*0620*/  IADD3 R14, PT, PT, R17, -R11, R0 ;  /* 0x8000000b110e7210 */ /* 0x000fce0007ffe000 */
.L_x_228:
[----:B------:R-:W-:Y:S05]  /*0630*/  BSYNC.RECONVERGENT B2 ;  /* 0x0000000000027941 */ /* 0x000fea0003800200 */
.L_x_227:
[----:B------:R-:W-:Y:S02]  /*0640*/  ISETP.GT.U32.AND.EX P0, PT, R15, RZ, PT, P0 ;  /* 0x000000ff0f00720c */ /* 0x000fe40003f04100 */
[--C-:B------:R-:W-:Y:S02]  /*0650*/  SHF.R.U64 R12, R12, 0x1, R15.reuse ;  /* 0x000000010c0c7819 */ /* 0x100fe4000000120f */
[----:B------:R-:W-:Y:S02]  /*0660*/  SHF.R.U32.HI R15, RZ, 0x1, R15 ;  /* 0x00000001ff0f7819 */ /* 0x000fe4000001160f */
[----:B------:R-:W-:Y:S02]  /*0670*/  IADD3 R0, PT, PT, R5, -R9, R8 ;  /* 0x8000000905007210 */ /* 0x000fe40007ffe008 */
[----:B------:R-:W-:-:S05]  /*0680*/  MOV R13, R4 ;  /* 0x00000004000d7202 */ /* 0x000fca0000000f00 */
[----:B------:R-:W-:Y:S05]  /*0690*/  @P0 BRA `(.L_x_229) ;  /* 0xfffffffc00380947 */ /* 0x000fea000383ffff */
.L_x_226:
[----:B------:R-:W-:Y:S05]  /*06a0*/  BSYNC.RECONVERGENT B1 ;  /* 0x0000000000017941 */ /* 0x000fea0003800200 */
.L_x_225:
[-C--:B------:R-:W-:Y:S01]  /*06b0*/  IMAD R11, R14, R2.reuse, RZ ;  /* 0x000000020e0b7224 */ /* 0x080fe200078e02ff */
[----:B------:R-:W-:Y:S01]  /*06c0*/  BSSY.RECONVERGENT B1, `(.L_x_230) ;  /* 0x0000031000017945 */ /* 0x000fe20003800200 */
[----:B------:R-:W-:-:S04]  /*06d0*/  IMAD.WIDE.U32 R16, R16, R2, RZ ;  /* 0x0000000210107225 */ /* 0x000fc800078e00ff */
[----:B------:R-:W-:-:S04]  /*06e0*/  IMAD.IADD R11, R17, 0x1, R11 ;  /* 0x00000001110b7824 */ /* 0x000fc800078e020b */
[----:B------:R-:W-:-:S04]  /*06f0*/  IMAD.WIDE.U32 R4, R11, 0x5, RZ ;  /* 0x000000050b047825 */ /* 0x000fc800078e00ff */
[----:B------:R-:W-:-:S04]  /*0700*/  IMAD.WIDE.U32 R6, P0, R16, 0x2, R4 ;  /* 0x0000000210067825 */ /* 0x000fc80007800004 */
[----:B------:R-:W-:-:S04]  /*0710*/  IMAD.WIDE.U32 R4, R16, 0x5, RZ ;  /* 0x0000000510047825 */ /* 0x000fc800078e00ff */
[----:B------:R-:W-:Y:S01]  /*0720*/  IMAD.X R9, RZ, RZ, RZ, P0 ;  /* 0x000000ffff097224 */ /* 0x000fe200000e06ff */
[----:B------:R-:W-:Y:S01]  /*0730*/  IADD3 RZ, P0, PT, R5, R6, RZ ;  /* 0x0000000605ff7210 */ /* 0x000fe20007f1e0ff */
[----:B------:R-:W-:Y:S02]  /*0740*/  IMAD.MOV.U32 R8, RZ, RZ, R7 ;  /* 0x000000ffff087224 */ /* 0x000fe400078e0007 */
[----:B------:R-:W-:Y:S02]  /*0750*/  HFMA2 R6, -RZ, RZ, 0, 5.9604644775390625e-08 ;  /* 0x00000001ff067431 */ /* 0x000fe400000001ff */
[----:B------:R-:W-:-:S03]  /*0760*/  IMAD.WIDE.U32.X R4, R11, 0x2, R8, P0 ;  /* 0x000000020b047825 */ /* 0x000fc600000e0408 */
[----:B------:R-:W-:-:S04]  /*0770*/  IADD3 R7, P0, PT, R16, -R4, RZ ;  /* 0x8000000410077210 */ /* 0x000fc80007f1e0ff */
[----:B------:R-:W-:-:S04]  /*0780*/  IADD3.X R0, PT, PT, R11, ~R5, RZ, P0, !PT ;  /* 0x800000050b007210 */ /* 0x000fc800007fe4ff */
[--C-:B------:R-:W-:Y:S02]  /*0790*/  SHF.R.U64 R7, R7, 0x1, R0.reuse ;  /* 0x0000000107077819 */ /* 0x100fe40000001200 */
[----:B------:R-:W-:Y:S02]  /*07a0*/  SHF.R.U32.HI R9, RZ, 0x1, R0 ;  /* 0x00000001ff097819 */ /* 0x000fe40000011600 */
[----:B------:R-:W-:Y:S01]  /*07b0*/  IADD3 R0, P0, PT, R7, R4, RZ ;  /* 0x0000000407007210 */ /* 0x000fe20007f1e0ff */
[----:B------:R-:W-:Y:S01]  /*07c0*/  IMAD.MOV.U32 R4, RZ, RZ, -0x800000 ;  /* 0xff800000ff047424 */ /* 0x000fe200078e00ff */
[----:B------:R-:W0:Y:S03]  /*07d0*/  MUFU.RCP64H R7, 2.14748262400000000000e+09 ;  /* 0x41dfffff00077908 */ /* 0x000e260000001800 */
[----:B------:R-:W-:-:S05]  /*07e0*/  IMAD.X R5, R9, 0x1, R5, P0 ;  /* 0x0000000109057824 */ /* 0x000fca00000e0605 */
[----:B------:R-:W-:-:S05]  /*07f0*/  SHF.R.U64 R5, R0, 0x1e, R5 ;  /* 0x0000001e00057819 */ /* 0x000fca0000001205 */
[----:B------:R-:W-:Y:S02]  /*0800*/  IMAD R16, R5, -0x7fffffff, R16 ;  /* 0x8000000105107824 */ /* 0x000fe400078e0210 */
[----:B------:R-:W-:Y:S02]  /*0810*/  IMAD.MOV.U32 R5, RZ, RZ, 0x41dfffff ;  /* 0x41dfffffff057424 */ /* 0x000fe400078e00ff */
[----:B------:R-:W-:-:S05]  /*0820*/  IMAD.HI.U32 R0, R16, 0x5e4789c9, RZ ;  /* 0x5e4789c910007827 */ /* 0x000fca00078e00ff */
[----:B------:R-:W-:-:S05]  /*0830*/  SHF.R.U32.HI R9, RZ, 0xe, R0 ;  /* 0x0000000eff097819 */ /* 0x000fca0000011600 */
[C---:B------:R-:W-:Y:S02]  /*0840*/  IMAD R16, R9.reuse, -0xadc8, R16 ;  /* 0xffff523809107824 */ /* 0x040fe400078e0210 */
[----:B------:R-:W-:Y:S01]  /*0850*/  IMAD R11, R9, 0xd47, RZ ;  /* 0x00000d47090b7824 */ /* 0x000fe200078e02ff */
[----:B0-----:R-:W-:Y:S01]  /*0860*/  DFMA R8, R6, -R4, 1 ;  /* 0x3ff000000608742b */ /* 0x001fe20000000804 */
[----:B------:R-:W-:-:S03]  /*0870*/  IMAD R16, R16, 0xbc8f, RZ ;  /* 0x0000bc8f10107824 */ /* 0x000fc600078e02ff */
[----:B------:R-:W-:Y:S02]  /*0880*/  LOP3.LUT R13, R11, 0x7fffffff, RZ, 0x3c, !PT ;  /* 0x7fffffff0b0d7812 */ /* 0x000fe400078e3cff */
[----:B------:R-:W-:Y:S02]  /*0890*/  ISETP.GE.U32.AND P0, PT, R16, R11, PT ;  /* 0x0000000b1000720c */ /* 0x000fe40003f06070 */
[----:B------:R-:W-:-:S08]  /*08a0*/  DFMA R8, R8, R8, R8 ;  /* 0x000000080808722b */ /* 0x000fd00000000008 */
[----:B------:R-:W-:-:S03]  /*08b0*/  DFMA R8, R6, R8, R6 ;  /* 0x000000080608722b */ /* 0x000fc60000000006 */
[----:B------:R-:W-:-:S04]  /*08c0*/  @P0 IMAD.MOV R13, RZ, RZ, -R11 ;  /* 0x000000ffff0d0224 */ /* 0x000fc800078e0a0b */
[----:B------:R-:W-:Y:S01]  /*08d0*/  IMAD.IADD R2, R16, 0x1, R13 ;  /* 0x0000000110027824 */ /* 0x000fe200078e020d */
[----:B------:R-:W-:-:S03]  /*08e0*/  DFMA R10, R8, -R4, 1 ;  /* 0x3ff00000080a742b */ /* 0x000fc60000000804 */
[----:B------:R-:W-:-:S05]  /*08f0*/  VIADD R6, R2, 0xffffffff ;  /* 0xffffffff02067836 */ /* 0x000fca0000000000 */
[----:B------:R-:W-:Y:S01]  /*0900*/  DFMA R10, R8, R10, R8 ;  /* 0x0000000a080a722b */ /* 0x000fe20000000008 */
[----:B------:R-:W0:Y:S07]  /*0910*/  I2F.F64.U32 R6, R6 ;  /* 0x0000000600067312 */ /* 0x000e2e0000201800 */
[----:B0-----:R-:W-:Y:S01]  /*0920*/  DMUL R8, R6, R10 ;  /* 0x0000000a06087228 */ /* 0x001fe20000000000 */
[----:B------:R-:W-:-:S07]  /*0930*/  FSETP.GEU.AND P1, PT, |R7|, 6.5827683646048100446e-37, PT ;  /* 0x036000000700780b */ /* 0x000fce0003f2e200 */
[----:B------:R-:W-:-:S08]  /*0940*/  DFMA R4, R8, -R4, R6 ;  /* 0x800000040804722b */ /* 0x000fd00000000006 */
[----:B------:R-:W-:-:S10]  /*0950*/  DFMA R4, R10, R4, R8 ;  /* 0x000000040a04722b */ /* 0x000fd40000000008 */
[----:B------:R-:W-:-:S05]  /*0960*/  FFMA R0, RZ, 27.999998092651367188, R5 ;  /* 0x41dfffffff007823 */ /* 0x000fca0000000005 */
[----:B------:R-:W-:-:S13]  /*0970*/  FSETP.GT.AND P0, PT, |R0|, 1.469367938527859385e-39, PT ;  /* 0x001000000000780b */ /* 0x000fda0003f04200 */
[----:B------:R-:W-:Y:S05]  /*0980*/  @P0 BRA P1, `(.L_x_231) ;  /* 0x0000000000100947 */ /* 0x000fea0000800000 */
[----:B------:R-:W-:-:S07]  /*0990*/  MOV R0, 0x9b0 ;  /* 0x000009b000007802 */ /* 0x000fce0000000f00 */
[----:B------:R-:W-:Y:S05]  /*09a0*/  CALL.REL.NOINC `($__internal_0_$__cuda_sm20_div_rn_f64_full) ;  /* 0x0000000800547944 */ /* 0x000fea0003c00000 */
[----:B------:R-:W-:Y:S01]  /*09b0*/  MOV R4, R6 ;  /* 0x0000000600047202 */ /* 0x000fe20000000f00 */
[----:B------:R-:W-:-:S07]  /*09c0*/  IMAD.MOV.U32 R5, RZ, RZ, R7 ;  /* 0x000000ffff057224 */ /* 0x000fce00078e0007 */
.L_x_231:
[----:B------:R-:W-:Y:S05]  /*09d0*/  BSYNC.RECONVERGENT B1 ;  /* 0x0000000000017941 */ /* 0x000fea0003800200 */
.L_x_230:
[----:B------:R-:W-:Y:S01]  /*09e0*/  DFMA R4, R18, R4, R20 ;  /* 0x000000041204722b */ /* 0x000fe20000000014 */
[----:B------:R-:W-:-:S04]  /*09f0*/  IMAD.MOV.U32 R6, RZ, RZ, 0x4 ;  /* 0x00000004ff067424 */ /* 0x000fc800078e00ff */
[----:B------:R-:W-:-:S05]  /*0a00*/  IMAD.WIDE R6, R25, R6, UR6 ;  /* 0x0000000619067e25 */ /* 0x000fca000f8e0206 */
[----:B------:R-:W0:Y:S02]  /*0a10*/  F2I.F64.TRUNC R5, R4 ;  /* 0x0000000400057311 */ /* 0x000e24000030d100 */
[----:B0-----:R0:W-:Y:S02]  /*0a20*/  STG.E desc[UR14][R6.64], R5 ;  /* 0x0000000506007986 */ /* 0x0011e4000c10190e */
.L_x_224:
[----:B------:R-:W-:Y:S05]  /*0a30*/  BSYNC.RECONVERGENT B0 ;  /* 0x0000000000007941 */ /* 0x000fea0003800200 */
.L_x_223:
[----:B------:R-:W-:Y:S05]  /*0a40*/  BRA.U UP0, `(.L_x_232) ;  /* 0xfffffff900007547 */ /* 0x000fea000b83ffff */
[----:B------:R-:W-:Y:S05]  /*0a50*/  EXIT ;  /* 0x000000000000794d */ /* 0x000fea0003800000 */
.L_x_222:
        /* <DEDUP_REMOVED lines=11> */
.L_x_240:
[----:B------:R-:W-:Y:S01]  /*0b10*/  IMAD.U32 R25, RZ, RZ, UR4 ;  /* 0x00000004ff197e24 */ /* 0x000fe2000f8e00ff */
[----:B------:R-:W-:Y:S01]  /*0b20*/  BSSY.RECONVERGENT B0, `(.L_x_233) ;  /* 0x000003e000007945 */ /* 0x000fe20003800200 */
[----:B------:R-:W-:Y:S02]  /*0b30*/  IMAD.MOV.U32 R16, RZ, RZ, 0x1 ;  /* 0x00000001ff107424 */ /* 0x000fe400078e00ff */
[----:B------:R-:W-:Y:S01]  /*0b40*/  IMAD.MOV.U32 R14, RZ, RZ, RZ ;  /* 0x000000ffff0e7224 */ /* 0x000fe200078e00ff */
[----:B------:R-:W-:-:S05]  /*0b50*/  LEA R25, R25, R24, 0x7 ;  /* 0x0000001819197211 */ /* 0x000fca00078e38ff */
[----:B------:R-:W-:-:S05]  /*0b60*/  VIADD R12, R25, UR5 ;  /* 0x00000005190c7c36 */ /* 0x000fca0008000000 */
[----:B------:R-:W-:-:S13]  /*0b70*/  ISETP.NE.AND P0, PT, R12, RZ, PT ;  /* 0x000000ff0c00720c */ /* 0x000fda0003f05270 */
[----:B0-----:R-:W-:Y:S05]  /*0b80*/  @!P0 BRA `(.L_x_234) ;  /* 0x0000000000dc8947 */ /* 0x001fea0003800000 */
[----:B------:R-:W-:Y:S01]  /*0b90*/  HFMA2 R13, -RZ, RZ, 0, -1.1396484375 ;  /* 0x0000bc8fff0d7431 */ /* 0x000fe200000001ff */
[----:B------:R-:W-:Y:S01]  /*0ba0*/  SHF.R.S32.HI R15, RZ, 0x1f, R12 ;  /* 0x0000001fff0f7819 */ /* 0x000fe2000001140c */
[----:B------:R-:W-:Y:S02]  /*0bb0*/  IMAD.MOV.U32 R0, RZ, RZ, RZ ;  /* 0x000000ffff007224 */ /* 0x000fe400078e00ff */
[----:B------:R-:W-:Y:S02]  /*0bc0*/  IMAD.MOV.U32 R16, RZ, RZ, 0x1 ;  /* 0x00000001ff107424 */ /* 0x000fe400078e00ff */
[----:B------:R-:W-:-:S07]  /*0bd0*/  IMAD.MOV.U32 R14, RZ, RZ, RZ ;  /* 0x000000ffff0e7224 */ /* 0x000fce00078e00ff */
.L_x_237:
        /* <DEDUP_REMOVED lines=43> */
.L_x_236:
[----:B------:R-:W-:Y:S05]  /*0e90*/  BSYNC.RECONVERGENT B1 ;  /* 0x0000000000017941 */ /* 0x000fea0003800200 */
.L_x_235:
[----:B------:R-:W-:Y:S02]  /*0ea0*/  ISETP.GT.U32.AND.EX P0, PT, R15, RZ, PT, P0 ;  /* 0x000000ff0f00720c */ /* 0x000fe40003f04100 */
[--C-:B------:R-:W-:Y:S02]  /*0eb0*/  SHF.R.U64 R12, R12, 0x1, R15.reuse ;  /* 0x000000010c0c7819 */ /* 0x100fe4000000120f */
[----:B------:R-:W-:Y:S02]  /*0ec0*/  SHF.R.U32.HI R15, RZ, 0x1, R15 ;  /* 0x00000001ff0f7819 */ /* 0x000fe4000001160f */
[----:B------:R-:W-:Y:S02]  /*0ed0*/  IADD3 R0, PT, PT, R5, -R9, R8 ;  /* 0x8000000905007210 */ /* 0x000fe40007ffe008 */
[----:B------:R-:W-:-:S05]  /*0ee0*/  MOV R13, R4 ;  /* 0x00000004000d7202 */ /* 0x000fca0000000f00 */
[----:B------:R-:W-:Y:S05]  /*0ef0*/  @P0 BRA `(.L_x_237) ;  /* 0xfffffffc00380947 */ /* 0x000fea000383ffff */
.L_x_234:
[----:B------:R-:W-:Y:S05]  /*0f00*/  BSYNC.RECONVERGENT B0 ;  /* 0x0000000000007941 */ /* 0x000fea0003800200 */
.L_x_233:
        /* <DEDUP_REMOVED lines=50> */
.L_x_239:
[----:B------:R-:W-:Y:S05]  /*1230*/  BSYNC.RECONVERGENT B0 ;  /* 0x0000000000007941 */ /* 0x000fea0003800200 */
.L_x_238:
[----:B------:R-:W0:Y:S01]  /*1240*/  LDCU UR10, c[0x0][0x388] ;  /* 0x00007100ff0a77ac */ /* 0x000e220008000800 */
[----:B------:R-:W-:Y:S01]  /*1250*/  DFMA R4, R18, R4, R20 ;  /* 0x000000041204722b */ /* 0x000fe20000000014 */
[----:B------:R-:W-:Y:S01]  /*1260*/  IMAD.MOV.U32 R6, RZ, RZ, 0x4 ;  /* 0x00000004ff067424 */ /* 0x000fe200078e00ff */
[----:B------:R-:W-:-:S03]  /*1270*/  UIADD3 UR8, UPT, UPT, UR4, 0x1, URZ ;  /* 0x0000000104087890 */ /* 0x000fc6000fffe0ff */
[----:B------:R-:W-:-:S05]  /*1280*/  IMAD.WIDE R6, R25, R6, UR6 ;  /* 0x0000000619067e25 */ /* 0x000fca000f8e0206 */
[----:B------:R-:W1:Y:S01]  /*1290*/  F2I.F64.TRUNC R5, R4 ;  /* 0x0000000400057311 */ /* 0x000e62000030d100 */
[----:B0-----:R-:W-:-:S06]  /*12a0*/  UISETP.NE.AND UP0, UPT, UR8, UR10, UPT ;  /* 0x0000000a0800728c */ /* 0x001fcc000bf05270 */
[----:B------:R-:W-:Y:S01]  /*12b0*/  PLOP3.LUT P0, PT, PT, PT, UP0, 0x80, 0x8 ;  /* 0x000000000008781c */ /* 0x000fe20003f0f008 */
[----:B-1----:R0:W-:-:S12]  /*12c0*/  STG.E desc[UR14][R6.64], R5 ;  /* 0x0000000506007986 */ /* 0x0021d8000c10190e */
[----:B------:R-:W-:Y:S05]  /*12d0*/  @!P0 EXIT ;  /* 0x000000000000894d */ /* 0x000fea0003800000 */
[----:B------:R-:W-:Y:S01]  /*12e0*/  UMOV UR4, UR8 ;  /* 0x0000000800047c82 */ /* 0x000fe20008000000 */
[----:B------:R-:W-:Y:S05]  /*12f0*/  BRA `(.L_x_240) ;  /* 0xfffffff800047947 */ /* 0x000fea000383ffff */
        .weak           $__internal_0_$__cuda_sm20_div_rn_f64_full
        .type           $__internal_0_$__cuda_sm20_div_rn_f64_full,@function
        .size           $__internal_0_$__cuda_sm20_div_rn_f64_full,(.L_x_275 - $__internal_0_$__cuda_sm20_div_rn_f64_full)
$__internal_0_$__cuda_sm20_div_rn_f64_full:
[C---:B------:R-:W-:Y:S01]  /*1300*/  FSETP.GEU.AND P0, PT, |R3|.reuse, 1.469367938527859385e-39, PT ;  /* 0x001000000300780b */ /* 0x040fe20003f0e200 */
[----:B------:R-:W-:Y:S01]  /*1310*/  IMAD.MOV.U32 R11, RZ, RZ, R3 ;  /* 0x000000ffff0b7224 */ /* 0x000fe200078e0003 */
[----:B------:R-:W-:Y:S01]  /*1320*/  MOV R10, UR9 ;  /* 0x00000009000a7c02 */ /* 0x000fe20008000f00 */
[----:B------:R-:W-:Y:S01]  /*1330*/  IMAD.U32 R8, RZ, RZ, UR9 ;  /* 0x00000009ff087e24 */ /* 0x000fe2000f8e00ff */
[----:B------:R-:W-:Y:S01]  /*1340*/  LOP3.LUT R4, R3, 0x800fffff, RZ, 0xc0, !PT ;  /* 0x800fffff03047812 */ /* 0x000fe200078ec0ff */
[----:B------:R-:W-:Y:S01]  /*1350*/  IMAD.MOV.U32 R13, RZ, RZ, R7 ;  /* 0x000000ffff0d7224 */ /* 0x000fe200078e0007 */
[----:B------:R-:W-:Y:S01]  /*1360*/  MOV R14, 0x1 ;  /* 0x00000001000e7802 */ /* 0x000fe20000000f00 */
[----:B------:R-:W-:Y:S01]  /*1370*/  IMAD.MOV.U32 R12, RZ, RZ, R6 ;  /* 0x000000ffff0c7224 */ /* 0x000fe200078e0006 */
[----:B------:R-:W-:Y:S01]  /*1380*/  LOP3.LUT R9, R4, 0x3ff00000, RZ, 0xfc, !PT ;  /* 0x3ff0000004097812 */ /* 0x000fe200078efcff */
[----:B------:R-:W-:Y:S01]  /*1390*/  BSSY.RECONVERGENT B2, `(.L_x_241) ;  /* 0x0000052000027945 */ /* 0x000fe20003800200 */
[----:B------:R-:W-:-:S02]  /*13a0*/  FSETP.GEU.AND P2, PT, |R13|, 1.469367938527859385e-39, PT ;  /* 0x001000000d00780b */ /* 0x000fc40003f4e200 */
[----:B------:R-:W-:Y:S01]  /*13b0*/  LOP3.LUT R4, R13, 0x7ff00000, RZ, 0xc0, !PT ;  /* 0x7ff000000d047812 */ /* 0x000fe200078ec0ff */
[----:B------:R-:W-:Y:S01]  /*13c0*/  @!P0 DMUL R8, R10, 8.98846567431157953865e+307 ;  /* 0x7fe000000a088828 */ /* 0x000fe20000000000 */
[----:B------:R-:W-:-:S04]  /*13d0*/  LOP3.LUT R7, R3, 0x7ff00000, RZ, 0xc0, !PT ;  /* 0x7ff0000003077812 */ /* 0x000fc800078ec0ff */
[C---:B------:R-:W-:Y:S01]  /*13e0*/  ISETP.GE.U32.AND P1, PT, R4.reuse, R7, PT ;  /* 0x000000070400720c */ /* 0x040fe20003f26070 */
[----:B------:R-:W0:Y:S04]  /*13f0*/  MUFU.RCP64H R15, R9 ;  /* 0x00000009000f7308 */ /* 0x000e280000001800 */
[----:B------:R-:W-:Y:S01]  /*1400*/  @!P2 LOP3.LUT R5, R11, 0x7ff00000, RZ, 0xc0, !PT ;  /* 0x7ff000000b05a812 */ /* 0x000fe200078ec0ff */
[----:B------:R-:W-:Y:S01]  /*1410*/  @!P2 IMAD.MOV.U32 R22, RZ, RZ, RZ ;  /* 0x000000ffff16a224 */ /* 0x000fe200078e00ff */
[----:B------:R-:W-:Y:S02]  /*1420*/  @!P0 LOP3.LUT R7, R9, 0x7ff00000, RZ, 0xc0, !PT ;  /* 0x7ff0000009078812 */ /* 0x000fe400078ec0ff */
[----:B------:R-:W-:Y:S01]  /*1430*/  @!P2 ISETP.GE.U32.AND P3, PT, R4, R5, PT ;  /* 0x000000050400a20c */ /* 0x000fe20003f66070 */
[----:B------:R-:W-:-:S05]  /*1440*/  IMAD.MOV.U32 R5, RZ, RZ, 0x1ca00000 ;  /* 0x1ca00000ff057424 */ /* 0x000fca00078e00ff */
[----:B------:R-:W-:Y:S01]  /*1450*/  @!P2 SEL R23, R5, 0x63400000, !P3 ;  /* 0x634000000517a807 */ /* 0x000fe20005800000 */
[----:B0-----:R-:W-:-:S03]  /*1460*/  DFMA R16, R14, -R8, 1 ;  /* 0x3ff000000e10742b */ /* 0x001fc60000000808 */
[----:B------:R-:W-:-:S04]  /*1470*/  @!P2 LOP3.LUT R6, R23, 0x80000000, R13, 0xf8, !PT ;  /* 0x800000001706a812 */ /* 0x000fc800078ef80d */
[----:B------:R-:W-:Y:S02]  /*1480*/  @!P2 LOP3.LUT R23, R6, 0x100000, RZ, 0xfc, !PT ;  /* 0x001000000617a812 */ /* 0x000fe400078efcff */
[----:B------:R-:W-:Y:S01]  /*1490*/  MOV R6, R4 ;  /* 0x0000000400067202 */ /* 0x000fe20000000f00 */
[----:B------:R-:W-:-:S08]  /*14a0*/  DFMA R16, R16, R16, R16 ;  /* 0x000000101010722b */ /* 0x000fd00000000010 */
[----:B------:R-:W-:Y:S01]  /*14b0*/  DFMA R16, R14, R16, R14 ;  /* 0x000000100e10722b */ /* 0x000fe2000000000e */
[----:B------:R-:W-:Y:S01]  /*14c0*/  SEL R15, R5, 0x63400000, !P1 ;  /* 0x63400000050f7807 */ /* 0x000fe20004800000 */
[----:B------:R-:W-:-:S03]  /*14d0*/  IMAD.MOV.U32 R14, RZ, RZ, R12 ;  /* 0x000000ffff0e7224 */ /* 0x000fc600078e000c */
[----:B------:R-:W-:-:S03]  /*14e0*/  LOP3.LUT R15, R15, 0x800fffff, R13, 0xf8, !PT ;  /* 0x800fffff0f0f7812 */ /* 0x000fc600078ef80d */
[----:B------:R-:W-:-:S03]  /*14f0*/  DFMA R26, R16, -R8, 1 ;  /* 0x3ff00000101a742b */ /* 0x000fc60000000808 */
[----:B------:R-:W-:-:S05]  /*1500*/  @!P2 DFMA R14, R14, 2, -R22 ;  /* 0x400000000e0ea82b */ /* 0x000fca0000000816 */
[----:B------:R-:W-:-:S05]  /*1510*/  DFMA R26, R16, R26, R16 ;  /* 0x0000001a101a722b */ /* 0x000fca0000000010 */
[----:B------:R-:W-:-:S03]  /*1520*/  @!P2 LOP3.LUT R6, R15, 0x7ff00000, RZ, 0xc0, !PT ;  /* 0x7ff000000f06a812 */ /* 0x000fc600078ec0ff */
[----:B------:R-:W-:-:S08]  /*1530*/  DMUL R22, R26, R14 ;  /* 0x0000000e1a167228 */ /* 0x000fd00000000000 */
[----:B------:R-:W-:-:S08]  /*1540*/  DFMA R16, R22, -R8, R14 ;  /* 0x800000081610722b */ /* 0x000fd0000000000e */
[----:B------:R-:W-:Y:S01]  /*1550*/  DFMA R16, R26, R16, R22 ;  /* 0x000000101a10722b */ /* 0x000fe20000000016 */
[----:B------:R-:W-:Y:S02]  /*1560*/  VIADD R22, R6, 0xffffffff ;  /* 0xffffffff06167836 */ /* 0x000fe40000000000 */
[----:B------:R-:W-:-:S03]  /*1570*/  VIADD R23, R7, 0xffffffff ;  /* 0xffffffff07177836 */ /* 0x000fc60000000000 */
[----:B------:R-:W-:-:S04]  /*1580*/  ISETP.GT.U32.AND P0, PT, R22, 0x7feffffe, PT ;  /* 0x7feffffe1600780c */ /* 0x000fc80003f04070 */
[----:B------:R-:W-:-:S13]  /*1590*/  ISETP.GT.U32.OR P0, PT, R23, 0x7feffffe, P0 ;  /* 0x7feffffe1700780c */ /* 0x000fda0000704470 */
[----:B------:R-:W-:Y:S05]  /*15a0*/  @P0 BRA `(.L_x_242) ;  /* 0x00000000006c0947 */ /* 0x000fea0003800000 */
[----:B------:R-:W-:-:S04]  /*15b0*/  LOP3.LUT R7, R11, 0x7ff00000, RZ, 0xc0, !PT ;  /* 0x7ff000000b077812 */ /* 0x000fc800078ec0ff */
[CC--:B------:R-:W-:Y:S02]  /*15c0*/  VIADDMNMX R6, R4.reuse, -R7.reuse, 0xb9600000, !PT ;  /* 0xb960000004067446 */ /* 0x0c0fe40007800907 */
[----:B------:R-:W-:Y:S02]  /*15d0*/  ISETP.GE.U32.AND P0, PT, R4, R7, PT ;  /* 0x000000070400720c */ /* 0x000fe40003f06070 */
[----:B------:R-:W-:Y:S02]  /*15e0*/  VIMNMX R6, PT, PT, R6, 0x46a00000, PT ;  /* 0x46a0000006067848 */ /* 0x000fe40003fe0100 */
[----:B------:R-:W-:-:S04]  /*15f0*/  SEL R5, R5, 0x63400000, !P0 ;  /* 0x6340000005057807 */ /* 0x000fc80004000000 */
[----:B------:R-:W-:Y:S01]  /*1600*/  IADD3 R12, PT, PT, -R5, R6, RZ ;  /* 0x00000006050c7210 */ /* 0x000fe20007ffe1ff */
[----:B------:R-:W-:-:S04]  /*1610*/  IMAD.MOV.U32 R6, RZ, RZ, RZ ;  /* 0x000000ffff067224 */ /* 0x000fc800078e00ff */
[----:B------:R-:W-:-:S06]  /*1620*/  VIADD R7, R12, 0x7fe00000 ;  /* 0x7fe000000c077836 */ /* 0x000fcc0000000000 */
[----:B------:R-:W-:-:S10]  /*1630*/  DMUL R4, R16, R6 ;  /* 0x0000000610047228 */ /* 0x000fd40000000000 */
[----:B------:R-:W-:-:S13]  /*1640*/  FSETP.GTU.AND P0, PT, |R5|, 1.469367938527859385e-39, PT ;  /* 0x001000000500780b */ /* 0x000fda0003f0c200 */
[----:B------:R-:W-:Y:S05]  /*1650*/  @P0 BRA `(.L_x_243) ;  /* 0x0000000000940947 */ /* 0x000fea0003800000 */
[----:B------:R-:W-:-:S06]  /*1660*/  DFMA R8, R16, -R8, R14 ;  /* 0x800000081008722b */ /* 0x000fcc000000000e */
[----:B------:R-:W-:-:S04]  /*1670*/  MOV R8, RZ ;  /* 0x000000ff00087202 */ /* 0x000fc80000000f00 */
[C---:B------:R-:W-:Y:S02]  /*1680*/  FSETP.NEU.AND P0, PT, R9.reuse, RZ, PT ;  /* 0x000000ff0900720b */ /* 0x040fe40003f0d000 */
[----:B------:R-:W-:-:S04]  /*1690*/  LOP3.LUT R11, R9, 0x80000000, R11, 0x48, !PT ;  /* 0x80000000090b7812 */ /* 0x000fc800078e480b */
[----:B------:R-:W-:-:S07]  /*16a0*/  LOP3.LUT R9, R11, R7, RZ, 0xfc, !PT ;  /* 0x000000070b097212 */ /* 0x000fce00078efcff */
[----:B------:R-:W-:Y:S05]  /*16b0*/  @!P0 BRA `(.L_x_243) ;  /* 0x00000000007c8947 */ /* 0x000fea0003800000 */
[----:B------:R-:W-:Y:S01]  /*16c0*/  IMAD.MOV R7, RZ, RZ, -R12 ;  /* 0x000000ffff077224 */ /* 0x000fe200078e0a0c */
[----:B------:R-:W-:Y:S01]  /*16d0*/  DMUL.RP R8, R16, R8 ;  /* 0x0000000810087228 */ /* 0x000fe20000008000 */
[----:B------:R-:W-:-:S06]  /*16e0*/  IMAD.MOV.U32 R6, RZ, RZ, RZ ;  /* 0x000000ffff067224 */ /* 0x000fcc00078e00ff */
[----:B------:R-:W-:-:S03]  /*16f0*/  DFMA R6, R4, -R6, R16 ;  /* 0x800000060406722b */ /* 0x000fc60000000010 */
[----:B------:R-:W-:-:S03]  /*1700*/  LOP3.LUT R11, R9, R11, RZ, 0x3c, !PT ;  /* 0x0000000b090b7212 */ /* 0x000fc600078e3cff */
[----:B------:R-:W-:-:S04]  /*1710*/  IADD3 R6, PT, PT, -R12, -0x43300000, RZ ;  /* 0xbcd000000c067810 */ /* 0x000fc80007ffe1ff */
[----:B------:R-:W-:-:S04]  /*1720*/  FSETP.NEU.AND P0, PT, |R7|, R6, PT ;  /* 0x000000060700720b */ /* 0x000fc80003f0d200 */
[----:B------:R-:W-:Y:S02]  /*1730*/  FSEL R4, R8, R4, !P0 ;  /* 0x0000000408047208 */ /* 0x000fe40004000000 */
[----:B------:R-:W-:Y:S01]  /*1740*/  FSEL R5, R11, R5, !P0 ;  /* 0x000000050b057208 */ /* 0x000fe20004000000 */
[----:B------:R-:W-:Y:S06]  /*1750*/  BRA `(.L_x_243) ;  /* 0x0000000000547947 */ /* 0x000fec0003800000 */
.L_x_242:
[----:B------:R-:W-:-:S14]  /*1760*/  DSETP.NAN.AND P0, PT, R12, R12, PT ;  /* 0x0000000c0c00722a */ /* 0x000fdc0003f08000 */
[----:B------:R-:W-:Y:S05]  /*1770*/  @P0 BRA `(.L_x_244) ;  /* 0x0000000000440947 */ /* 0x000fea0003800000 */
[----:B------:R-:W-:-:S14]  /*1780*/  DSETP.NAN.AND P0, PT, R10, R10, PT ;  /* 0x0000000a0a00722a */ /* 0x000fdc0003f08000 */
[----:B------:R-:W-:Y:S05]  /*1790*/  @P0 BRA `(.L_x_245) ;  /* 0x0000000000300947 */ /* 0x000fea0003800000 */
[----:B------:R-:W-:Y:S01]  /*17a0*/  ISETP.NE.AND P0, PT, R6, R7, PT ;  /* 0x000000070600720c */ /* 0x000fe20003f05270 */
[----:B------:R-:W-:Y:S01]  /*17b0*/  IMAD.MOV.U32 R5, RZ, RZ, -0x80000 ;  /* 0xfff80000ff057424 */ /* 0x000fe200078e00ff */
[----:B------:R-:W-:-:S11]  /*17c0*/  MOV R4, 0x0 ;  /* 0x0000000000047802 */ /* 0x000fd60000000f00 */
[----:B------:R-:W-:Y:S05]  /*17d0*/  @!P0 BRA `(.L_x_243) ;  /* 0x0000000000348947 */ /* 0x000fea0003800000 */
[----:B------:R-:W-:Y:S02]  /*17e0*/  ISETP.NE.AND P0, PT, R6, 0x7ff00000, PT ;  /* 0x7ff000000600780c */ /* 0x000fe40003f05270 */
[----:B------:R-:W-:Y:S02]  /*17f0*/  LOP3.LUT R5, R13, 0x80000000, R11, 0x48, !PT ;  /* 0x800000000d057812 */ /* 0x000fe400078e480b */
[----:B------:R-:W-:-:S13]  /*1800*/  ISETP.EQ.OR P0, PT, R7, RZ, !P0 ;  /* 0x000000ff0700720c */ /* 0x000fda0004702670 */
[----:B------:R-:W-:Y:S01]  /*1810*/  @P0 LOP3.LUT R6, R5, 0x7ff00000, RZ, 0xfc, !PT ;  /* 0x7ff0000005060812 */ /* 0x000fe200078efcff */
[----:B------:R-:W-:Y:S01]  /*1820*/  @!P0 IMAD.MOV.U32 R4, RZ, RZ, RZ ;  /* 0x000000ffff048224 */ /* 0x000fe200078e00ff */
[----:B------:R-:W-:-:S03]  /*1830*/  @P0 MOV R4, RZ ;  /* 0x000000ff00040202 */ /* 0x000fc60000000f00 */
[----:B------:R-:W-:Y:S01]  /*1840*/  @P0 IMAD.MOV.U32 R5, RZ, RZ, R6 ;  /* 0x000000ffff050224 */ /* 0x000fe200078e0006 */
[----:B------:R-:W-:Y:S06]  /*1850*/  BRA `(.L_x_243) ;  /* 0x0000000000147947 */ /* 0x000fec0003800000 */
.L_x_245:
[----:B------:R-:W-:Y:S01]  /*1860*/  LOP3.LUT R5, R11, 0x80000, RZ, 0xfc, !PT ;  /* 0x000800000b057812 */ /* 0x000fe200078efcff */
[----:B------:R-:W-:Y:S01]  /*1870*/  IMAD.MOV.U32 R4, RZ, RZ, R10 ;  /* 0x000000ffff047224 */ /* 0x000fe200078e000a */
[----:B------:R-:W-:Y:S06]  /*1880*/  BRA `(.L_x_243) ;  /* 0x0000000000087947 */ /* 0x000fec0003800000 */
.L_x_244:
[----:B------:R-:W-:Y:S02]  /*1890*/  LOP3.LUT R5, R13, 0x80000, RZ, 0xfc, !PT ;  /* 0x000800000d057812 */ /* 0x000fe400078efcff */
[----:B------:R-:W-:-:S07]  /*18a0*/  MOV R4, R12 ;  /* 0x0000000c00047202 */ /* 0x000fce0000000f00 */
.L_x_243:
[----:B------:R-:W-:Y:S05]  /*18b0*/  BSYNC.RECONVERGENT B2 ;  /* 0x0000000000027941 */ /* 0x000fea0003800200 */
.L_x_241:
[----:B------:R-:W-:Y:S01]  /*18c0*/  IMAD.MOV.U32 R6, RZ, RZ, R4 ;  /* 0x000000ffff067224 */ /* 0x000fe200078e0004 */
[----:B------:R-:W-:Y:S01]  /*18d0*/  MOV R4, R0 ;  /* 0x0000000000047202 */ /* 0x000fe20000000f00 */
[----:B------:R-:W-:Y:S02]  /*18e0*/  IMAD.MOV.U32 R7, RZ, RZ, R5 ;  /* 0x000000ffff077224 */ /* 0x000fe400078e0005 */
[----:B------:R-:W-:-:S04]  /*18f0*/  IMAD.MOV.U32 R5, RZ, RZ, 0x0 ;  /* 0x00000000ff057424 */ /* 0x000fc800078e00ff */
[----:B------:R-:W-:Y:S05]  /*1900*/  RET.REL.NODEC R4 `(_ZN3cub18CUB_300001_SM_10006detail9transform16transform_kernelINS2_10policy_hubILb1EN4cuda3std3__45tupleIJN6thrust24THRUST_300001_SM_1000_NS17counting_iteratorIiNSA_11use_defaultESC_SC_EEEEEE10policy1000El4RandNSA_6detail15normal_iteratorINSA_10device_ptrIiEEEEJSD_EEEvT0_iT1_T2_DpNS2_10kernel_argIT3_EE) ;  /* 0xffffffe404bc7950 */ /* 0x000fea0003c3ffff */
.L_x_246:
        /* <DEDUP_REMOVED lines=15> */
.L_x_275:


//--------------------- .text._ZN3cub18CUB_300001_SM_10006detail9transform16transform_kernelINS2_10policy_hubILb1EN4cuda3std3__45tupleIJN6thrust24THRUST_300001_SM_1000_NS17counting_iteratorIiNSA_11use_defaultESC_SC_EEEEEE10policy1000Ei4RandNSA_6detail15normal_iteratorINSA_10device_ptrIiEEEEJSD_EEEvT0_iT1_T2_DpNS2_10kernel_argIT3_EE --------------------------
	.section	.text._ZN3cub18CUB_300001_SM_10006detail9transform16transform_kernelINS2_10policy_hubILb1EN4cuda3std3__45tupleIJN6thrust24THRUST_300001_SM_1000_NS17counting_iteratorIiNSA_11use_defaultESC_SC_EEEEEE10policy1000Ei4RandNSA_6detail15normal_iteratorINSA_10device_ptrIiEEEEJSD_EEEvT0_iT1_T2_DpNS2_10kernel_argIT3_EE,"ax",@progbits
	.align	128
        .global         _ZN3cub18CUB_300001_SM_10006detail9transform16transform_kernelINS2_10policy_hubILb1EN4cuda3std3__45tupleIJN6thrust24THRUST_300001_SM_1000_NS17counting_iteratorIiNSA_11use_defaultESC_SC_EEEEEE10policy1000Ei4RandNSA_6detail15normal_iteratorINSA_10device_ptrIiEEEEJSD_EEEvT0_iT1_T2_DpNS2_10kernel_argIT3_EE
        .type           _ZN3cub18CUB_300001_SM_10006detail9transform16transform_kernelINS2_10policy_hubILb1EN4cuda3std3__45tupleIJN6thrust24THRUST_300001_SM_1000_NS17counting_iteratorIiNSA_11use_defaultESC_SC_EEEEEE10policy1000Ei4RandNSA_6detail15normal_iteratorINSA_10device_ptrIiEEEEJSD_EEEvT0_iT1_T2_DpNS2_10kernel_argIT3_EE,@function
        .size           _ZN3cub18CUB_300001_SM_10006detail9transform16transform_kernelINS2_10policy_hubILb1EN4cuda3std3__45tupleIJN6thrust24THRUST_300001_SM_1000_NS17counting_iteratorIiNSA_11use_defaultESC_SC_EEEEEE10policy1000Ei4RandNSA_6detail15normal_iteratorINSA_10device_ptrIiEEEEJSD_EEEvT0_iT1_T2_DpNS2_10kernel_argIT3_EE,(.L_x_276 - _ZN3cub18CUB_300001_SM_10006detail9transform16transform_kernelINS2_10policy_hubILb1EN4cuda3std3__45tupleIJN6thrust24THRUST_300001_SM_1000_NS17counting_iteratorIiNSA_11use_defaultESC_SC_EEEEEE10policy1000Ei4RandNSA_6detail15normal_iteratorINSA_10device_ptrIiEEEEJSD_EEEvT0_iT1_T2_DpNS2_10kernel_argIT3_EE)
        .other          _ZN3cub18CUB_300001_SM_10006detail9transform16transform_kernelINS2_10policy_hubILb1EN4cuda3std3__45tupleIJN6thrust24THRUST_300001_SM_1000_NS17counting_iteratorIiNSA_11use_defaultESC_SC_EEEEEE10policy1000Ei4RandNSA_6detail15normal_iteratorINSA_10device_ptrIiEEEEJSD_EEEvT0_iT1_T2_DpNS2_10kernel_argIT3_EE,@"STO_CUDA_ENTRY STV_DEFAULT"
_ZN3cub18CUB_300001_SM_10006detail9transform16transform_kernelINS2_10policy_hubILb1EN4cuda3std3__45tupleIJN6thrust24THRUST_300001_SM_1000_NS17counting_iteratorIiNSA_11use_defaultESC_SC_EEEEEE10policy1000Ei4RandNSA_6detail15normal_iteratorINSA_10device_ptrIiEEEEJSD_EEEvT0_iT1_T2_DpNS2_10kernel_argIT3_EE:
.text._ZN3cub18CUB_300001_SM_10006detail9transform16transform_kernelINS2_10policy_hubILb1EN4cuda3std3__45tupleIJN6thrust24THRUST_300001_SM_1000_NS17counting_iteratorIiNSA_11use_defaultESC_SC_EEEEEE10policy1000Ei4RandNSA_6detail15normal_iteratorINSA_10device_ptrIiEEEEJSD_EEEvT0_iT1_T2_DpNS2_10kernel_argIT3_EE:
[----:B------:R-:W-:Y:S08]  /*0000*/  LDC R1, c[0x0][0x37c] ;  /* 0x0000df00ff017b82 */ /* 0x000ff00000000800 */
[----:B------:R-:W0:Y:S01]  /*0010*/  S2UR UR4, SR_CTAID.X ;  /* 0x00000000000479c3 */ /* 0x000e220000002500 */
[----:B------:R-:W1:Y:S01]  /*0020*/  LDCU.64 UR8, c[0x0][0x380] ;  /* 0x00007000ff0877ac */ /* 0x000e620008000a00 */
[----:B------:R-:W-:Y:S01]  /*0030*/  IMAD.MOV.U32 R3, RZ, RZ, 0x41dfffff ;  /* 0x41dfffffff037424 */ /* 0x000fe200078e00ff */
[----:B------:R-:W2:Y:S01]  /*0040*/  LDCU UR10, c[0x0][0x3a0] ;  /* 0x00007400ff0a77ac */ /* 0x000ea20008000800 */
[----:B------:R-:W3:Y:S01]  /*0050*/  LDCU UR14, c[0x0][0x390] ;  /* 0x00007200ff0e77ac */ /* 0x000ee20008000800 */
[----:B------:R-:W4:Y:S01]  /*0060*/  LDCU.64 UR6, c[0x0][0x398] ;  /* 0x00007300ff0677ac */ /* 0x000f220008000a00 */
[----:B------:R-:W5:Y:S01]  /*0070*/  LDCU.64 UR12, c[0x0][0x358] ;  /* 0x00006b00ff0c77ac */ /* 0x000f620008000a00 */
[----:B-1----:R-:W-:-:S04]  /*0080*/  USHF.L.U32 UR11, UR9, 0x7, URZ ;  /* 0x00000007090b7899 */ /* 0x002fc800080006ff */
[----:B0-----:R-:W-:Y:S01]  /*0090*/  UIMAD UR4, UR11, UR4, URZ ;  /* 0x000000040b0472a4 */ /* 0x001fe2000f8e02ff */
[----:B---3--:R-:W-:-:S03]  /*00a0*/  IMAD.U32 R2, RZ, RZ, UR14 ;  /* 0x0000000eff027e24 */ /* 0x008fc6000f8e00ff */
[----:B------:R-:W-:Y:S02]  /*00b0*/  UIADD3 UR5, UPT, UPT, -UR4, UR8, URZ ;  /* 0x0000000804057290 */ /* 0x000fe4000fffe1ff */
[----:B--2---:R-:W-:Y:S02]  /*00c0*/  UIADD3 UR8, UPT, UPT, UR4, UR10, URZ ;  /* 0x0000000a04087290 */ /* 0x004fe4000fffe0ff */
[----:B------:R-:W-:Y:S02]  /*00d0*/  UISETP.LT.AND UP0, UPT, UR11, UR5, UPT ;  /* 0x000000050b00728c */ /* 0x000fe4000bf01270 */
[----:B----4-:R-:W-:Y:S02]  /*00e0*/  UIMAD.WIDE UR6, UR4, 0x4, UR6 ;  /* 0x00000004040678a5 */ /* 0x010fe4000f8e0206 */
[----:B------:R-:W-:Y:S02]  /*00f0*/  USEL UR10, UR11, UR5, UP0 ;  /* 0x000000050b0a7287 */ /* 0x000fe40008000000 */
[----:B------:R-:W-:-:S03]  /*0100*/  UISETP.GT.AND UP0, UPT, UR11, UR5, UPT ;  /* 0x000000050b00728c */ /* 0x000fc6000bf04270 */
[----:B------:R-:W-:-:S06]  /*0110*/  UMOV UR5, 0xff800000 ;  /* 0xff80000000057882 */ /* 0x000fcc0000000000 */
[----:B-----5:R-:W-:Y:S05]  /*0120*/  BRA.U UP0, `(.L_x_247) ;  /* 0x0000000900187547 */ /* 0x020fea000b800000 */
[----:B------:R-:W-:-:S06]  /*0130*/  UISETP.GE.AND UP0, UPT, UR9, 0x1, UPT ;  /* 0x000000010900788c */ /* 0x000fcc000bf06270 */
[----:B------:R-:W-:-:S13]  /*0140*/  PLOP3.LUT P0, PT, PT, PT, UP0, 0x80, 0x8 ;  /* 0x000000000008781c */ /* 0x000fda0003f0f008 */
[----:B------:R-:W-:Y:S05]  /*0150*/  @!P0 EXIT ;  /* 0x000000000000894d */ /* 0x000fea0003800000 */
[----:B------:R-:W0:Y:S01]  /*0160*/  LDCU.64 UR10, c[0x0][0x388] ;  /* 0x00007100ff0a77ac */ /* 0x000e220008000a00 */
[----:B------:R-:W1:Y:S01]  /*0170*/  S2R R23, SR_TID.X ;  /* 0x0000000000177919 */ /* 0x000e620000002100 */
[----:B------:R-:W-:Y:S01]  /*0180*/  IMAD.MOV.U32 R24, RZ, RZ, RZ ;  /* 0x000000ffff187224 */ /* 0x000fe200078e00ff */
[----:B0-----:R-:W0:Y:S08]  /*0190*/  I2F.F64 R4, UR11 ;  /* 0x0000000b00047d12 */ /* 0x001e300008201c00 */
[----:B------:R-:W2:Y:S01]  /*01a0*/  I2F.F64 R20, UR10 ;  /* 0x0000000a00147d12 */ /* 0x000ea20008201c00 */
[----:B0-----:R-:W-:-:S08]  /*01b0*/  DADD R4, R4, 1 ;  /* 0x3ff0000004047429 */ /* 0x001fd00000000000 */
[----:B-12---:R-:W-:-:S11]  /*01c0*/  DADD R18, -R20, R4 ;  /* 0x0000000014127229 */ /* 0x006fd60000000104 */
.L_x_255:
[----:B------:R-:W-:Y:S01]  /*01d0*/  LEA R25, R24, R23, 0x7 ;  /* 0x0000001718197211 */ /* 0x000fe200078e38ff */
[----:B------:R-:W-:Y:S01]  /*01e0*/  BSSY.RECONVERGENT B0, `(.L_x_248) ;  /* 0x000003d000007945 */ /* 0x000fe20003800200 */
[----:B------:R-:W-:Y:S02]  /*01f0*/  IMAD.MOV.U32 R16, RZ, RZ, 0x1 ;  /* 0x00000001ff107424 */ /* 0x000fe400078e00ff */
[----:B------:R-:W-:Y:S02]  /*0200*/  IMAD.MOV.U32 R14, RZ, RZ, RZ ;  /* 0x000000ffff0e7224 */ /* 0x000fe400078e00ff */
[----:B------:R-:W-:-:S05]  /*0210*/  VIADD R4, R25, UR8 ;  /* 0x0000000819047c36 */ /* 0x000fca0008000000 */
[----:B------:R-:W-:-:S13]  /*0220*/  ISETP.NE.AND P0, PT, R4, RZ, PT ;  /* 0x000000ff0400720c */ /* 0x000fda0003f05270 */
[----:B0-----:R-:W-:Y:S05]  /*0230*/  @!P0 BRA `(.L_x_249) ;  /* 0x0000000000dc8947 */ /* 0x001fea0003800000 */
[----:B------:R-:W-:Y:S01]  /*0240*/  SHF.R.S32.HI R15, RZ, 0x1f, R4 ;  /* 0x0000001fff0f7819 */ /* 0x000fe20000011404 */
[----:B------:R-:W-:Y:S01]  /*0250*/  IMAD.MOV.U32 R0, RZ, RZ, RZ ;  /* 0x000000ffff007224 */ /* 0x000fe200078e00ff */
[----:B------:R-:W-:Y:S01]  /*0260*/  MOV R5, 0xbc8f ;  /* 0x0000bc8f00057802 */ /* 0x000fe20000000f00 */
[----:B------:R-:W-:Y:S02]  /*0270*/  IMAD.MOV.U32 R16, RZ, RZ, 0x1 ;  /* 0x00000001ff107424 */ /* 0x000fe400078e00ff */
[----:B------:R-:W-:-:S07]  /*0280*/  IMAD.MOV.U32 R14, RZ, RZ, RZ ;  /* 0x000000ffff0e7224 */ /* 0x000fce00078e00ff */
.L_x_252:
        /* <DEDUP_REMOVED lines=43> */
.L_x_251:
[----:B------:R-:W-:Y:S05]  /*0540*/  BSYNC.RECONVERGENT B1 ;  /* 0x0000000000017941 */ /* 0x000fea0003800200 */
.L_x_250:
[----:B------:R-:W-:Y:S02]  /*0550*/  ISETP.GT.U32.AND.EX P0, PT, R15, RZ, PT, P0 ;  /* 0x000000ff0f00720c */ /* 0x000fe40003f04100 */
[--C-:B------:R-:W-:Y:S02]  /*0560*/  SHF.R.U64 R4, R4, 0x1, R15.reuse ;  /* 0x0000000104047819 */ /* 0x100fe4000000120f */
[----:B------:R-:W-:Y:S02]  /*0570*/  SHF.R.U32.HI R15, RZ, 0x1, R15 ;  /* 0x00000001ff0f7819 */ /* 0x000fe4000001160f */
[----:B------:R-:W-:Y:S02]  /*0580*/  IADD3 R0, PT, PT, R13, -R7, R6 ;  /* 0x800000070d007210 */ /* 0x000fe40007ffe006 */
[----:B------:R-:W-:-:S05]  /*0590*/  MOV R5, R12 ;  /* 0x0000000c00057202 */ /* 0x000fca0000000f00 */
[----:B------:R-:W-:Y:S05]  /*05a0*/  @P0 BRA `(.L_x_252) ;  /* 0xfffffffc00380947 */ /* 0x000fea000383ffff */
.L_x_249:
[----:B------:R-:W-:Y:S05]  /*05b0*/  BSYNC.RECONVERGENT B0 ;  /* 0x0000000000007941 */ /* 0x000fea0003800200 */
.L_x_248:
        /* <DEDUP_REMOVED lines=47> */
[----:B------:R-:W-:Y:S05]  /*08b0*/  CALL.REL.NOINC `($__internal_1_$__cuda_sm20_div_rn_f64_full) ;  /* 0x0000000800607944 */ /* 0x000fea0003c00000 */
[----:B------:R-:W-:Y:S01]  /*08c0*/  MOV R4, R6 ;  /* 0x0000000600047202 */ /* 0x000fe20000000f00 */
[----:B------:R-:W-:-:S07]  /*08d0*/  IMAD.MOV.U32 R5, RZ, RZ, R7 ;  /* 0x000000ffff057224 */ /* 0x000fce00078e0007 */
.L_x_254:
[----:B------:R-:W-:Y:S05]  /*08e0*/  BSYNC.RECONVERGENT B0 ;  /* 0x0000000000007941 */ /* 0x000fea0003800200 */
.L_x_253:
[----:B------:R-:W0:Y:S01]  /*08f0*/  LDCU UR4, c[0x0][0x384] ;  /* 0x00007080ff0477ac */ /* 0x000e220008000800 */
[----:B------:R-:W-:Y:S01]  /*0900*/  DFMA R4, R18, R4, R20 ;  /* 0x000000041204722b */ /* 0x000fe20000000014 */
[----:B------:R-:W-:Y:S02]  /*0910*/  VIADD R24, R24, 0x1 ;  /* 0x0000000118187836 */ /* 0x000fe40000000000 */
[----:B------:R-:W-:-:S04]  /*0920*/  IMAD.MOV.U32 R6, RZ, RZ, 0x4 ;  /* 0x00000004ff067424 */ /* 0x000fc800078e00ff */
[----:B------:R-:W-:-:S03]  /*0930*/  IMAD.WIDE R6, R25, R6, UR6 ;  /* 0x0000000619067e25 */ /* 0x000fc6000f8e0206 */
[----:B------:R-:W1:Y:S01]  /*0940*/  F2I.F64.TRUNC R5, R4 ;  /* 0x0000000400057311 */ /* 0x000e62000030d100 */
[----:B0-----:R-:W-:Y:S01]  /*0950*/  ISETP.NE.AND P0, PT, R24, UR4, PT ;  /* 0x0000000418007c0c */ /* 0x001fe2000bf05270 */
[----:B-1----:R0:W-:-:S12]  /*0960*/  STG.E desc[UR12][R6.64], R5 ;  /* 0x0000000506007986 */ /* 0x0021d8000c10190c */
[----:B------:R-:W-:Y:S05]  /*0970*/  @!P0 EXIT ;  /* 0x000000000000894d */ /* 0x000fea0003800000 */
[----:B------:R-:W-:Y:S05]  /*0980*/  BRA `(.L_x_255) ;  /* 0xfffffff800107947 */ /* 0x000fea000383ffff */
.L_x_247:
[----:B------:R-:W-:-:S06]  /*0990*/  UISETP.GE.AND UP0, UPT, UR9, 0x1, UPT ;  /* 0x000000010900788c */ /* 0x000fcc000bf06270 */
[----:B------:R-:W-:-:S13]  /*09a0*/  PLOP3.LUT P0, PT, PT, PT, UP0, 0x80, 0x8 ;  /* 0x000000000008781c */ /* 0x000fda0003f0f008 */
[----:B------:R-:W-:Y:S05]  /*09b0*/  @!P0 EXIT ;  /* 0x000000000000894d */ /* 0x000fea0003800000 */
[----:B------:R-:W0:Y:S01]  /*09c0*/  LDCU.64 UR14, c[0x0][0x388] ;  /* 0x00007100ff0e77ac */ /* 0x000e220008000a00 */
[----:B------:R-:W1:Y:S01]  /*09d0*/  S2R R23, SR_TID.X ;  /* 0x0000000000177919 */ /* 0x000e620000002100 */
[----:B------:R-:W-:Y:S01]  /*09e0*/  UMOV UR4, URZ ;  /* 0x000000ff00047c82 */ /* 0x000fe20008000000 */
[----:B0-----:R-:W0:Y:S08]  /*09f0*/  I2F.F64 R4, UR15 ;  /* 0x0000000f00047d12 */ /* 0x001e300008201c00 */
[----:B------:R-:W2:Y:S01]  /*0a00*/  I2F.F64 R20, UR14 ;  /* 0x0000000e00147d12 */ /* 0x000ea20008201c00 */
[----:B0-----:R-:W-:-:S08]  /*0a10*/  DADD R4, R4, 1 ;  /* 0x3ff0000004047429 */ /* 0x001fd00000000000 */
[----:B-12---:R-:W-:-:S11]  /*0a20*/  DADD R18, -R20, R4 ;  /* 0x0000000014127229 */ /* 0x006fd60000000104 */
.L_x_265:
[----:B0-----:R-:W-:Y:S01]  /*0a30*/  MOV R24, UR4 ;  /* 0x0000000400187c02 */ /* 0x001fe20008000f00 */
[----:B------:R-:W0:Y:S01]  /*0a40*/  LDCU UR9, c[0x0][0x384] ;  /* 0x00007080ff0977ac */ /* 0x000e220008000800 */
[----:B------:R-:W-:Y:S03]  /*0a50*/  BSSY.RECONVERGENT B0, `(.L_x_256) ;  /* 0x000007c000007945 */ /* 0x000fe60003800200 */
[----:B------:R-:W-:Y:S01]  /*0a60*/  IMAD R24, R24, 0x80, R23 ;  /* 0x0000008018187824 */ /* 0x000fe200078e0217 */
[----:B------:R-:W-:-:S04]  /*0a70*/  UIADD3 UR4, UPT, UPT, UR4, 0x1, URZ ;  /* 0x0000000104047890 */ /* 0x000fc8000fffe0ff */
[----:B------:R-:W-:Y:S01]  /*0a80*/  ISETP.GE.AND P0, PT, R24, UR10, PT ;  /* 0x0000000a18007c0c */ /* 0x000fe2000bf06270 */
[----:B0-----:R-:W-:-:S12]  /*0a90*/  UISETP.NE.AND UP0, UPT, UR4, UR9, UPT ;  /* 0x000000090400728c */ /* 0x001fd8000bf05270 */
[----:B------:R-:W-:Y:S05]  /*0aa0*/  @P0 BRA `(.L_x_257) ;  /* 0x0000000400d80947 */ /* 0x000fea0003800000 */
[----:B------:R-:W-:Y:S01]  /*0ab0*/  VIADD R12, R24, UR8 ;  /* 0x00000008180c7c36 */ /* 0x000fe20008000000 */
[----:B------:R-:W-:Y:S01]  /*0ac0*/  BSSY.RECONVERGENT B1, `(.L_x_258) ;  /* 0x000003c000017945 */ /* 0x000fe20003800200 */
[----:B------:R-:W-:Y:S02]  /*0ad0*/  HFMA2 R14, -RZ, RZ, 0, 0 ;  /* 0x00000000ff0e7431 */ /* 0x000fe400000001ff */
[----:B------:R-:W-:Y:S01]  /*0ae0*/  IMAD.MOV.U32 R16, RZ, RZ, 0x1 ;  /* 0x00000001ff107424 */ /* 0x000fe200078e00ff */
[----:B------:R-:W-:-:S13]  /*0af0*/  ISETP.NE.AND P0, PT, R12, RZ, PT ;  /* 0x000000ff0c00720c */ /* 0x000fda0003f05270 */
[----:B------:R-:W-:Y:S05]  /*0b00*/  @!P0 BRA `(.L_x_259) ;  /* 0x0000000000dc8947 */ /* 0x000fea0003800000 */
[----:B------:R-:W-:Y:S01]  /*0b10*/  SHF.R.S32.HI R15, RZ, 0x1f, R12 ;  /* 0x0000001fff0f7819 */ /* 0x000fe2000001140c */
[----:B------:R-:W-:Y:S01]  /*0b20*/  IMAD.MOV.U32 R13, RZ, RZ, 0xbc8f ;  /* 0x0000bc8fff0d7424 */ /* 0x000fe200078e00ff */
[----:B------:R-:W-:Y:S01]  /*0b30*/  MOV R14, RZ ;  /* 0x000000ff000e7202 */ /* 0x000fe20000000f00 */
[----:B------:R-:W-:Y:S02]  /*0b40*/  IMAD.MOV.U32 R0, RZ, RZ, RZ ;  /* 0x000000ffff007224 */ /* 0x000fe400078e00ff */
[----:B------:R-:W-:-:S07]  /*0b50*/  IMAD.MOV.U32 R16, RZ, RZ, 0x1 ;  /* 0x00000001ff107424 */ /* 0x000fce00078e00ff */
.L_x_262:
[-C--:B------:R-:W-:Y:S01]  /*0b60*/  IMAD R6, R0, R13.reuse, RZ ;  /* 0x0000000d00067224 */ /* 0x080fe200078e02ff */
[----:B------:R-:W-:Y:S01]  /*0b70*/  BSSY.RECONVERGENT B2, `(.L_x_260) ;  /* 0x000002a000027945 */ /* 0x000fe20003800200 */
[----:B------:R-:W-:-:S04]  /*0b80*/  IMAD.WIDE.U32 R4, R13, R13, RZ ;  /* 0x0000000d0d047225 */ /* 0x000fc800078e00ff */
[----:B------:R-:W-:Y:S02]  /*0b90*/  IMAD R7, R13, R0, R6 ;  /* 0x000000000d077224 */ /* 0x000fe400078e0206 */
[----:B------:R-:W-:Y:S01]  /*0ba0*/  IMAD.WIDE.U32 R8, R4, 0x3, RZ ;  /* 0x0000000304087825 */ /* 0x000fe200078e00ff */
[----:B------:R-:W-:-:S03]  /*0bb0*/  LOP3.LUT R8, R12, 0x1, RZ, 0xc0, !PT ;  /* 0x000000010c087812 */ /* 0x000fc600078ec0ff */
[----:B------:R-:W-:Y:S01]  /*0bc0*/  IMAD.IADD R5, R5, 0x1, R7 ;  /* 0x0000000105057824 */ /* 0x000fe200078e0207 */
        /* <DEDUP_REMOVED lines=17> */
[----:B------:R-:W-:-:S03]  /*0ce0*/  IMAD.WIDE.U32 R16, R6, 0x5, RZ ;  /* 0x0000000506107825 */ /* 0x000fc600078e00ff */
[----:B------:R-:W-:-:S05]  /*0cf0*/  IADD3 R7, PT, PT, R7, R11, RZ ;  /* 0x0000000b07077210 */ /* 0x000fca0007ffe0ff */
[----:B------:R-:W-:-:S04]  /*0d00*/  IMAD.WIDE.U32 R10, R7, 0x5, RZ ;  /* 0x00000005070a7825 */ /* 0x000fc800078e00ff */
[----:B------:R-:W-:-:S04]  /*0d10*/  IMAD.WIDE.U32 R10, P1, R6, 0x2, R10 ;  /* 0x00000002060a7825 */ /* 0x000fc8000782000a */
[----:B------:R-:W-:Y:S01]  /*0d20*/  IMAD.X R27, RZ, RZ, RZ, P1 ;  /* 0x000000ffff1b7224 */ /* 0x000fe200008e06ff */
[----:B------:R-:W-:Y:S01]  /*0d30*/  IADD3 RZ, P1, PT, R17, R10, RZ ;  /* 0x0000000a11ff7210 */ /* 0x000fe20007f3e0ff */
[----:B------:R-:W-:-:S04]  /*0d40*/  IMAD.MOV.U32 R26, RZ, RZ, R11 ;  /* 0x000000ffff1a7224 */ /* 0x000fc800078e000b */
[----:B------:R-:W-:-:S03]  /*0d50*/  IMAD.WIDE.U32.X R26, R7, 0x2, R26, P1 ;  /* 0x00000002071a7825 */ /* 0x000fc600008e041a */
[----:B------:R-:W-:-:S05]  /*0d60*/  IADD3 R11, P1, PT, R6, -R26, RZ ;  /* 0x8000001a060b7210 */ /* 0x000fca0007f3e0ff */
[----:B------:R-:W-:-:S05]  /*0d70*/  IMAD.X R0, R7, 0x1, ~R27, P1 ;  /* 0x0000000107007824 */ /* 0x000fca00008e0e1b */
[--C-:B------:R-:W-:Y:S02]  /*0d80*/  SHF.R.U64 R11, R11, 0x1, R0.reuse ;  /* 0x000000010b0b7819 */ /* 0x100fe40000001200 */
[----:B------:R-:W-:Y:S02]  /*0d90*/  SHF.R.U32.HI R13, RZ, 0x1, R0 ;  /* 0x00000001ff0d7819 */ /* 0x000fe40000011600 */
[----:B------:R-:W-:-:S04]  /*0da0*/  IADD3 R11, P1, PT, R11, R26, RZ ;  /* 0x0000001a0b0b7210 */ /* 0x000fc80007f3e0ff */
[----:B------:R-:W-:-:S04]  /*0db0*/  IADD3.X R0, PT, PT, R13, R27, RZ, P1, !PT ;  /* 0x0000001b0d007210 */ /* 0x000fc80000ffe4ff */
[--C-:B------:R-:W-:Y:S02]  /*0dc0*/  SHF.R.U64 R11, R11, 0x1e, R0.reuse ;  /* 0x0000001e0b0b7819 */ /* 0x100fe40000001200 */
[----:B------:R-:W-:-:S03]  /*0dd0*/  SHF.R.U32.HI R0, RZ, 0x1e, R0 ;  /* 0x0000001eff007819 */ /* 0x000fc60000011600 */
[----:B------:R-:W-:-:S04]  /*0de0*/  IMAD.WIDE.U32 R16, R11, -0x7fffffff, R6 ;  /* 0x800000010b107825 */ /* 0x000fc800078e0006 */
[----:B------:R-:W-:-:S05]  /*0df0*/  IMAD R0, R0, -0x7fffffff, RZ ;  /* 0x8000000100007824 */ /* 0x000fca00078e02ff */
[----:B------:R-:W-:-:S07]  /*0e00*/  IADD3 R14, PT, PT, R17, -R11, R0 ;  /* 0x8000000b110e7210 */ /* 0x000fce0007ffe000 */
.L_x_261:
[----:B------:R-:W-:Y:S05]  /*0e10*/  BSYNC.RECONVERGENT B2 ;  /* 0x0000000000027941 */ /* 0x000fea0003800200 */
.L_x_260:
[----:B------:R-:W-:Y:S01]  /*0e20*/  ISETP.GT.U32.AND.EX P0, PT, R15, RZ, PT, P0 ;  /* 0x000000ff0f00720c */ /* 0x000fe20003f04100 */
[----:B------:R-:W-:Y:S01]  /*0e30*/  IMAD.MOV.U32 R13, RZ, RZ, R4 ;  /* 0x000000ffff0d7224 */ /* 0x000fe200078e0004 */
[--C-:B------:R-:W-:Y:S02]  /*0e40*/  SHF.R.U64 R12, R12, 0x1, R15.reuse ;  /* 0x000000010c0c7819 */ /* 0x100fe4000000120f */
[----:B------:R-:W-:Y:S02]  /*0e50*/  SHF.R.U32.HI R15, RZ, 0x1, R15 ;  /* 0x00000001ff0f7819 */ /* 0x000fe4000001160f */
[----:B------:R-:W-:-:S07]  /*0e60*/  IADD3 R0, PT, PT, R5, -R9, R8 ;  /* 0x8000000905007210 */ /* 0x000fce0007ffe008 */
[----:B------:R-:W-:Y:S05]  /*0e70*/  @P0 BRA `(.L_x_262) ;  /* 0xfffffffc00380947 */ /* 0x000fea000383ffff */
.L_x_259:
[----:B------:R-:W-:Y:S05]  /*0e80*/  BSYNC.RECONVERGENT B1 ;  /* 0x0000000000017941 */ /* 0x000fea0003800200 */
.L_x_258:
[-C--:B------:R-:W-:Y:S01]  /*0e90*/  IMAD R11, R14, R2.reuse, RZ ;  /* 0x000000020e0b7224 */ /* 0x080fe200078e02ff */
[----:B------:R-:W-:Y:S01]  /*0ea0*/  BSSY.RECONVERGENT B1, `(.L_x_263) ;  /* 0x0000031000017945 */ /* 0x000fe20003800200 */
[----:B------:R-:W-:-:S04]  /*0eb0*/  IMAD.WIDE.U32 R16, R16, R2, RZ ;  /* 0x0000000210107225 */ /* 0x000fc800078e00ff */
[----:B------:R-:W-:-:S04]  /*0ec0*/  IMAD.IADD R11, R17, 0x1, R11 ;  /* 0x00000001110b7824 */ /* 0x000fc800078e020b */
[----:B------:R-:W-:-:S04]  /*0ed0*/  IMAD.WIDE.U32 R4, R11, 0x5, RZ ;  /* 0x000000050b047825 */ /* 0x000fc800078e00ff */
[----:B------:R-:W-:-:S04]  /*0ee0*/  IMAD.WIDE.U32 R6, P0, R16, 0x2, R4 ;  /* 0x0000000210067825 */ /* 0x000fc80007800004 */
[----:B------:R-:W-:Y:S01]  /*0ef0*/  IMAD.WIDE.U32 R4, R16, 0x5, RZ ;  /* 0x0000000510047825 */ /* 0x000fe200078e00ff */
[----:B------:R-:W-:-:S03]  /*0f00*/  MOV R8, R7 ;  /* 0x0000000700087202 */ /* 0x000fc60000000f00 */
[----:B------:R-:W-:Y:S01]  /*0f10*/  IMAD.X R9, RZ, RZ, RZ, P0 ;  /* 0x000000ffff097224 */ /* 0x000fe200000e06ff */
[----:B------:R-:W-:Y:S01]  /*0f20*/  IADD3 RZ, P0, PT, R5, R6, RZ ;  /* 0x0000000605ff7210 */ /* 0x000fe20007f1e0ff */
[----:B------:R-:W-:-:S04]  /*0f30*/  IMAD.MOV.U32 R6, RZ, RZ, 0x1 ;  /* 0x00000001ff067424 */ /* 0x000fc800078e00ff */
[----:B------:R-:W-:-:S03]  /*0f40*/  IMAD.WIDE.U32.X R4, R11, 0x2, R8, P0 ;  /* 0x000000020b047825 */ /* 0x000fc600000e0408 */
[----:B------:R-:W-:-:S05]  /*0f50*/  IADD3 R7, P0, PT, R16, -R4, RZ ;  /* 0x8000000410077210 */ /* 0x000fca0007f1e0ff */
[----:B------:R-:W-:-:S05]  /*0f60*/  IMAD.X R0, R11, 0x1, ~R5, P0 ;  /* 0x000000010b007824 */ /* 0x000fca00000e0e05 */
[--C-:B------:R-:W-:Y:S02]  /*0f70*/  SHF.R.U64 R7, R7, 0x1, R0.reuse ;  /* 0x0000000107077819 */ /* 0x100fe40000001200 */
[----:B------:R-:W-:Y:S02]  /*0f80*/  SHF.R.U32.HI R9, RZ, 0x1, R0 ;  /* 0x00000001ff097819 */ /* 0x000fe40000011600 */
[----:B------:R-:W-:Y:S01]  /*0f90*/  IADD3 R0, P0, PT, R7, R4, RZ ;  /* 0x0000000407007210 */ /* 0x000fe20007f1e0ff */
[----:B------:R-:W-:Y:S01]  /*0fa0*/  IMAD.MOV.U32 R4, RZ, RZ, -0x800000 ;  /* 0xff800000ff047424 */ /* 0x000fe200078e00ff */
[----:B------:R-:W0:Y:S03]  /*0fb0*/  MUFU.RCP64H R7, 2.14748262400000000000e+09 ;  /* 0x41dfffff00077908 */ /* 0x000e260000001800 */
[----:B------:R-:W-:-:S05]  /*0fc0*/  IMAD.X R5, R9, 0x1, R5, P0 ;  /* 0x0000000109057824 */ /* 0x000fca00000e0605 */
[----:B------:R-:W-:-:S05]  /*0fd0*/  SHF.R.U64 R5, R0, 0x1e, R5 ;  /* 0x0000001e00057819 */ /* 0x000fca0000001205 */
[----:B------:R-:W-:Y:S01]  /*0fe0*/  IMAD R16, R5, -0x7fffffff, R16 ;  /* 0x8000000105107824 */ /* 0x000fe200078e0210 */
[----:B------:R-:W-:-:S03]  /*0ff0*/  MOV R5, 0x41dfffff ;  /* 0x41dfffff00057802 */ /* 0x000fc60000000f00 */
        /* <DEDUP_REMOVED lines=12> */
[----:B------:R-:W-:-:S04]  /*10c0*/  DFMA R10, R8, -R4, 1 ;  /* 0x3ff00000080a742b */ /* 0x000fc80000000804 */
[----:B------:R-:W-:-:S04]  /*10d0*/  IADD3 R6, PT, PT, R2, -0x1, RZ ;  /* 0xffffffff02067810 */ /* 0x000fc80007ffe0ff */
[----:B------:R-:W-:Y:S02]  /*10e0*/  DFMA R10, R8, R10, R8 ;  /* 0x0000000a080a722b */ /* 0x000fe40000000008 */
[----:B------:R-:W0:Y:S06]  /*10f0*/  I2F.F64.U32 R6, R6 ;  /* 0x0000000600067312 */ /* 0x000e2c0000201800 */
        /* <DEDUP_REMOVED lines=9> */
[----:B------:R-:W-:Y:S02]  /*1190*/  IMAD.MOV.U32 R4, RZ, RZ, R6 ;  /* 0x000000ffff047224 */ /* 0x000fe400078e0006 */
[----:B------:R-:W-:-:S07]  /*11a0*/  IMAD.MOV.U32 R5, RZ, RZ, R7 ;  /* 0x000000ffff057224 */ /* 0x000fce00078e0007 */
.L_x_264:
[----:B------:R-:W-:Y:S05]  /*11b0*/  BSYNC.RECONVERGENT B1 ;  /* 0x0000000000017941 */ /* 0x000fea0003800200 */
.L_x_263:
[----:B------:R-:W-:Y:S01]  /*11c0*/  DFMA R4, R18, R4, R20 ;  /* 0x000000041204722b */ /* 0x000fe20000000014 */
[----:B------:R-:W-:-:S04]  /*11d0*/  IMAD.MOV.U32 R25, RZ, RZ, 0x4 ;  /* 0x00000004ff197424 */ /* 0x000fc800078e00ff */
[----:B------:R-:W-:-:S05]  /*11e0*/  IMAD.WIDE R24, R24, R25, UR6 ;  /* 0x0000000618187e25 */ /* 0x000fca000f8e0219 */
[----:B------:R-:W0:Y:S02]  /*11f0*/  F2I.F64.TRUNC R5, R4 ;  /* 0x0000000400057311 */ /* 0x000e24000030d100 */
[----:B0-----:R0:W-:Y:S02]  /*1200*/  STG.E desc[UR12][R24.64], R5 ;  /* 0x0000000518007986 */ /* 0x0011e4000c10190c */
.L_x_257:
[----:B------:R-:W-:Y:S05]  /*1210*/  BSYNC.RECONVERGENT B0 ;  /* 0x0000000000007941 */ /* 0x000fea0003800200 */
.L_x_256:
[----:B------:R-:W-:Y:S05]  /*1220*/  BRA.U UP0, `(.L_x_265) ;  /* 0xfffffff900007547 */ /* 0x000fea000b83ffff */
[----:B------:R-:W-:Y:S05]  /*1230*/  EXIT ;  /* 0x000000000000794d */ /* 0x000fea0003800000 */
        .weak           $__internal_1_$__cuda_sm20_div_rn_f64_full
        .type           $__internal_1_$__cuda_sm20_div_rn_f64_full,@function
        .size           $__internal_1_$__cuda_sm20_div_rn_f64_full,(.L_x_276 - $__internal_1_$__cuda_sm20_div_rn_f64_full)
$__internal_1_$__cuda_sm20_div_rn_f64_full:
[C---:B------:R-:W-:Y:S01]  /*1240*/  FSETP.GEU.AND P0, PT, |R3|.reuse, 1.469367938527859385e-39, PT ;  /* 0x001000000300780b */ /* 0x040fe20003f0e200 */
[----:B------:R-:W-:Y:S01]  /*1250*/  IMAD.U32 R10, RZ, RZ, UR5 ;  /* 0x00000005ff0a7e24 */ /* 0x000fe2000f8e00ff */
[C---:B------:R-:W-:Y:S01]  /*1260*/  LOP3.LUT R4, R3.reuse, 0x800fffff, RZ, 0xc0, !PT ;  /* 0x800fffff03047812 */ /* 0x040fe200078ec0ff */
[----:B------:R-:W-:Y:S01]  /*1270*/  IMAD.MOV.U32 R11, RZ, RZ, R3 ;  /* 0x000000ffff0b7224 */ /* 0x000fe200078e0003 */
[----:B------:R-:W-:Y:S01]  /*1280*/  MOV R8, UR5 ;  /* 0x0000000500087c02 */ /* 0x000fe20008000f00 */
[----:B------:R-:W-:Y:S01]  /*1290*/  IMAD.MOV.U32 R13, RZ, RZ, R7 ;  /* 0x000000ffff0d7224 */ /* 0x000fe200078e0007 */
[----:B------:R-:W-:Y:S01]  /*12a0*/  LOP3.LUT R9, R4, 0x3ff00000, RZ, 0xfc, !PT ;  /* 0x3ff0000004097812 */ /* 0x000fe200078efcff */
[----:B------:R-:W-:Y:S01]  /*12b0*/  IMAD.MOV.U32 R14, RZ, RZ, 0x1 ;  /* 0x00000001ff0e7424 */ /* 0x000fe200078e00ff */
[----:B------:R-:W-:Y:S01]  /*12c0*/  LOP3.LUT R7, R3, 0x7ff00000, RZ, 0xc0, !PT ;  /* 0x7ff0000003077812 */ /* 0x000fe200078ec0ff */
[----:B------:R-:W-:Y:S01]  /*12d0*/  BSSY.RECONVERGENT B2, `(.L_x_266) ;  /* 0x0000052000027945 */ /* 0x000fe20003800200 */
[----:B------:R-:W-:-:S02]  /*12e0*/  FSETP.GEU.AND P2, PT, |R13|, 1.469367938527859385e-39, PT ;  /* 0x001000000d00780b */ /* 0x000fc40003f4e200 */
[----:B------:R-:W-:Y:S01]  /*12f0*/  LOP3.LUT R4, R13, 0x7ff00000, RZ, 0xc0, !PT ;  /* 0x7ff000000d047812 */ /* 0x000fe200078ec0ff */
[----:B------:R-:W-:Y:S01]  /*1300*/  @!P0 DMUL R8, R10, 8.98846567431157953865e+307 ;  /* 0x7fe000000a088828 */ /* 0x000fe20000000000 */
[----:B------:R-:W-:Y:S02]  /*1310*/  MOV R12, R6 ;  /* 0x00000006000c7202 */ /* 0x000fe40000000f00 */
[----:B------:R-:W-:-:S03]  /*1320*/  ISETP.GE.U32.AND P1, PT, R4, R7, PT ;  /* 0x000000070400720c */ /* 0x000fc60003f26070 */
[----:B------:R-:W0:Y:S04]  /*1330*/  MUFU.RCP64H R15, R9 ;  /* 0x00000009000f7308 */ /* 0x000e280000001800 */
[----:B------:R-:W-:Y:S01]  /*1340*/  @!P2 LOP3.LUT R5, R11, 0x7ff00000, RZ, 0xc0, !PT ;  /* 0x7ff000000b05a812 */ /* 0x000fe200078ec0ff */
[----:B------:R-:W-:Y:S01]  /*1350*/  @!P2 IMAD.MOV.U32 R26, RZ, RZ, RZ ;  /* 0x000000ffff1aa224 */ /* 0x000fe200078e00ff */
[----:B------:R-:W-:Y:S02]  /*1360*/  @!P0 LOP3.LUT R7, R9, 0x7ff00000, RZ, 0xc0, !PT ;  /* 0x7ff0000009078812 */ /* 0x000fe400078ec0ff */
[----:B------:R-:W-:Y:S02]  /*1370*/  @!P2 ISETP.GE.U32.AND P3, PT, R4, R5, PT ;  /* 0x000000050400a20c */ /* 0x000fe40003f66070 */
[----:B------:R-:W-:-:S04]  /*1380*/  MOV R5, 0x1ca00000 ;  /* 0x1ca0000000057802 */ /* 0x000fc80000000f00 */
        /* <DEDUP_REMOVED lines=14> */
[----:B------:R-:W-:Y:S02]  /*1470*/  DMUL R26, R28, R14 ;  /* 0x0000000e1c1a7228 */ /* 0x000fe40000000000 */
[----:B------:R-:W-:-:S05]  /*1480*/  VIADD R22, R6, 0xffffffff ;  /* 0xffffffff06167836 */ /* 0x000fca0000000000 */
[----:B------:R-:W-:Y:S01]  /*1490*/  ISETP.GT.U32.AND P0, PT, R22, 0x7feffffe, PT ;  /* 0x7feffffe1600780c */ /* 0x000fe20003f04070 */
[----:B------:R-:W-:Y:S01]  /*14a0*/  VIADD R22, R7, 0xffffffff ;  /* 0xffffffff07167836 */ /* 0x000fe20000000000 */
[----:B------:R-:W-:-:S04]  /*14b0*/  DFMA R16, R26, -R8, R14 ;  /* 0x800000081a10722b */ /* 0x000fc8000000000e */
[----:B------:R-:W-:-:S04]  /*14c0*/  ISETP.GT.U32.OR P0, PT, R22, 0x7feffffe, P0 ;  /* 0x7feffffe1600780c */ /* 0x000fc80000704470 */
[----:B------:R-:W-:-:S09]  /*14d0*/  DFMA R16, R28, R16, R26 ;  /* 0x000000101c10722b */ /* 0x000fd2000000001a */
        /* <DEDUP_REMOVED lines=28> */
.L_x_267:
        /* <DEDUP_REMOVED lines=16> */
.L_x_270:
[----:B------:R-:W-:Y:S01]  /*17a0*/  LOP3.LUT R5, R11, 0x80000, RZ, 0xfc, !PT ;  /* 0x000800000b057812 */ /* 0x000fe200078efcff */
[----:B------:R-:W-:Y:S01]  /*17b0*/  IMAD.MOV.U32 R4, RZ, RZ, R10 ;  /* 0x000000ffff047224 */ /* 0x000fe200078e000a */
[----:B------:R-:W-:Y:S06]  /*17c0*/  BRA `(.L_x_268) ;  /* 0x0000000000087947 */ /* 0x000fec0003800000 */
.L_x_269:
[----:B------:R-:W-:Y:S02]  /*17d0*/  LOP3.LUT R5, R13, 0x80000, RZ, 0xfc, !PT ;  /* 0x000800000d057812 */ /* 0x000fe400078efcff */
[----:B------:R-:W-:-:S07]  /*17e0*/  MOV R4, R12 ;  /* 0x0000000c00047202 */ /* 0x000fce0000000f00 */
.L_x_268:
[----:B------:R-:W-:Y:S05]  /*17f0*/  BSYNC.RECONVERGENT B2 ;  /* 0x0000000000027941 */ /* 0x000fea0003800200 */
.L_x_266:
[----:B------:R-:W-:Y:S01]  /*1800*/  IMAD.MOV.U32 R6, RZ, RZ, R4 ;  /* 0x000000ffff067224 */ /* 0x000fe200078e0004 */
[----:B------:R-:W-:Y:S01]  /*1810*/  MOV R4, R0 ;  /* 0x0000000000047202 */ /* 0x000fe20000000f00 */
[----:B------:R-:W-:Y:S02]  /*1820*/  IMAD.MOV.U32 R7, RZ, RZ, R5 ;  /* 0x000000ffff077224 */ /* 0x000fe400078e0005 */
[----:B------:R-:W-:-:S04]  /*1830*/  IMAD.MOV.U32 R5, RZ, RZ, 0x0 ;  /* 0x00000000ff057424 */ /* 0x000fc800078e00ff */
[----:B------:R-:W-:Y:S05]  /*1840*/  RET.REL.NODEC R4 `(_ZN3cub18CUB_300001_SM_10006detail9transform16transform_kernelINS2_10policy_hubILb1EN4cuda3std3__45tupleIJN6thrust24THRUST_300001_SM_1000_NS17counting_iteratorIiNSA_11use_defaultESC_SC_EEEEEE10policy1000Ei4RandNSA_6detail15normal_iteratorINSA_10device_ptrIiEEEEJSD_EEEvT0_iT1_T2_DpNS2_10kernel_argIT3_EE) ;  /* 0xffffffe404ec7950 */ /* 0x000fea0003c3ffff */
.L_x_271:
        /* <DEDUP_REMOVED lines=11> */
.L_x_276:


//--------------------- .text._ZN3cub18CUB_300001_SM_10006detail8for_each13static_kernelINS2_12policy_hub_t12policy_500_tEmN6thrust24THRUST_300001_SM_1000_NS8cuda_cub20__uninitialized_fill7functorINS7_10device_ptrIiEEiEEEEvT0_T1_ --------------------------
	.section	.text._ZN3cub18CUB_300001_SM_10006detail8for_each13static_kernelINS2_12policy_hub_t12policy_500_tEmN6thrust24THRUST_300001_SM_1000_NS8cuda_cub20__uninitialized_fill7functorINS7_10device_ptrIiEEiEEEEvT0_T1_,"ax",@progbits
	.align	128
        .global         _ZN3cub18CUB_300001_SM_10006detail8for_each13static_kernelINS2_12policy_hub_t12policy_500_tEmN6thrust24THRUST_300001_SM_1000_NS8cuda_cub20__uninitialized_fill7functorINS7_10device_ptrIiEEiEEEEvT0_T1_
        .type           _ZN3cub18CUB_300001_SM_10006detail8for_each13static_kernelINS2_12policy_hub_t12policy_500_tEmN6thrust24THRUST_300001_SM_1000_NS8cuda_cub20__uninitialized_fill7functorINS7_10device_ptrIiEEiEEEEvT0_T1_,@function
        .size           _ZN3cub18CUB_300001_SM_10006detail8for_each13static_kernelINS2_12policy_hub_t12policy_500_tEmN6thrust24THRUST_300001_SM_1000_NS8cuda_cub20__uninitialized_fill7functorINS7_10device_ptrIiEEiEEEEvT0_T1_,(.L_x_283 - _ZN3cub18CUB_300001_SM_10006detail8for_each13static_kernelINS2_12policy_hub_t12policy_500_tEmN6thrust24THRUST_300001_SM_1000_NS8cuda_cub20__uninitialized_fill7functorINS7_10device_ptrIiEEiEEEEvT0_T1_)
        .other          _ZN3cub18CUB_300001_SM_10006detail8for_each13static_kernelINS2_12policy_hub_t12policy_500_tEmN6thrust24THRUST_300001_SM_1000_NS8cuda_cub20__uninitialized_fill7functorINS7_10device_ptrIiEEiEEEEvT0_T1_,@"STO_CUDA_ENTRY STV_DEFAULT"
_ZN3cub18CUB_300001_SM_10006detail8for_each13static_kernelINS2_12policy_hub_t12policy_500_tEmN6thrust24THRUST_300001_SM_1000_NS8cuda_cub20__uninitialized_fill7functorINS7_10device_ptrIiEEiEEEEvT0_T1_:
.text._ZN3cub18CUB_300001_SM_10006detail8for_each13static_kernelINS2_12policy_hub_t12policy_500_tEmN6thrust24THRUST_300001_SM_1000_NS8cuda_cub20__uninitialized_fill7functorINS7_10device_ptrIiEEiEEEEvT0_T1_:
[----:B------:R-:W-:Y:S08]  /*0000*/  LDC R1, c[0x0][0x37c] ;  /* 0x0000df00ff017b82 */ /* 0x000ff00000000800 */
[----:B------:R-:W0:Y:S01]  /*0010*/  S2UR UR4, SR_CTAID.X ;  /* 0x00000000000479c3 */ /* 0x000e220000002500 */
[----:B------:R-:W1:Y:S01]  /*0020*/  LDCU.64 UR6, c[0x0][0x380] ;  /* 0x00007000ff0677ac */ /* 0x000e620008000a00 */
[----:B------:R-:W2:Y:S01]  /*0030*/  LDCU.64 UR8, c[0x0][0x358] ;  /* 0x00006b00ff0877ac */ /* 0x000ea20008000a00 */
[----:B0-----:R-:W-:-:S04]  /*0040*/  UIMAD.WIDE.U32 UR4, UR4, 0x200, URZ ;  /* 0x00000200040478a5 */ /* 0x001fc8000f8e00ff */
[----:B-1----:R-:W-:-:S04]  /*0050*/  UIADD3 UR6, UP0, UPT, -UR4, UR6, URZ ;  /* 0x0000000604067290 */ /* 0x002fc8000ff1e1ff */
[----:B------:R-:W-:Y:S02]  /*0060*/  UIADD3.X UR7, UPT, UPT, ~UR5, UR7, URZ, UP0, !UPT ;  /* 0x0000000705077290 */ /* 0x000fe400087fe5ff */
[----:B------:R-:W-:-:S04]  /*0070*/  UISETP.GE.U32.AND UP0, UPT, UR6, 0x200, UPT ;  /* 0x000002000600788c */ /* 0x000fc8000bf06070 */
[----:B------:R-:W-:-:S09]  /*0080*/  UISETP.GE.U32.AND.EX UP0, UPT, UR7, URZ, UPT, UP0 ;  /* 0x000000ff0700728c */ /* 0x000fd2000bf06100 */
[----:B--2---:R-:W-:Y:S05]  /*0090*/  BRA.U !UP0, `(.L_x_272) ;  /* 0x0000000108287547 */ /* 0x004fea000b800000 */
[----:B------:R-:W0:Y:S01]  /*00a0*/  S2R R0, SR_TID.X ;  /* 0x0000000000007919 */ /* 0x000e220000002100 */
[----:B------:R-:W1:Y:S01]  /*00b0*/  LDCU.64 UR6, c[0x0][0x388] ;  /* 0x00007100ff0677ac */ /* 0x000e620008000a00 */
[----:B------:R-:W2:Y:S01]  /*00c0*/  LDC R5, c[0x0][0x390] ;  /* 0x0000e400ff057b82 */ /* 0x000ea20000000800 */
[----:B0-----:R-:W-:-:S05]  /*00d0*/  IADD3 R0, P0, PT, R0, UR4, RZ ;  /* 0x0000000400007c10 */ /* 0x001fca000ff1e0ff */
[----:B------:R-:W-:Y:S01]  /*00e0*/  IMAD.X R3, RZ, RZ, UR5, P0 ;  /* 0x00000005ff037e24 */ /* 0x000fe200080e06ff */
[----:B-1----:R-:W-:-:S04]  /*00f0*/  LEA R2, P0, R0, UR6, 0x2 ;  /* 0x0000000600027c11 */ /* 0x002fc8000f8010ff */
[----:B------:R-:W-:-:S05]  /*0100*/  LEA.HI.X R3, R0, UR7, R3, 0x2, P0 ;  /* 0x0000000700037c11 */ /* 0x000fca00080f1403 */
[----:B--2---:R-:W-:Y:S04]  /*0110*/  STG.E desc[UR8][R2.64], R5 ;  /* 0x0000000502007986 */ /* 0x004fe8000c101908 */
[----:B------:R-:W-:Y:S01]  /*0120*/  STG.E desc[UR8][R2.64+0x400], R5 ;  /* 0x0004000502007986 */ /* 0x000fe2000c101908 */
[----:B------:R-:W-:Y:S05]  /*0130*/  EXIT ;  /* 0x000000000000794d */ /* 0x000fea0003800000 */
.L_x_272:
[----:B------:R-:W0:Y:S01]  /*0140*/  S2R R0, SR_TID.X ;  /* 0x0000000000007919 */ /* 0x000e220000002100 */
[----:B------:R-:W-:Y:S01]  /*0150*/  IMAD.U32 R2, RZ, RZ, UR7 ;  /* 0x00000007ff027e24 */ /* 0x000fe2000f8e00ff */
[----:B------:R-:W1:Y:S01]  /*0160*/  LDCU.64 UR10, c[0x0][0x388] ;  /* 0x00007100ff0a77ac */ /* 0x000e620008000a00 */
[----:B------:R-:W-:Y:S01]  /*0170*/  IMAD.U32 R4, RZ, RZ, UR7 ;  /* 0x00000007ff047e24 */ /* 0x000fe2000f8e00ff */
[----:B0-----:R-:W-:-:S04]  /*0180*/  ISETP.LT.U32.AND P0, PT, R0, UR6, PT ;  /* 0x0000000600007c0c */ /* 0x001fc8000bf01070 */
[----:B------:R-:W-:Y:S01]  /*0190*/  ISETP.GT.U32.AND.EX P0, PT, R2, RZ, PT, P0 ;  /* 0x000000ff0200720c */ /* 0x000fe20003f04100 */
[C---:B------:R-:W-:Y:S01]  /*01a0*/  VIADD R2, R0.reuse, 0x100 ;  /* 0x0000010000027836 */ /* 0x040fe20000000000 */
[----:B------:R-:W-:-:S04]  /*01b0*/  IADD3 R0, P2, PT, R0, UR4, RZ ;  /* 0x0000000400007c10 */ /* 0x000fc8000ff5e0ff */
[----:B------:R-:W-:Y:S01]  /*01c0*/  ISETP.LT.U32.AND P1, PT, R2, UR6, PT ;  /* 0x0000000602007c0c */ /* 0x000fe2000bf21070 */
[----:B------:R-:W-:Y:S01]  /*01d0*/  IMAD.X R3, RZ, RZ, UR5, P2 ;  /* 0x00000005ff037e24 */ /* 0x000fe200090e06ff */
[----:B-1----:R-:W-:Y:S02]  /*01e0*/  LEA R2, P2, R0, UR10, 0x2 ;  /* 0x0000000a00027c11 */ /* 0x002fe4000f8410ff */
[----:B------:R-:W-:Y:S02]  /*01f0*/  ISETP.GT.U32.AND.EX P1, PT, R4, RZ, PT, P1 ;  /* 0x000000ff0400720c */ /* 0x000fe40003f24110 */
[----:B------:R-:W-:Y:S01]  /*0200*/  LEA.HI.X R3, R0, UR11, R3, 0x2, P2 ;  /* 0x0000000b00037c11 */ /* 0x000fe200090f1403 */
[----:B------:R-:W0:Y:S04]  /*0210*/  @P0 LDC R5, c[0x0][0x390] ;  /* 0x0000e400ff050b82 */ /* 0x000e280000000800 */
[----:B0-----:R0:W-:Y:S06]  /*0220*/  @P0 STG.E desc[UR8][R2.64], R5 ;  /* 0x0000000502000986 */ /* 0x0011ec000c101908 */
[----:B------:R-:W-:Y:S05]  /*0230*/  @!P1 EXIT ;  /* 0x000000000000994d */ /* 0x000fea0003800000 */
[----:B0-----:R-:W0:Y:S02]  /*0240*/  LDC R5, c[0x0][0x390] ;  /* 0x0000e400ff057b82 */ /* 0x001e240000000800 */
[----:B0-----:R-:W-:Y:S01]  /*0250*/  STG.E desc[UR8][R2.64+0x400], R5 ;  /* 0x0004000502007986 */ /* 0x001fe2000c101908 */
[----:B------:R-:W-:Y:S05]  /*0260*/  EXIT ;  /* 0x000000000000794d */ /* 0x000fea0003800000 */
.L_x_273:
        /* <DEDUP_REMOVED lines=9> */
.L_x_283:


//--------------------- .text._ZN3cub18CUB_300001_SM_10006detail11EmptyKernelIvEEvv --------------------------
	.section	.text._ZN3cub18CUB_300001_SM_10006detail11EmptyKernelIvEEvv,"ax",@progbits
	.align	128
        .global         _ZN3cub18CUB_300001_SM_10006detail11EmptyKernelIvEEvv
        .type           _ZN3cub18CUB_300001_SM_10006detail11EmptyKernelIvEEvv,@function
        .size           _ZN3cub18CUB_300001_SM_10006detail11EmptyKernelIvEEvv,(.L_x_284 - _ZN3cub18CUB_300001_SM_10006detail11EmptyKernelIvEEvv)
        .other          _ZN3cub18CUB_300001_SM_10006detail11EmptyKernelIvEEvv,@"STO_CUDA_ENTRY STV_DEFAULT"
_ZN3cub18CUB_300001_SM_10006detail11EmptyKernelIvEEvv:
.text._ZN3cub18CUB_300001_SM_10006detail11EmptyKernelIvEEvv:
[----:B------:R-:W-:Y:S01]  /*0000*/  LDC R1, c[0x0][0x37c] ;  /* 0x0000df00ff017b82 */ /* 0x000fe20000000800 */
[----:B------:R-:W-:Y:S05]  /*0010*/  EXIT ;  /* 0x000000000000794d */ /* 0x000fea0003800000 */
.L_x_274:
        /* <DEDUP_REMOVED lines=14> */
.L_x_284:


//--------------------- .nv.shared._ZN3cub18CUB_300001_SM_10006detail10radix_sort29DeviceRadixSortOnesweepKernelINS1_5radix10policy_hubIiNS0_8NullTypeEyE10Policy1000ELNS0_9SortOrderE0EiS6_yiiNS1_21identity_decomposer_tEEEvPT5_SC_PT3_PKSD_PT1_PKSH_PT2_PKSL_T4_iiT6_ --------------------------
	.section	.nv.shared._ZN3cub18CUB_300001_SM_10006detail10radix_sort29DeviceRadixSortOnesweepKernelINS1_5radix10policy_hubIiNS0_8NullTypeEyE10Policy1000ELNS0_9SortOrderE0EiS6_yiiNS1_21identity_decomposer_tEEEvPT5_SC_PT3_PKSD_PT1_PKSH_PT2_PKSL_T4_iiT6_,"aw",@nobits
	.sectionflags	@""
	.align	16
.nv.shared._ZN3cub18CUB_300001_SM_10006detail10radix_sort29DeviceRadixSortOnesweepKernelINS1_5radix10policy_hubIiNS0_8NullTypeEyE10Policy1000ELNS0_9SortOrderE0EiS6_yiiNS1_21identity_decomposer_tEEEvPT5_SC_PT3_PKSD_PT1_PKSH_PT2_PKSL_T4_iiT6_:
	.zero		32256


//--------------------- .nv.shared.reserved.0     --------------------------
	.section	.nv.shared.reserved.0,"aw",@nobits
	.weak		__nv_reservedSMEM_offset_0_alias
	.size		__nv_reservedSMEM_offset_0_alias, 0, 64
	.other		__nv_reservedSMEM_offset_0_alias,@"STO_CUDA_RESERVED_SHARED STV_DEFAULT"
__nv_reservedSMEM_offset_0_alias:
	.zero		0
	.zero		64


//--------------------- .nv.global                --------------------------
	.section	.nv.global,"aw",@nobits
.nv.global:
	.type		_ZN30_INTERNAL_01878a8d_4_k_cu_main6thrust24THRUST_300001_SM_1000_NS12placeholders2_8E,@object
	.size		_ZN30_INTERNAL_01878a8d_4_k_cu_main6thrust24THRUST_300001_SM_1000_NS12placeholders2_8E,(_ZN30_INTERNAL_01878a8d_4_k_cu_main4cuda3std3__432_GLOBAL__N__01878a8d_4_k_cu_main6ignoreE - _ZN30_INTERNAL_01878a8d_4_k_cu_main6thrust24THRUST_300001_SM_1000_NS12placeholders2_8E)
_ZN30_INTERNAL_01878a8d_4_k_cu_main6thrust24THRUST_300001_SM_1000_NS12placeholders2_8E:
	.zero		1
	.type		_ZN30_INTERNAL_01878a8d_4_k_cu_main4cuda3std3__432_GLOBAL__N__01878a8d_4_k_cu_main6ignoreE,@object
	.size		_ZN30_INTERNAL_01878a8d_4_k_cu_main4cuda3std3__432_GLOBAL__N__01878a8d_4_k_cu_main6ignoreE,(_ZN30_INTERNAL_01878a8d_4_k_cu_main4cuda3std6ranges3__45__cpo4dataE - _ZN30_INTERNAL_01878a8d_4_k_cu_main4cuda3std3__432_GLOBAL__N__01878a8d_4_k_cu_main6ignoreE)
_ZN30_INTERNAL_01878a8d_4_k_cu_main4cuda3std3__432_GLOBAL__N__01878a8d_4_k_cu_main6ignoreE:
	.zero		1
	.type		_ZN30_INTERNAL_01878a8d_4_k_cu_main4cuda3std6ranges3__45__cpo4dataE,@object
	.size		_ZN30_INTERNAL_01878a8d_4_k_cu_main4cuda3std6ranges3__45__cpo4dataE,(_ZN30_INTERNAL_01878a8d_4_k_cu_main6thrust24THRUST_300001_SM_1000_NS6system3cpp3parE - _ZN30_INTERNAL_01878a8d_4_k_cu_main4cuda3std6ranges3__45__cpo4dataE)
_ZN30_INTERNAL_01878a8d_4_k_cu_main4cuda3std6ranges3__45__cpo4dataE:
	.zero		1
	.type		_ZN30_INTERNAL_01878a8d_4_k_cu_main6thrust24THRUST_300001_SM_1000_NS6system3cpp3parE,@object
	.size		_ZN30_INTERNAL_01878a8d_4_k_cu_main6thrust24THRUST_300001_SM_1000_NS6system3cpp3parE,(_ZN30_INTERNAL_01878a8d_4_k_cu_main4cuda3std3__45__cpo5beginE - _ZN30_INTERNAL_01878a8d_4_k_cu_main6thrust24THRUST_300001_SM_1000_NS6system3cpp3parE)
_ZN30_INTERNAL_01878a8d_4_k_cu_main6thrust24THRUST_300001_SM_1000_NS6system3cpp3parE:
	.zero		1
	.type		_ZN30_INTERNAL_01878a8d_4_k_cu_main4cuda3std3__45__cpo5beginE,@object
	.size		_ZN30_INTERNAL_01878a8d_4_k_cu_main4cuda3std3__45__cpo5beginE,(_ZN30_INTERNAL_01878a8d_4_k_cu_main4cuda3std6ranges3__45__cpo5beginE - _ZN30_INTERNAL_01878a8d_4_k_cu_main4cuda3std3__45__cpo5beginE)
_ZN30_INTERNAL_01878a8d_4_k_cu_main4cuda3std3__45__cpo5beginE:
	.zero		1
	.type		_ZN30_INTERNAL_01878a8d_4_k_cu_main4cuda3std6ranges3__45__cpo5beginE,@object
	.size		_ZN30_INTERNAL_01878a8d_4_k_cu_main4cuda3std6ranges3__45__cpo5beginE,(_ZN30_INTERNAL_01878a8d_4_k_cu_main6thrust24THRUST_300001_SM_1000_NS6deviceE - _ZN30_INTERNAL_01878a8d_4_k_cu_main4cuda3std6ranges3__45__cpo5beginE)
_ZN30_INTERNAL_01878a8d_4_k_cu_main4cuda3std6ranges3__45__cpo5beginE:
	.zero		1
	.type		_ZN30_INTERNAL_01878a8d_4_k_cu_main6thrust24THRUST_300001_SM_1000_NS6deviceE,@object
	.size		_ZN30_INTERNAL_01878a8d_4_k_cu_main6thrust24THRUST_300001_SM_1000_NS6deviceE,(_ZN30_INTERNAL_01878a8d_4_k_cu_main4cuda3std3__47nulloptE - _ZN30_INTERNAL_01878a8d_4_k_cu_main6thrust24THRUST_300001_SM_1000_NS6deviceE)
_ZN30_INTERNAL_01878a8d_4_k_cu_main6thrust24THRUST_300001_SM_1000_NS6deviceE:
	.zero		1
	.type		_ZN30_INTERNAL_01878a8d_4_k_cu_main4cuda3std3__47nulloptE,@object
	.size		_ZN30_INTERNAL_01878a8d_4_k_cu_main4cuda3std3__47nulloptE,(_ZN30_INTERNAL_01878a8d_4_k_cu_main4cuda3std6ranges3__45__cpo8distanceE - _ZN30_INTERNAL_01878a8d_4_k_cu_main4cuda3std3__47nulloptE)
_ZN30_INTERNAL_01878a8d_4_k_cu_main4cuda3std3__47nulloptE:
	.zero		1
	.type		_ZN30_INTERNAL_01878a8d_4_k_cu_main4cuda3std6ranges3__45__cpo8distanceE,@object
	.size		_ZN30_INTERNAL_01878a8d_4_k_cu_main4cuda3std6ranges3__45__cpo8distanceE,(_ZN30_INTERNAL_01878a8d_4_k_cu_main6thrust24THRUST_300001_SM_1000_NS12placeholders2_4E - _ZN30_INTERNAL_01878a8d_4_k_cu_main4cuda3std6ranges3__45__cpo8distanceE)
_ZN30_INTERNAL_01878a8d_4_k_cu_main4cuda3std6ranges3__45__cpo8distanceE:
	.zero		1
	.type		_ZN30_INTERNAL_01878a8d_4_k_cu_main6thrust24THRUST_300001_SM_1000_NS12placeholders2_4E,@object
	.size		_ZN30_INTERNAL_01878a8d_4_k_cu_main6thrust24THRUST_300001_SM_1000_NS12placeholders2_4E,(_ZN30_INTERNAL_01878a8d_4_k_cu_main4cuda3std3__45__cpo6rbeginE - _ZN30_INTERNAL_01878a8d_4_k_cu_main6thrust24THRUST_300001_SM_1000_NS12placeholders2_4E)
_ZN30_INTERNAL_01878a8d_4_k_cu_main6thrust24THRUST_300001_SM_1000_NS12placeholders2_4E:
	.zero		1
	.type		_ZN30_INTERNAL_01878a8d_4_k_cu_main4cuda3std3__45__cpo6rbeginE,@object
	.size		_ZN30_INTERNAL_01878a8d_4_k_cu_main4cuda3std3__45__cpo6rbeginE,(_ZN30_INTERNAL_01878a8d_4_k_cu_main4cuda3std6ranges3__45__cpo7advanceE - _ZN30_INTERNAL_01878a8d_4_k_cu_main4cuda3std3__45__cpo6rbeginE)
_ZN30_INTERNAL_01878a8d_4_k_cu_main4cuda3std3__45__cpo6rbeginE:
	.zero		1
	.type		_ZN30_INTERNAL_01878a8d_4_k_cu_main4cuda3std6ranges3__45__cpo7advanceE,@object
	.size		_ZN30_INTERNAL_01878a8d_4_k_cu_main4cuda3std6ranges3__45__cpo7advanceE,(_ZN30_INTERNAL_01878a8d_4_k_cu_main6thrust24THRUST_300001_SM_1000_NS12placeholders3_10E - _ZN30_INTERNAL_01878a8d_4_k_cu_main4cuda3std6ranges3__45__cpo7advanceE)
_ZN30_INTERNAL_01878a8d_4_k_cu_main4cuda3std6ranges3__45__cpo7advanceE:
	.zero		1
	.type		_ZN30_INTERNAL_01878a8d_4_k_cu_main6thrust24THRUST_300001_SM_1000_NS12placeholders3_10E,@object
	.size		_ZN30_INTERNAL_01878a8d_4_k_cu_main6thrust24THRUST_300001_SM_1000_NS12placeholders3_10E,(_ZN30_INTERNAL_01878a8d_4_k_cu_main4cuda3std3__48in_placeE - _ZN30_INTERNAL_01878a8d_4_k_cu_main6thrust24THRUST_300001_SM_1000_NS12placeholders3_10E)
_ZN30_INTERNAL_01878a8d_4_k_cu_main6thrust24THRUST_300001_SM_1000_NS12placeholders3_10E:
	.zero		1
	.type		_ZN30_INTERNAL_01878a8d_4_k_cu_main4cuda3std3__48in_placeE,@object
	.size		_ZN30_INTERNAL_01878a8d_4_k_cu_main4cuda3std3__48in_placeE,(_ZN30_INTERNAL_01878a8d_4_k_cu_main4cuda3std6ranges3__45__cpo4sizeE - _ZN30_INTERNAL_01878a8d_4_k_cu_main4cuda3std3__48in_placeE)
_ZN30_INTERNAL_01878a8d_4_k_cu_main4cuda3std3__48in_placeE:
	.zero		1
	.type		_ZN30_INTERNAL_01878a8d_4_k_cu_main4cuda3std6ranges3__45__cpo4sizeE,@object
	.size		_ZN30_INTERNAL_01878a8d_4_k_cu_main4cuda3std6ranges3__45__cpo4sizeE,(_ZN30_INTERNAL_01878a8d_4_k_cu_main6thrust24THRUST_300001_SM_1000_NS12placeholders2_2E - _ZN30_INTERNAL_01878a8d_4_k_cu_main4cuda3std6ranges3__45__cpo4sizeE)
_ZN30_INTERNAL_01878a8d_4_k_cu_main4cuda3std6ranges3__45__cpo4sizeE:
	.zero		1
	.type		_ZN30_INTERNAL_01878a8d_4_k_cu_main6thrust24THRUST_300001_SM_1000_NS12placeholders2_2E,@object
	.size		_ZN30_INTERNAL_01878a8d_4_k_cu_main6thrust24THRUST_300001_SM_1000_NS12placeholders2_2E,(_ZN30_INTERNAL_01878a8d_4_k_cu_main4cuda3std3__45__cpo6cbeginE - _ZN30_INTERNAL_01878a8d_4_k_cu_main6thrust24THRUST_300001_SM_1000_NS12placeholders2_2E)
_ZN30_INTERNAL_01878a8d_4_k_cu_main6thrust24THRUST_300001_SM_1000_NS12placeholders2_2E:
	.zero		1
	.type		_ZN30_INTERNAL_01878a8d_4_k_cu_main4cuda3std3__45__cpo6cbeginE,@object
	.size		_ZN30_INTERNAL_01878a8d_4_k_cu_main4cuda3std3__45__cpo6cbeginE,(_ZN30_INTERNAL_01878a8d_4_k_cu_main4cuda3std6ranges3__45__cpo6cbeginE - _ZN30_INTERNAL_01878a8d_4_k_cu_main4cuda3std3__45__cpo6cbeginE)
_ZN30_INTERNAL_01878a8d_4_k_cu_main4cuda3std3__45__cpo6cbeginE:
	.zero		1
	.type		_ZN30_INTERNAL_01878a8d_4_k_cu_main4cuda3std6ranges3__45__cpo6cbeginE,@object
	.size		_ZN30_INTERNAL_01878a8d_4_k_cu_main4cuda3std6ranges3__45__cpo6cbeginE,(_ZN30_INTERNAL_01878a8d_4_k_cu_main6thrust24THRUST_300001_SM_1000_NS12placeholders2_6E - _ZN30_INTERNAL_01878a8d_4_k_cu_main4cuda3std6ranges3__45__cpo6cbeginE)
_ZN30_INTERNAL_01878a8d_4_k_cu_main4cuda3std6ranges3__45__cpo6cbeginE:
	.zero		1
	.type		_ZN30_INTERNAL_01878a8d_4_k_cu_main6thrust24THRUST_300001_SM_1000_NS12placeholders2_6E,@object
	.size		_ZN30_INTERNAL_01878a8d_4_k_cu_main6thrust24THRUST_300001_SM_1000_NS12placeholders2_6E,(_ZN30_INTERNAL_01878a8d_4_k_cu_main4cuda3std3__45__cpo7crbeginE - _ZN30_INTERNAL_01878a8d_4_k_cu_main6thrust24THRUST_300001_SM_1000_NS12placeholders2_6E)
_ZN30_INTERNAL_01878a8d_4_k_cu_main6thrust24THRUST_300001_SM_1000_NS12placeholders2_6E:
	.zero		1
	.type		_ZN30_INTERNAL_01878a8d_4_k_cu_main4cuda3std3__45__cpo7crbeginE,@object
	.size		_ZN30_INTERNAL_01878a8d_4_k_cu_main4cuda3std3__45__cpo7crbeginE,(_ZN30_INTERNAL_01878a8d_4_k_cu_main4cuda3std6ranges3__45__cpo4nextE - _ZN30_INTERNAL_01878a8d_4_k_cu_main4cuda3std3__45__cpo7crbeginE)
_ZN30_INTERNAL_01878a8d_4_k_cu_main4cuda3std3__45__cpo7crbeginE:
	.zero		1
	.type		_ZN30_INTERNAL_01878a8d_4_k_cu_main4cuda3std6ranges3__45__cpo4nextE,@object
	.size		_ZN30_INTERNAL_01878a8d_4_k_cu_main4cuda3std6ranges3__45__cpo4nextE,(_ZN30_INTERNAL_01878a8d_4_k_cu_main4cuda3std6ranges3__45__cpo4swapE - _ZN30_INTERNAL_01878a8d_4_k_cu_main4cuda3std6ranges3__45__cpo4nextE)
_ZN30_INTERNAL_01878a8d_4_k_cu_main4cuda3std6ranges3__45__cpo4nextE:
	.zero		1
	.type		_ZN30_INTERNAL_01878a8d_4_k_cu_main4cuda3std6ranges3__45__cpo4swapE,@object
	.size		_ZN30_INTERNAL_01878a8d_4_k_cu_main4cuda3std6ranges3__45__cpo4swapE,(_ZN30_INTERNAL_01878a8d_4_k_cu_main6thrust24THRUST_300001_SM_1000_NS8cuda_cub10par_nosyncE - _ZN30_INTERNAL_01878a8d_4_k_cu_main4cuda3std6ranges3__45__cpo4swapE)
_ZN30_INTERNAL_01878a8d_4_k_cu_main4cuda3std6ranges3__45__cpo4swapE:
	.zero		1
	.type		_ZN30_INTERNAL_01878a8d_4_k_cu_main6thrust24THRUST_300001_SM_1000_NS8cuda_cub10par_nosyncE,@object
	.size		_ZN30_INTERNAL_01878a8d_4_k_cu_main6thrust24THRUST_300001_SM_1000_NS8cuda_cub10par_nosyncE,(_ZN30_INTERNAL_01878a8d_4_k_cu_main6thrust24THRUST_300001_SM_1000_NS3seqE - _ZN30_INTERNAL_01878a8d_4_k_cu_main6thrust24THRUST_300001_SM_1000_NS8cuda_cub10par_nosyncE)
_ZN30_INTERNAL_01878a8d_4_k_cu_main6thrust24THRUST_300001_SM_1000_NS8cuda_cub10par_nosyncE:
	.zero		1
	.type		_ZN30_INTERNAL_01878a8d_4_k_cu_main6thrust24THRUST_300001_SM_1000_NS3seqE,@object
	.size		_ZN30_INTERNAL_01878a8d_4_k_cu_main6thrust24THRUST_300001_SM_1000_NS3seqE,(_ZN30_INTERNAL_01878a8d_4_k_cu_main4cuda3std3__420unreachable_sentinelE - _ZN30_INTERNAL_01878a8d_4_k_cu_main6thrust24THRUST_300001_SM_1000_NS3seqE)
_ZN30_INTERNAL_01878a8d_4_k_cu_main6thrust24THRUST_300001_SM_1000_NS3seqE:
	.zero		1
	.type		_ZN30_INTERNAL_01878a8d_4_k_cu_main4cuda3std3__420unreachable_sentinelE,@object
	.size		_ZN30_INTERNAL_01878a8d_4_k_cu_main4cuda3std3__420unreachable_sentinelE,(_ZN30_INTERNAL_01878a8d_4_k_cu_main4cuda3std6ranges3__45__cpo5ssizeE - _ZN30_INTERNAL_01878a8d_4_k_cu_main4cuda3std3__420unreachable_sentinelE)
_ZN30_INTERNAL_01878a8d_4_k_cu_main4cuda3std3__420unreachable_sentinelE:
	.zero		1
	.type		_ZN30_INTERNAL_01878a8d_4_k_cu_main4cuda3std6ranges3__45__cpo5ssizeE,@object
	.size		_ZN30_INTERNAL_01878a8d_4_k_cu_main4cuda3std6ranges3__45__cpo5ssizeE,(_ZN30_INTERNAL_01878a8d_4_k_cu_main6thrust24THRUST_300001_SM_1000_NS12placeholders2_3E - _ZN30_INTERNAL_01878a8d_4_k_cu_main4cuda3std6ranges3__45__cpo5ssizeE)
_ZN30_INTERNAL_01878a8d_4_k_cu_main4cuda3std6ranges3__45__cpo5ssizeE:
	.zero		1
	.type		_ZN30_INTERNAL_01878a8d_4_k_cu_main6thrust24THRUST_300001_SM_1000_NS12placeholders2_3E,@object
	.size		_ZN30_INTERNAL_01878a8d_4_k_cu_main6thrust24THRUST_300001_SM_1000_NS12placeholders2_3E,(_ZN30_INTERNAL_01878a8d_4_k_cu_main4cuda3std3__45__cpo4cendE - _ZN30_INTERNAL_01878a8d_4_k_cu_main6thrust24THRUST_300001_SM_1000_NS12placeholders2_3E)
_ZN30_INTERNAL_01878a8d_4_k_cu_main6thrust24THRUST_300001_SM_1000_NS12placeholders2_3E:
	.zero		1
	.type		_ZN30_INTERNAL_01878a8d_4_k_cu_main4cuda3std3__45__cpo4cendE,@object
	.size		_ZN30_INTERNAL_01878a8d_4_k_cu_main4cuda3std3__45__cpo4cendE,(_ZN30_INTERNAL_01878a8d_4_k_cu_main4cuda3std6ranges3__45__cpo4cendE - _ZN30_INTERNAL_01878a8d_4_k_cu_main4cuda3std3__45__cpo4cendE)
_ZN30_INTERNAL_01878a8d_4_k_cu_main4cuda3std3__45__cpo4cendE:
	.zero		1
	.type		_ZN30_INTERNAL_01878a8d_4_k_cu_main4cuda3std6ranges3__45__cpo4cendE,@object
	.size		_ZN30_INTERNAL_01878a8d_4_k_cu_main4cuda3std6ranges3__45__cpo4cendE,(_ZN30_INTERNAL_01878a8d_4_k_cu_main6thrust24THRUST_300001_SM_1000_NS12placeholders2_7E - _ZN30_INTERNAL_01878a8d_4_k_cu_main4cuda3std6ranges3__45__cpo4cendE)
_ZN30_INTERNAL_01878a8d_4_k_cu_main4cuda3std6ranges3__45__cpo4cendE:
	.zero		1
	.type		_ZN30_INTERNAL_01878a8d_4_k_cu_main6thrust24THRUST_300001_SM_1000_NS12placeholders2_7E,@object
	.size		_ZN30_INTERNAL_01878a8d_4_k_cu_main6thrust24THRUST_300001_SM_1000_NS12placeholders2_7E,(_ZN30_INTERNAL_01878a8d_4_k_cu_main4cuda3std3__45__cpo5crendE - _ZN30_INTERNAL_01878a8d_4_k_cu_main6thrust24THRUST_300001_SM_1000_NS12placeholders2_7E)
_ZN30_INTERNAL_01878a8d_4_k_cu_main6thrust24THRUST_300001_SM_1000_NS12placeholders2_7E:
	.zero		1
	.type		_ZN30_INTERNAL_01878a8d_4_k_cu_main4cuda3std3__45__cpo5crendE,@object
	.size		_ZN30_INTERNAL_01878a8d_4_k_cu_main4cuda3std3__45__cpo5crendE,(_ZN30_INTERNAL_01878a8d_4_k_cu_main4cuda3std6ranges3__45__cpo4prevE - _ZN30_INTERNAL_01878a8d_4_k_cu_main4cuda3std3__45__cpo5crendE)
_ZN30_INTERNAL_01878a8d_4_k_cu_main4cuda3std3__45__cpo5crendE:
	.zero		1
	.type		_ZN30_INTERNAL_01878a8d_4_k_cu_main4cuda3std6ranges3__45__cpo4prevE,@object
	.size		_ZN30_INTERNAL_01878a8d_4_k_cu_main4cuda3std6ranges3__45__cpo4prevE,(_ZN30_INTERNAL_01878a8d_4_k_cu_main4cuda3std6ranges3__45__cpo9iter_moveE - _ZN30_INTERNAL_01878a8d_4_k_cu_main4cuda3std6ranges3__45__cpo4prevE)
_ZN30_INTERNAL_01878a8d_4_k_cu_main4cuda3std6ranges3__45__cpo4prevE:
	.zero		1
	.type		_ZN30_INTERNAL_01878a8d_4_k_cu_main4cuda3std6ranges3__45__cpo9iter_moveE,@object
	.size		_ZN30_INTERNAL_01878a8d_4_k_cu_main4cuda3std6ranges3__45__cpo9iter_moveE,(_ZN30_INTERNAL_01878a8d_4_k_cu_main6thrust24THRUST_300001_SM_1000_NS6system6detail10sequential3seqE - _ZN30_INTERNAL_01878a8d_4_k_cu_main4cuda3std6ranges3__45__cpo9iter_moveE)
_ZN30_INTERNAL_01878a8d_4_k_cu_main4cuda3std6ranges3__45__cpo9iter_moveE:
	.zero		1
	.type		_ZN30_INTERNAL_01878a8d_4_k_cu_main6thrust24THRUST_300001_SM_1000_NS6system6detail10sequential3seqE,@object
	.size		_ZN30_INTERNAL_01878a8d_4_k_cu_main6thrust24THRUST_300001_SM_1000_NS6system6detail10sequential3seqE,(_ZN30_INTERNAL_01878a8d_4_k_cu_main6thrust24THRUST_300001_SM_1000_NS12placeholders2_9E - _ZN30_INTERNAL_01878a8d_4_k_cu_main6thrust24THRUST_300001_SM_1000_NS6system6detail10sequential3seqE)
_ZN30_INTERNAL_01878a8d_4_k_cu_main6thrust24THRUST_300001_SM_1000_NS6system6detail10sequential3seqE:
	.zero		1
	.type		_ZN30_INTERNAL_01878a8d_4_k_cu_main6thrust24THRUST_300001_SM_1000_NS12placeholders2_9E,@object
	.size		_ZN30_INTERNAL_01878a8d_4_k_cu_main6thrust24THRUST_300001_SM_1000_NS12placeholders2_9E,(_ZN30_INTERNAL_01878a8d_4_k_cu_main4cuda3std3__419piecewise_constructE - _ZN30_INTERNAL_01878a8d_4_k_cu_main6thrust24THRUST_300001_SM_1000_NS12placeholders2_9E)
_ZN30_INTERNAL_01878a8d_4_k_cu_main6thrust24THRUST_300001_SM_1000_NS12placeholders2_9E:
	.zero		1
	.type		_ZN30_INTERNAL_01878a8d_4_k_cu_main4cuda3std3__419piecewise_constructE,@object
	.size		_ZN30_INTERNAL_01878a8d_4_k_cu_main4cuda3std3__419piecewise_constructE,(_ZN30_INTERNAL_01878a8d_4_k_cu_main4cuda3std6ranges3__45__cpo5cdataE - _ZN30_INTERNAL_01878a8d_4_k_cu_main4cuda3std3__419piecewise_constructE)
_ZN30_INTERNAL_01878a8d_4_k_cu_main4cuda3std3__419piecewise_constructE:
	.zero		1
	.type		_ZN30_INTERNAL_01878a8d_4_k_cu_main4cuda3std6ranges3__45__cpo5cdataE,@object
	.size		_ZN30_INTERNAL_01878a8d_4_k_cu_main4cuda3std6ranges3__45__cpo5cdataE,(_ZN30_INTERNAL_01878a8d_4_k_cu_main6thrust24THRUST_300001_SM_1000_NS12placeholders2_1E - _ZN30_INTERNAL_01878a8d_4_k_cu_main4cuda3std6ranges3__45__cpo5cdataE)
_ZN30_INTERNAL_01878a8d_4_k_cu_main4cuda3std6ranges3__45__cpo5cdataE:
	.zero		1
	.type		_ZN30_INTERNAL_01878a8d_4_k_cu_main6thrust24THRUST_300001_SM_1000_NS12placeholders2_1E,@object
	.size		_ZN30_INTERNAL_01878a8d_4_k_cu_main6thrust24THRUST_300001_SM_1000_NS12placeholders2_1E,(_ZN30_INTERNAL_01878a8d_4_k_cu_main4cuda3std3__45__cpo3endE - _ZN30_INTERNAL_01878a8d_4_k_cu_main6thrust24THRUST_300001_SM_1000_NS12placeholders2_1E)
_ZN30_INTERNAL_01878a8d_4_k_cu_main6thrust24THRUST_300001_SM_1000_NS12placeholders2_1E:
	.zero		1
	.type		_ZN30_INTERNAL_01878a8d_4_k_cu_main4cuda3std3__45__cpo3endE,@object
	.size		_ZN30_INTERNAL_01878a8d_4_k_cu_main4cuda3std3__45__cpo3endE,(_ZN30_INTERNAL_01878a8d_4_k_cu_main4cuda3std6ranges3__45__cpo3endE - _ZN30_INTERNAL_01878a8d_4_k_cu_main4cuda3std3__45__cpo3endE)
_ZN30_INTERNAL_01878a8d_4_k_cu_main4cuda3std3__45__cpo3endE:
	.zero		1
	.type		_ZN30_INTERNAL_01878a8d_4_k_cu_main4cuda3std6ranges3__45__cpo3endE,@object
	.size		_ZN30_INTERNAL_01878a8d_4_k_cu_main4cuda3std6ranges3__45__cpo3endE,(_ZN30_INTERNAL_01878a8d_4_k_cu_main6thrust24THRUST_300001_SM_1000_NS12placeholders2_5E - _ZN30_INTERNAL_01878a8d_4_k_cu_main4cuda3std6ranges3__45__cpo3endE)
_ZN30_INTERNAL_01878a8d_4_k_cu_main4cuda3std6ranges3__45__cpo3endE:
	.zero		1
	.type		_ZN30_INTERNAL_01878a8d_4_k_cu_main6thrust24THRUST_300001_SM_1000_NS12placeholders2_5E,@object
	.size		_ZN30_INTERNAL_01878a8d_4_k_cu_main6thrust24THRUST_300001_SM_1000_NS12placeholders2_5E,(_ZN30_INTERNAL_01878a8d_4_k_cu_main4cuda3std3__45__cpo4rendE - _ZN30_INTERNAL_01878a8d_4_k_cu_main6thrust24THRUST_300001_SM_1000_NS12placeholders2_5E)
_ZN30_INTERNAL_01878a8d_4_k_cu_main6thrust24THRUST_300001_SM_1000_NS12placeholders2_5E:
	.zero		1
	.type		_ZN30_INTERNAL_01878a8d_4_k_cu_main4cuda3std3__45__cpo4rendE,@object
	.size		_ZN30_INTERNAL_01878a8d_4_k_cu_main4cuda3std3__45__cpo4rendE,(_ZN30_INTERNAL_01878a8d_4_k_cu_main4cuda3std6ranges3__45__cpo9iter_swapE - _ZN30_INTERNAL_01878a8d_4_k_cu_main4cuda3std3__45__cpo4rendE)
_ZN30_INTERNAL_01878a8d_4_k_cu_main4cuda3std3__45__cpo4rendE:
	.zero		1
	.type		_ZN30_INTERNAL_01878a8d_4_k_cu_main4cuda3std6ranges3__45__cpo9iter_swapE,@object
	.size		_ZN30_INTERNAL_01878a8d_4_k_cu_main4cuda3std6ranges3__45__cpo9iter_swapE,(_ZN30_INTERNAL_01878a8d_4_k_cu_main4cuda3std3__48unexpectE - _ZN30_INTERNAL_01878a8d_4_k_cu_main4cuda3std6ranges3__45__cpo9iter_swapE)
_ZN30_INTERNAL_01878a8d_4_k_cu_main4cuda3std6ranges3__45__cpo9iter_swapE:
	.zero		1
	.type		_ZN30_INTERNAL_01878a8d_4_k_cu_main4cuda3std3__48unexpectE,@object
	.size		_ZN30_INTERNAL_01878a8d_4_k_cu_main4cuda3std3__48unexpectE,(_ZN30_INTERNAL_01878a8d_4_k_cu_main6thrust24THRUST_300001_SM_1000_NS8cuda_cub3parE - _ZN30_INTERNAL_01878a8d_4_k_cu_main4cuda3std3__48unexpectE)
_ZN30_INTERNAL_01878a8d_4_k_cu_main4cuda3std3__48unexpectE:
	.zero		1
	.type		_ZN30_INTERNAL_01878a8d_4_k_cu_main6thrust24THRUST_300001_SM_1000_NS8cuda_cub3parE,@object
	.size		_ZN30_INTERNAL_01878a8d_4_k_cu_main6thrust24THRUST_300001_SM_1000_NS8cuda_cub3parE,(.L_29 - _ZN30_INTERNAL_01878a8d_4_k_cu_main6thrust24THRUST_300001_SM_1000_NS8cuda_cub3parE)
_ZN30_INTERNAL_01878a8d_4_k_cu_main6thrust24THRUST_300001_SM_1000_NS8cuda_cub3parE:
	.zero		1
.L_29:


//--------------------- .nv.shared._ZN3cub18CUB_300001_SM_10006detail10radix_sort33DeviceRadixSortExclusiveSumKernelINS1_5radix10policy_hubIiNS0_8NullTypeEyE10Policy1000EyEEvPT0_ --------------------------
	.section	.nv.shared._ZN3cub18CUB_300001_SM_10006detail10radix_sort33DeviceRadixSortExclusiveSumKernelINS1_5radix10policy_hubIiNS0_8NullTypeEyE10Policy1000EyEEvPT0_,"aw",@nobits
	.sectionflags	@""
	.align	16
.nv.shared._ZN3cub18CUB_300001_SM_10006detail10radix_sort33DeviceRadixSortExclusiveSumKernelINS1_5radix10policy_hubIiNS0_8NullTypeEyE10Policy1000EyEEvPT0_:
	.zero		3360


//--------------------- .nv.shared._ZN3cub18CUB_300001_SM_10006detail10radix_sort30DeviceRadixSortHistogramKernelINS1_5radix10policy_hubIiNS0_8NullTypeEyE10Policy1000ELNS0_9SortOrderE0EiyNS1_21identity_decomposer_tEEEvPT2_PKT1_SB_iiT3_ --------------------------
	.section	.nv.shared._ZN3cub18CUB_300001_SM_10006detail10radix_sort30DeviceRadixSortHistogramKernelINS1_5radix10policy_hubIiNS0_8NullTypeEyE10Policy1000ELNS0_9SortOrderE0EiyNS1_21identity_decomposer_tEEEvPT2_PKT1_SB_iiT3_,"aw",@nobits
	.sectionflags	@""
	.align	4
.nv.shared._ZN3cub18CUB_300001_SM_10006detail10radix_sort30DeviceRadixSortHistogramKernelINS1_5radix10policy_hubIiNS0_8NullTypeEyE10Policy1000ELNS0_9SortOrderE0EiyNS1_21identity_decomposer_tEEEvPT2_PKT1_SB_iiT3_:
	.zero		5120


//--------------------- .nv.shared._ZN3cub18CUB_300001_SM_10006detail10radix_sort31DeviceRadixSortSingleTileKernelINS1_5radix10policy_hubIiNS0_8NullTypeEyE10Policy1000ELNS0_9SortOrderE0EiS6_yNS1_21identity_decomposer_tEEEvPKT1_PSB_PKT2_PSF_T3_iiT4_ --------------------------
	.section	.nv.shared._ZN3cub18CUB_300001_SM_10006detail10radix_sort31DeviceRadixSortSingleTileKernelINS1_5radix10policy_hubIiNS0_8NullTypeEyE10Policy1000ELNS0_9SortOrderE0EiS6_yNS1_21identity_decomposer_tEEEvPKT1_PSB_PKT2_PSF_T3_iiT4_,"aw",@nobits
	.sectionflags	@""
	.align	16
.nv.shared._ZN3cub18CUB_300001_SM_10006detail10radix_sort31DeviceRadixSortSingleTileKernelINS1_5radix10policy_hubIiNS0_8NullTypeEyE10Policy1000ELNS0_9SortOrderE0EiS6_yNS1_21identity_decomposer_tEEEvPKT1_PSB_PKT2_PSF_T3_iiT4_:
	.zero		34880


//--------------------- .nv.constant0._ZN3cub18CUB_300001_SM_10006detail10radix_sort29DeviceRadixSortOnesweepKernelINS1_5radix10policy_hubIiNS0_8NullTypeEyE10Policy1000ELNS0_9SortOrderE0EiS6_yiiNS1_21identity_decomposer_tEEEvPT5_SC_PT3_PKSD_PT1_PKSH_PT2_PKSL_T4_iiT6_ --------------------------
	.section	.nv.constant0._ZN3cub18CUB_300001_SM_10006detail10radix_sort29DeviceRadixSortOnesweepKernelINS1_5radix10policy_hubIiNS0_8NullTypeEyE10Policy1000ELNS0_9SortOrderE0EiS6_yiiNS1_21identity_decomposer_tEEEvPT5_SC_PT3_PKSD_PT1_PKSH_PT2_PKSL_T4_iiT6_,"a",@progbits
	.sectionflags	@""
	.align	4
.nv.constant0._ZN3cub18CUB_300001_SM_10006detail10radix_sort29DeviceRadixSortOnesweepKernelINS1_5radix10policy_hubIiNS0_8NullTypeEyE10Policy1000ELNS0_9SortOrderE0EiS6_yiiNS1_21identity_decomposer_tEEEvPT5_SC_PT3_PKSD_PT1_PKSH_PT2_PKSL_T4_iiT6_:
	.zero		973


//--------------------- .nv.constant0._ZN3cub18CUB_300001_SM_10006detail10radix_sort33DeviceRadixSortExclusiveSumKernelINS1_5radix10policy_hubIiNS0_8NullTypeEyE10Policy1000EyEEvPT0_ --------------------------
	.section	.nv.constant0._ZN3cub18CUB_300001_SM_10006detail10radix_sort33DeviceRadixSortExclusiveSumKernelINS1_5radix10policy_hubIiNS0_8NullTypeEyE10Policy1000EyEEvPT0_,"a",@progbits
	.sectionflags	@""
	.align	4
.nv.constant0._ZN3cub18CUB_300001_SM_10006detail10radix_sort33DeviceRadixSortExclusiveSumKernelINS1_5radix10policy_hubIiNS0_8NullTypeEyE10Policy1000EyEEvPT0_:
	.zero		904


//--------------------- .nv.constant0._ZN3cub18CUB_300001_SM_10006detail10radix_sort30DeviceRadixSortHistogramKernelINS1_5radix10policy_hubIiNS0_8NullTypeEyE10Policy1000ELNS0_9SortOrderE0EiyNS1_21identity_decomposer_tEEEvPT2_PKT1_SB_iiT3_ --------------------------
	.section	.nv.constant0._ZN3cub18CUB_300001_SM_10006detail10radix_sort30DeviceRadixSortHistogramKernelINS1_5radix10policy_hubIiNS0_8NullTypeEyE10Policy1000ELNS0_9SortOrderE0EiyNS1_21identity_decomposer_tEEEvPT2_PKT1_SB_iiT3_,"a",@progbits
	.sectionflags	@""
	.align	4
.nv.constant0._ZN3cub18CUB_300001_SM_10006detail10radix_sort30DeviceRadixSortHistogramKernelINS1_5radix10policy_hubIiNS0_8NullTypeEyE10Policy1000ELNS0_9SortOrderE0EiyNS1_21identity_decomposer_tEEEvPT2_PKT1_SB_iiT3_:
	.zero		929


//--------------------- .nv.constant0._ZN3cub18CUB_300001_SM_10006detail10radix_sort31DeviceRadixSortSingleTileKernelINS1_5radix10policy_hubIiNS0_8NullTypeEyE10Policy1000ELNS0_9SortOrderE0EiS6_yNS1_21identity_decomposer_tEEEvPKT1_PSB_PKT2_PSF_T3_iiT4_ --------------------------
	.section	.nv.constant0._ZN3cub18CUB_300001_SM_10006detail10radix_sort31DeviceRadixSortSingleTileKernelINS1_5radix10policy_hubIiNS0_8NullTypeEyE10Policy1000ELNS0_9SortOrderE0EiS6_yNS1_21identity_decomposer_tEEEvPKT1_PSB_PKT2_PSF_T3_iiT4_,"a",@progbits
	.sectionflags	@""
	.align	4
.nv.constant0._ZN3cub18CUB_300001_SM_10006detail10radix_sort31DeviceRadixSortSingleTileKernelINS1_5radix10policy_hubIiNS0_8NullTypeEyE10Policy1000ELNS0_9SortOrderE0EiS6_yNS1_21identity_decomposer_tEEEvPKT1_PSB_PKT2_PSF_T3_iiT4_:
	.zero		945


//--------------------- .nv.constant0._ZN3cub18CUB_300001_SM_10006detail9transform16transform_kernelINS2_10policy_hubILb1EN4cuda3std3__45tupleIJN6thrust24THRUST_300001_SM_1000_NS17counting_iteratorIiNSA_11use_defaultESC_SC_EEEEEE10policy1000El4RandNSA_6detail15normal_iteratorINSA_10device_ptrIiEEEEJSD_EEEvT0_iT1_T2_DpNS2_10kernel_argIT3_EE --------------------------
	.section	.nv.constant0._ZN3cub18CUB_300001_SM_10006detail9transform16transform_kernelINS2_10policy_hubILb1EN4cuda3std3__45tupleIJN6thrust24THRUST_300001_SM_1000_NS17counting_iteratorIiNSA_11use_defaultESC_SC_EEEEEE10policy1000El4RandNSA_6detail15normal_iteratorINSA_10device_ptrIiEEEEJSD_EEEvT0_iT1_T2_DpNS2_10kernel_argIT3_EE,"a",@progbits
	.sectionflags	@""
	.align	4
.nv.constant0._ZN3cub18CUB_300001_SM_10006detail9transform16transform_kernelINS2_10policy_hubILb1EN4cuda3std3__45tupleIJN6thrust24THRUST_300001_SM_1000_NS17counting_iteratorIiNSA_11use_defaultESC_SC_EEEEEE10policy1000El4RandNSA_6detail15normal_iteratorINSA_10device_ptrIiEEEEJSD_EEEvT0_iT1_T2_DpNS2_10kernel_argIT3_EE:
	.zero		944


//--------------------- .nv.constant0._ZN3cub18CUB_300001_SM_10006detail9transform16transform_kernelINS2_10policy_hubILb1EN4cuda3std3__45tupleIJN6thrust24THRUST_300001_SM_1000_NS17counting_iteratorIiNSA_11use_defaultESC_SC_EEEEEE10policy1000Ei4RandNSA_6detail15normal_iteratorINSA_10device_ptrIiEEEEJSD_EEEvT0_iT1_T2_DpNS2_10kernel_argIT3_EE --------------------------
	.section	.nv.constant0._ZN3cub18CUB_300001_SM_10006detail9transform16transform_kernelINS2_10policy_hubILb1EN4cuda3std3__45tupleIJN6thrust24THRUST_300001_SM_1000_NS17counting_iteratorIiNSA_11use_defaultESC_SC_EEEEEE10policy1000Ei4RandNSA_6detail15normal_iteratorINSA_10device_ptrIiEEEEJSD_EEEvT0_iT1_T2_DpNS2_10kernel_argIT3_EE,"a",@progbits
	.sectionflags	@""
	.align	4
.nv.constant0._ZN3cub18CUB_300001_SM_10006detail9transform16transform_kernelINS2_10policy_hubILb1EN4cuda3std3__45tupleIJN6thrust24THRUST_300001_SM_1000_NS17counting_iteratorIiNSA_11use_defaultESC_SC_EEEEEE10policy1000Ei4RandNSA_6detail15normal_iteratorINSA_10device_ptrIiEEEEJSD_EEEvT0_iT1_T2_DpNS2_10kernel_argIT3_EE:
	.zero		944


//--------------------- .nv.constant0._ZN3cub18CUB_300001_SM_10006detail8for_each13static_kernelINS2_12policy_hub_t12policy_500_tEmN6thrust24THRUST_300001_SM_1000_NS8cuda_cub20__uninitialized_fill7functorINS7_10device_ptrIiEEiEEEEvT0_T1_ --------------------------
	.section	.nv.constant0._ZN3cub18CUB_300001_SM_10006detail8for_each13static_kernelINS2_12policy_hub_t12policy_500_tEmN6thrust24THRUST_300001_SM_1000_NS8cuda_cub20__uninitialized_fill7functorINS7_10device_ptrIiEEiEEEEvT0_T1_,"a",@progbits
	.sectionflags	@""
	.align	4
.nv.constant0._ZN3cub18CUB_300001_SM_10006detail8for_each13static_kernelINS2_12policy_hub_t12policy_500_tEmN6thrust24THRUST_300001_SM_1000_NS8cuda_cub20__uninitialized_fill7functorINS7_10device_ptrIiEEiEEEEvT0_T1_:
	.zero		920


//--------------------- .nv.constant0._ZN3cub18CUB_300001_SM_10006detail11EmptyKernelIvEEvv --------------------------
	.section	.nv.constant0._ZN3cub18CUB_300001_SM_10006detail11EmptyKernelIvEEvv,"a",@progbits
	.sectionflags	@""
	.align	4
.nv.constant0._ZN3cub18CUB_300001_SM_10006detail11EmptyKernelIvEEvv:
	.zero		896


//--------------------- SYMBOLS --------------------------

	.type		.nv.reservedSmem.offset0,@object
	.size		.nv.reservedSmem.offset0,0x4
	.type		.nv.reservedSmem.cap,@object
	.size		.nv.reservedSmem.cap,0x4
